// auto-generated by cutlass_sweep.fmha — config: {"arch": "sm_100", "direction": "fwd", "dtype": "bf16", "head_dim": 16, "mask": "causal", "schedule": "persistent", "tile_kv": 128, "tile_q": 256}
#include "cutlass/cutlass.h"
#include "cute/tensor.hpp"
#include "cutlass/device_kernel.h"
#include "cutlass/kernel_hardware_info.h"
#include "77_blackwell_fmha/collective/fmha_fusion.hpp"
#include "77_blackwell_fmha/collective/sm100_fmha_load_tma_warpspecialized.hpp"
#include "77_blackwell_fmha/collective/sm100_fmha_fwd_mainloop_tma_warpspecialized.hpp"
#include "77_blackwell_fmha/collective/sm100_fmha_fwd_epilogue_tma_warpspecialized.hpp"
#include "77_blackwell_fmha/kernel/fmha_tile_scheduler.hpp"
#include "77_blackwell_fmha/kernel/sm100_fmha_fwd_kernel_tma_warpspecialized.hpp"

using namespace cute;
using Element    = cutlass::bfloat16_t;
using ElementOut = cutlass::half_t;
using TileShape  = Shape<_256, _128, _16>;

using ProblemShape = cute::tuple<int, int, int, cute::tuple<cute::tuple<int, int>, int>>;
using StrideQ   = cute::tuple<int, _1, cute::tuple<cute::tuple<int, int>, int>>;
using StrideK   = cute::tuple<int, _1, cute::tuple<cute::tuple<_0, int>, int>>;
using StrideV   = StrideK;
using StrideO   = StrideQ;
using StrideLSE = cute::tuple<_1, cute::tuple<cute::tuple<int, int>, int>>;

using TileScheduler = std::conditional_t<
    cute::true_type::value,
    cutlass::fmha::kernel::PersistentTileScheduler,
    cutlass::fmha::kernel::IndividualTileScheduler>;

using Mainloop = cutlass::fmha::collective::Sm100FmhaFwdMainloopTmaWarpspecialized<
    Element, float, float, TileShape, StrideQ, StrideK, StrideV,
    cutlass::fmha::collective::CausalMask<true>>;

using Kernel = cutlass::fmha::kernel::Sm100FmhaFwdKernelTmaWarpspecialized<
    ProblemShape, Mainloop,
    cutlass::fmha::collective::Sm100FmhaFwdEpilogueTmaWarpspecialized<
        ElementOut, float, typename Mainloop::TileShapePV, StrideO, StrideLSE>,
    TileScheduler>;

auto* _anchor = &cutlass::device_kernel<Kernel>;


// ===== COMPILED SASS (sm_100a) =====

	.target	sm_100a

	.elftype	@"ET_EXEC"


//--------------------- .note.nv.tkinfo           --------------------------
	.section	.note.nv.tkinfo,"",@"SHT_NOTE"
	.sectionflags	@"SHF_NOTE_NV_TKINFO"
	.tkinfo
        /*0018*/ 	.word	0x00000002
        /*0030*/ 	.string	""
        /*0030*/ 	.string	"ptxas"
        /*0030*/ 	.string	"Cuda compilation tools, release 13.0, V13.0.88"
        /*0030*/ 	.string	"Build cuda_13.0.r13.0/compiler.36424714_0"
        /*0030*/ 	.string	"-arch sm_100a -m 64 "



//--------------------- .note.nv.cuinfo           --------------------------
	.section	.note.nv.cuinfo,"",@"SHT_NOTE"
	.sectionflags	@"SHF_NOTE_NV_CUINFO"
        /*0018*/ 	.short	0x0002
        /*001a*/ 	.short	0x0064
        /*001c*/ 	.short	0x0082
	.zero		2


//--------------------- .nv.info                  --------------------------
	.section	.nv.info,"",@"SHT_CUDA_INFO"
	.align	4


	//----- nvinfo : EIATTR_REGCOUNT
	.align		4
        /*0000*/ 	.byte	0x04, 0x2f
        /*0002*/ 	.short	(.L_34 - .L_33)
	.align		4
.L_33:
        /*0004*/ 	.word	index@(_ZN7cutlass13device_kernelINS_4fmha6kernel36Sm100FmhaFwdKernelTmaWarpspecializedIN4cute5tupleIJiiiNS5_IJNS5_IJiiEEEiEEEEEENS1_10collective38Sm100FmhaFwdMainloopTmaWarpspecializedINS_10bfloat16_tEffNS5_IJNS4_1CILi256EEENSC_ILi128EEENSC_ILi16EEEEEENS5_IJiNSC_ILi1EEES7_EEENS5_IJiSH_NS5_IJNS5_IJNSC_ILi0EEEiEEEiEEEEEESM_NS9_10CausalMaskILb1EEENS5_IJNSC_ILi2EEESH_SH_EEENSC_ILb0EEEEENS9_38Sm100FmhaFwdEpilogueTmaWarpspecializedINS_6half_tEfNS5_IJSE_SF_SE_EEESI_NS5_IJSH_S7_EEESR_EENS2_23PersistentTileSchedulerENS2_41Sm100FmhaCtxKernelWarpspecializedScheduleEEEEEvNT_6ParamsE)
        /*0008*/ 	.word	0x00000080


	//----- nvinfo : EIATTR_FRAME_SIZE
	.align		4
.L_34:
        /*000c*/ 	.byte	0x04, 0x11
        /*000e*/ 	.short	(.L_36 - .L_35)
	.align		4
.L_35:
        /*0010*/ 	.word	index@($__internal_3_$__cuda_sm3x_div_rn_noftz_f32_slowpath)
        /*0014*/ 	.word	0x00000070


	//----- nvinfo : EIATTR_FRAME_SIZE
	.align		4
.L_36:
        /*0018*/ 	.byte	0x04, 0x11
        /*001a*/ 	.short	(.L_38 - .L_37)
	.align		4
.L_37:
        /*001c*/ 	.word	index@($__internal_2_$__cuda_sm10x_tcgen05_guardrail_trap_unallocated_columns_being_dealloced)
        /*0020*/ 	.word	0x00000070


	//----- nvinfo : EIATTR_FRAME_SIZE
	.align		4
.L_38:
        /*0024*/ 	.byte	0x04, 0x11
        /*0026*/ 	.short	(.L_40 - .L_39)
	.align		4
.L_39:
        /*0028*/ 	.word	index@($__internal_1_$__cuda_sm10x_tcgen05_guardrail_trap_phase_invalid_during_alloc)
        /*002c*/ 	.word	0x00000070


	//----- nvinfo : EIATTR_FRAME_SIZE
	.align		4
.L_40:
        /*0030*/ 	.byte	0x04, 0x11
        /*0032*/ 	.short	(.L_42 - .L_41)
	.align		4
.L_41:
        /*0034*/ 	.word	index@($__internal_0_$__cuda_sm10x_tcgen05_guardrail_trap_col_being_dealloced_not_returned_by_alloc)
        /*0038*/ 	.word	0x00000070


	//----- nvinfo : EIATTR_FRAME_SIZE
	.align		4
.L_42:
        /*003c*/ 	.byte	0x04, 0x11
        /*003e*/ 	.short	(.L_44 - .L_43)
	.align		4
.L_43:
        /*0040*/ 	.word	index@(_ZN7cutlass13device_kernelINS_4fmha6kernel36Sm100FmhaFwdKernelTmaWarpspecializedIN4cute5tupleIJiiiNS5_IJNS5_IJiiEEEiEEEEEENS1_10collective38Sm100FmhaFwdMainloopTmaWarpspecializedINS_10bfloat16_tEffNS5_IJNS4_1CILi256EEENSC_ILi128EEENSC_ILi16EEEEEENS5_IJiNSC_ILi1EEES7_EEENS5_IJiSH_NS5_IJNS5_IJNSC_ILi0EEEiEEEiEEEEEESM_NS9_10CausalMaskILb1EEENS5_IJNSC_ILi2EEESH_SH_EEENSC_ILb0EEEEENS9_38Sm100FmhaFwdEpilogueTmaWarpspecializedINS_6half_tEfNS5_IJSE_SF_SE_EEESI_NS5_IJSH_S7_EEESR_EENS2_23PersistentTileSchedulerENS2_41Sm100FmhaCtxKernelWarpspecializedScheduleEEEEEvNT_6ParamsE)
        /*0044*/ 	.word	0x00000070


	//----- nvinfo : EIATTR_MIN_STACK_SIZE
	.align		4
.L_44:
        /*0048*/ 	.byte	0x04, 0x12
        /*004a*/ 	.short	(.L_46 - .L_45)
	.align		4
.L_45:
        /*004c*/ 	.word	index@(_ZN7cutlass13device_kernelINS_4fmha6kernel36Sm100FmhaFwdKernelTmaWarpspecializedIN4cute5tupleIJiiiNS5_IJNS5_IJiiEEEiEEEEEENS1_10collective38Sm100FmhaFwdMainloopTmaWarpspecializedINS_10bfloat16_tEffNS5_IJNS4_1CILi256EEENSC_ILi128EEENSC_ILi16EEEEEENS5_IJiNSC_ILi1EEES7_EEENS5_IJiSH_NS5_IJNS5_IJNSC_ILi0EEEiEEEiEEEEEESM_NS9_10CausalMaskILb1EEENS5_IJNSC_ILi2EEESH_SH_EEENSC_ILb0EEEEENS9_38Sm100FmhaFwdEpilogueTmaWarpspecializedINS_6half_tEfNS5_IJSE_SF_SE_EEESI_NS5_IJSH_S7_EEESR_EENS2_23PersistentTileSchedulerENS2_41Sm100FmhaCtxKernelWarpspecializedScheduleEEEEEvNT_6ParamsE)
        /*0050*/ 	.word	0x00000070
.L_46:


//--------------------- .nv.compat                --------------------------
	.section	.nv.compat,"",@"SHT_CUDA_COMPAT_INFO"
	.align	4
        /*0000*/ 	.byte	0x02, 0x09, 0x01, 0x00, 0x02, 0x02, 0x02, 0x00, 0x02, 0x05, 0x05, 0x00, 0x03, 0x07, 0x01, 0x01
        /*0010*/ 	.byte	0x02, 0x03, 0x01, 0x00, 0x02, 0x06, 0x01, 0x00, 0x04, 0x0b, 0x08, 0x00, 0x01, 0x00, 0x00, 0x00
        /*0020*/ 	.byte	0x00, 0x00, 0x00, 0x00


//--------------------- .nv.info._ZN7cutlass13device_kernelINS_4fmha6kernel36Sm100FmhaFwdKernelTmaWarpspecializedIN4cute5tupleIJiiiNS5_IJNS5_IJiiEEEiEEEEEENS1_10collective38Sm100FmhaFwdMainloopTmaWarpspecializedINS_10bfloat16_tEffNS5_IJNS4_1CILi256EEENSC_ILi128EEENSC_ILi16EEEEEENS5_IJiNSC_ILi1EEES7_EEENS5_IJiSH_NS5_IJNS5_IJNSC_ILi0EEEiEEEiEEEEEESM_NS9_10CausalMaskILb1EEENS5_IJNSC_ILi2EEESH_SH_EEENSC_ILb0EEEEENS9_38Sm100FmhaFwdEpilogueTmaWarpspecializedINS_6half_tEfNS5_IJSE_SF_SE_EEESI_NS5_IJSH_S7_EEESR_EENS2_23PersistentTileSchedulerENS2_41Sm100FmhaCtxKernelWarpspecializedScheduleEEEEEvNT_6ParamsE --------------------------
	.section	.nv.info._ZN7cutlass13device_kernelINS_4fmha6kernel36Sm100FmhaFwdKernelTmaWarpspecializedIN4cute5tupleIJiiiNS5_IJNS5_IJiiEEEiEEEEEENS1_10collective38Sm100FmhaFwdMainloopTmaWarpspecializedINS_10bfloat16_tEffNS5_IJNS4_1CILi256EEENSC_ILi128EEENSC_ILi16EEEEEENS5_IJiNSC_ILi1EEES7_EEENS5_IJiSH_NS5_IJNS5_IJNSC_ILi0EEEiEEEiEEEEEESM_NS9_10CausalMaskILb1EEENS5_IJNSC_ILi2EEESH_SH_EEENSC_ILb0EEEEENS9_38Sm100FmhaFwdEpilogueTmaWarpspecializedINS_6half_tEfNS5_IJSE_SF_SE_EEESI_NS5_IJSH_S7_EEESR_EENS2_23PersistentTileSchedulerENS2_41Sm100FmhaCtxKernelWarpspecializedScheduleEEEEEvNT_6ParamsE,"",@"SHT_CUDA_INFO"
	.sectionflags	@""
	.align	4


	//----- nvinfo : EIATTR_CUDA_API_VERSION
	.align		4
        /*0000*/ 	.byte	0x04, 0x37
        /*0002*/ 	.short	(.L_48 - .L_47)
.L_47:
        /*0004*/ 	.word	0x00000082


	//----- nvinfo : EIATTR_KPARAM_INFO
	.align		4
.L_48:
        /*0008*/ 	.byte	0x04, 0x17
        /*000a*/ 	.short	(.L_50 - .L_49)
.L_49:
        /*000c*/ 	.word	0x00000000
        /*0010*/ 	.short	0x0000
        /*0012*/ 	.short	0x0000
        /*0014*/ 	.byte	0x00, 0xf0, 0x01, 0x18


	//----- nvinfo : EIATTR_AT_ENTRY_FRAGMENTS
	.align		4
.L_50:
        /*0018*/ 	.byte	0x04, 0x4f
        /*001a*/ 	.short	(.L_52 - .L_51)


	//   ....[0]....
.L_51:
        /*001c*/ 	.word	0x00000006


	//----- nvinfo : EIATTR_RESERVED_SMEM_USED
	.align		4
.L_52:
        /*0020*/ 	.byte	0x01, 0x41
	.zero		2


	//----- nvinfo : EIATTR_SPARSE_MMA_MASK
	.align		4
        /*0024*/ 	.byte	0x03, 0x50
        /*0026*/ 	.short	0x0000


	//----- nvinfo : EIATTR_TCGEN05_1CTA_USED
	.align		4
        /*0028*/ 	.byte	0x01, 0x51
	.zero		2


	//----- nvinfo : EIATTR_MAXREG_COUNT
	.align		4
        /*002c*/ 	.byte	0x03, 0x1b
        /*002e*/ 	.short	0x0080


	//----- nvinfo : EIATTR_NUM_BARRIERS
	.align		4
        /*0030*/ 	.byte	0x02, 0x4c
        /*0032*/ 	.byte	0x01
	.zero		1


	//----- nvinfo : EIATTR_EXTERNS
	.align		4
        /*0034*/ 	.byte	0x04, 0x0f
        /*0036*/ 	.short	(.L_54 - .L_53)


	//   ....[0]....
	.align		4
.L_53:
        /*0038*/ 	.word	index@(vprintf)


	//   ....[1]....
	.align		4
        /*003c*/ 	.word	index@(__assertfail)


	//----- nvinfo : EIATTR_ANNOTATIONS
	.align		4
.L_54:
        /*0040*/ 	.byte	0x04, 0x55
        /*0042*/ 	.short	(.L_56 - .L_55)


	//   ....[0]....
.L_55:
        /*0044*/ 	.word	0x00000001
        /*0048*/ 	.byte	0x10, 0xc7, 0x00, 0x00, 0x01, 0x00, 0x00, 0x00, 0x70, 0xc7, 0x00, 0x00, 0x01, 0x00, 0x00, 0x00
        /* <DEDUP_REMOVED lines=41> */
        /*02e8*/ 	.byte	0xb0, 0x4d, 0x01, 0x00


	//----- nvinfo : EIATTR_MERCURY_ISA_VERSION
	.align		4
.L_56:
        /*02ec*/ 	.byte	0x03, 0x5f
        /*02ee*/ 	.short	0x0101


	//----- nvinfo : EIATTR_INT_WARP_WIDE_INSTR_OFFSETS
	.align		4
        /*02f0*/ 	.byte	0x04, 0x31
        /*02f2*/ 	.short	(.L_58 - .L_57)


	//   ....[0]....
.L_57:
        /*02f4*/ 	.word	0x000184c0


	//   ....[1]....
        /*02f8*/ 	.word	0x000184e0


	//   ....[2]....
        /*02fc*/ 	.word	0x00018510


	//----- nvinfo : EIATTR_COOP_GROUP_MASK_REGIDS
	.align		4
.L_58:
        /*0300*/ 	.byte	0x04, 0x29
        /*0302*/ 	.short	(.L_60 - .L_59)


	//   ....[0]....
.L_59:
        /*0304*/ 	.word	0xffffffff


	//   ....[1]....
        /*0308*/ 	.word	0xffffffff


	//   ....[2]....
        /*030c*/ 	.word	0xffffffff


	//   ....[3]....
        /*0310*/ 	.word	0xffffffff


	//   ....[4]....
        /*0314*/ 	.word	0xffffffff


	//   ....[5]....
        /*0318*/ 	.word	0xffffffff


	//   ....[6]....
        /*031c*/ 	.word	0xffffffff


	//   ....[7]....
        /*0320*/ 	.word	0xffffffff


	//   ....[8]....
        /*0324*/ 	.word	0xffffffff


	//   ....[9]....
        /*0328*/ 	.word	0xffffffff


	//   ....[10]....
        /*032c*/ 	.word	0xffffffff


	//   ....[11]....
        /*0330*/ 	.word	0xffffffff


	//   ....[12]....
        /*0334*/ 	.word	0xffffffff


	//   ....[13]....
        /*0338*/ 	.word	0xffffffff


	//   ....[14]....
        /*033c*/ 	.word	0xffffffff


	//   ....[15]....
        /*0340*/ 	.word	0xffffffff


	//   ....[16]....
        /*0344*/ 	.word	0xffffffff


	//   ....[17]....
        /*0348*/ 	.word	0xffffffff


	//   ....[18]....
        /*034c*/ 	.word	0xffffffff


	//----- nvinfo : EIATTR_COOP_GROUP_INSTR_OFFSETS
	.align		4
.L_60:
        /*0350*/ 	.byte	0x04, 0x28
        /*0352*/ 	.short	(.L_62 - .L_61)


	//   ....[0]....
.L_61:
        /*0354*/ 	.word	0x00000110


	//   ....[1]....
        /*0358*/ 	.word	0x000008d0


	//   ....[2]....
        /*035c*/ 	.word	0x00000b00


	//   ....[3]....
        /*0360*/ 	.word	0x00000c30


	//   ....[4]....
        /*0364*/ 	.word	0x00000d70


	//   ....[5]....
        /*0368*/ 	.word	0x00000fe0


	//   ....[6]....
        /*036c*/ 	.word	0x000011d0


	//   ....[7]....
        /*0370*/ 	.word	0x000012e0


	//   ....[8]....
        /*0374*/ 	.word	0x00001440


	//   ....[9]....
        /*0378*/ 	.word	0x000015a0


	//   ....[10]....
        /*037c*/ 	.word	0x000019e0


	//   ....[11]....
        /*0380*/ 	.word	0x00001bf0


	//   ....[12]....
        /*0384*/ 	.word	0x00001c00


	//   ....[13]....
        /*0388*/ 	.word	0x00007840


	//   ....[14]....
        /*038c*/ 	.word	0x00007bc0


	//   ....[15]....
        /*0390*/ 	.word	0x00009990


	//   ....[16]....
        /*0394*/ 	.word	0x0000df40


	//   ....[17]....
        /*0398*/ 	.word	0x000183c0


	//   ....[18]....
        /*039c*/ 	.word	0x000185e0


	//----- nvinfo : EIATTR_REG_RECONFIG
	.align		4
.L_62:
        /*03a0*/ 	.byte	0x01, 0x54
	.zero		2


	//----- nvinfo : EIATTR_VRC_CTA_INIT_COUNT
	.align		4
        /*03a4*/ 	.byte	0x02, 0x4a
        /*03a6*/ 	.byte	0x80
	.zero		1


	//----- nvinfo : EIATTR_SYSCALL_OFFSETS
	.align		4
        /*03a8*/ 	.byte	0x04, 0x46
        /*03aa*/ 	.short	(.L_64 - .L_63)


	//   ....[0]....
.L_63:
        /*03ac*/ 	.word	0x00004390


	//   ....[1]....
        /*03b0*/ 	.word	0x00004460


	//   ....[2]....
        /*03b4*/ 	.word	0x000044d0


	//   ....[3]....
        /*03b8*/ 	.word	0x00004540


	//   ....[4]....
        /*03bc*/ 	.word	0x000045b0


	//   ....[5]....
        /*03c0*/ 	.word	0x00004650


	//   ....[6]....
        /*03c4*/ 	.word	0x00004730


	//   ....[7]....
        /*03c8*/ 	.word	0x000047d0


	//   ....[8]....
        /*03cc*/ 	.word	0x00004870


	//   ....[9]....
        /*03d0*/ 	.word	0x00004910


	//   ....[10]....
        /*03d4*/ 	.word	0x00004980


	//   ....[11]....
        /*03d8*/ 	.word	0x00004a20


	//   ....[12]....
        /*03dc*/ 	.word	0x00004ac0


	//   ....[13]....
        /*03e0*/ 	.word	0x00004b30


	//   ....[14]....
        /*03e4*/ 	.word	0x00004bd0


	//   ....[15]....
        /*03e8*/ 	.word	0x00004c70


	//   ....[16]....
        /*03ec*/ 	.word	0x00004d10


	//   ....[17]....
        /*03f0*/ 	.word	0x00004db0


	//   ....[18]....
        /*03f4*/ 	.word	0x00004e20


	//   ....[19]....
        /*03f8*/ 	.word	0x00004ec0


	//   ....[20]....
        /*03fc*/ 	.word	0x00004f60


	//   ....[21]....
        /*0400*/ 	.word	0x00004fd0


	//   ....[22]....
        /*0404*/ 	.word	0x00005070


	//   ....[23]....
        /*0408*/ 	.word	0x00005110


	//   ....[24]....
        /*040c*/ 	.word	0x000051b0


	//   ....[25]....
        /*0410*/ 	.word	0x00005250


	//   ....[26]....
        /*0414*/ 	.word	0x000052c0


	//   ....[27]....
        /*0418*/ 	.word	0x00005360


	//   ....[28]....
        /*041c*/ 	.word	0x00005400


	//   ....[29]....
        /*0420*/ 	.word	0x00005470


	//   ....[30]....
        /*0424*/ 	.word	0x00005510


	//   ....[31]....
        /*0428*/ 	.word	0x000055b0


	//   ....[32]....
        /*042c*/ 	.word	0x00005650


	//   ....[33]....
        /*0430*/ 	.word	0x000056f0


	//   ....[34]....
        /*0434*/ 	.word	0x00005790


	//   ....[35]....
        /*0438*/ 	.word	0x00005830


	//   ....[36]....
        /*043c*/ 	.word	0x000058a0


	//   ....[37]....
        /*0440*/ 	.word	0x00005940


	//   ....[38]....
        /*0444*/ 	.word	0x000059e0


	//   ....[39]....
        /*0448*/ 	.word	0x00005a50


	//   ....[40]....
        /*044c*/ 	.word	0x00005af0


	//   ....[41]....
        /*0450*/ 	.word	0x00005b90


	//   ....[42]....
        /*0454*/ 	.word	0x00005c30


	//   ....[43]....
        /*0458*/ 	.word	0x00005cd0


	//   ....[44]....
        /*045c*/ 	.word	0x00005d40


	//   ....[45]....
        /*0460*/ 	.word	0x00005de0


	//   ....[46]....
        /*0464*/ 	.word	0x00005e80


	//   ....[47]....
        /*0468*/ 	.word	0x00005ef0


	//   ....[48]....
        /*046c*/ 	.word	0x00005f80


	//   ....[49]....
        /*0470*/ 	.word	0x00006020


	//   ....[50]....
        /*0474*/ 	.word	0x000060c0


	//   ....[51]....
        /*0478*/ 	.word	0x00006160


	//   ....[52]....
        /*047c*/ 	.word	0x000061d0


	//   ....[53]....
        /*0480*/ 	.word	0x00006260


	//   ....[54]....
        /*0484*/ 	.word	0x00006300


	//   ....[55]....
        /*0488*/ 	.word	0x00006370


	//   ....[56]....
        /*048c*/ 	.word	0x00006410


	//   ....[57]....
        /*0490*/ 	.word	0x000064b0


	//   ....[58]....
        /*0494*/ 	.word	0x00006550


	//   ....[59]....
        /*0498*/ 	.word	0x000065f0


	//   ....[60]....
        /*049c*/ 	.word	0x00009bd0


	//   ....[61]....
        /*04a0*/ 	.word	0x00009d40


	//   ....[62]....
        /*04a4*/ 	.word	0x00009eb0


	//   ....[63]....
        /*04a8*/ 	.word	0x0000a020


	//   ....[64]....
        /*04ac*/ 	.word	0x0000a5b0


	//   ....[65]....
        /*04b0*/ 	.word	0x0000d0b0


	//   ....[66]....
        /*04b4*/ 	.word	0x0000d3b0


	//   ....[67]....
        /*04b8*/ 	.word	0x0000ddb0


	//   ....[68]....
        /*04bc*/ 	.word	0x0000e180


	//   ....[69]....
        /*04c0*/ 	.word	0x0000e2f0


	//   ....[70]....
        /*04c4*/ 	.word	0x0000e460


	//   ....[71]....
        /*04c8*/ 	.word	0x0000e5d0


	//   ....[72]....
        /*04cc*/ 	.word	0x00011440


	//   ....[73]....
        /*04d0*/ 	.word	0x00013ff0


	//   ....[74]....
        /*04d4*/ 	.word	0x00014300


	//   ....[75]....
        /*04d8*/ 	.word	0x00014d50


	//----- nvinfo : EIATTR_MBARRIER_INSTR_OFFSETS
	.align		4
.L_64:
        /*04dc*/ 	.byte	0x04, 0x39
        /*04de*/ 	.short	(.L_66 - .L_65)


	//   ....[0]....
.L_65:
        /*04e0*/ 	.word	0x000009b0
        /*04e4*/ 	.word	0x000000ff
        /*04e8*/ 	.word	0x00007000
        /*04ec*/ 	.short	0x0100
        /*04ee*/ 	.byte	0x05
	.zero		1


	//   ....[1]....
        /*04f0*/ 	.word	0x000009c0
        /*04f4*/ 	.word	0x000000ff
        /*04f8*/ 	.word	0x00007010
        /*04fc*/ 	.short	0x0100
        /*04fe*/ 	.byte	0x05
	.zero		1


	//   ....[2]....
        /*0500*/ 	.word	0x000009d0
        /*0504*/ 	.word	0x000000ff
        /*0508*/ 	.word	0x00007008
        /*050c*/ 	.short	0x0100
        /*050e*/ 	.byte	0x05
	.zero		1


	//   ....[3]....
        /*0510*/ 	.word	0x000009e0
        /*0514*/ 	.word	0x000000ff
        /*0518*/ 	.word	0x00007018
        /*051c*/ 	.short	0x0100
        /*051e*/ 	.byte	0x05
	.zero		1


	//   ....[4]....
        /*0520*/ 	.word	0x00000bc0
        /*0524*/ 	.word	0x000000ff
        /*0528*/ 	.word	0x00007020
        /*052c*/ 	.short	0x0100
        /*052e*/ 	.byte	0x05
	.zero		1


	//   ....[5]....
        /*0530*/ 	.word	0x00000bd0
        /*0534*/ 	.word	0x000000ff
        /*0538*/ 	.word	0x00007038
        /*053c*/ 	.short	0x0100
        /*053e*/ 	.byte	0x05
	.zero		1


	//   ....[6]....
        /*0540*/ 	.word	0x00000be0
        /*0544*/ 	.word	0x000000ff
        /*0548*/ 	.word	0x00007028
        /*054c*/ 	.short	0x0100
        /*054e*/ 	.byte	0x05
	.zero		1


	//   ....[7]....
        /*0550*/ 	.word	0x00000bf0
        /*0554*/ 	.word	0x000000ff
        /*0558*/ 	.word	0x00007040
        /*055c*/ 	.short	0x0100
        /*055e*/ 	.byte	0x05
	.zero		1


	//   ....[8]....
        /*0560*/ 	.word	0x00000c00
        /*0564*/ 	.word	0x000000ff
        /*0568*/ 	.word	0x00007030
        /*056c*/ 	.short	0x0100
        /*056e*/ 	.byte	0x05
	.zero		1


	//   ....[9]....
        /*0570*/ 	.word	0x00000c10
        /*0574*/ 	.word	0x000000ff
        /*0578*/ 	.word	0x00007048
        /*057c*/ 	.short	0x0100
        /*057e*/ 	.byte	0x05
	.zero		1


	//   ....[10]....
        /*0580*/ 	.word	0x00000d40
        /*0584*/ 	.word	0x000000ff
        /*0588*/ 	.word	0x00007050
        /*058c*/ 	.short	0x0100
        /*058e*/ 	.byte	0x06
	.zero		1


	//   ....[11]....
        /*0590*/ 	.word	0x00000d50
        /*0594*/ 	.word	0x000000ff
        /*0598*/ 	.word	0x00007058
        /*059c*/ 	.short	0x0100
        /*059e*/ 	.byte	0x06
	.zero		1


	//   ....[12]....
        /*05a0*/ 	.word	0x00000eb0
        /*05a4*/ 	.word	0x000000ff
        /*05a8*/ 	.word	0x00007060
        /*05ac*/ 	.short	0x0100
        /*05ae*/ 	.byte	0x07
	.zero		1


	//   ....[13]....
        /*05b0*/ 	.word	0x00000ec0
        /*05b4*/ 	.word	0x000000ff
        /*05b8*/ 	.word	0x00007068
        /*05bc*/ 	.short	0x0100
        /*05be*/ 	.byte	0x07
	.zero		1


	//   ....[14]....
        /*05c0*/ 	.word	0x000010a0
        /*05c4*/ 	.word	0x000000ff
        /*05c8*/ 	.word	0x00007070
        /*05cc*/ 	.short	0x0100
        /*05ce*/ 	.byte	0x06
	.zero		1


	//   ....[15]....
        /*05d0*/ 	.word	0x000010b0
        /*05d4*/ 	.word	0x000000ff
        /*05d8*/ 	.word	0x00007078
        /*05dc*/ 	.short	0x0100
        /*05de*/ 	.byte	0x06
	.zero		1


	//   ....[16]....
        /*05e0*/ 	.word	0x000012b0
        /*05e4*/ 	.word	0x000000ff
        /*05e8*/ 	.word	0x00007080
        /*05ec*/ 	.short	0x0100
        /*05ee*/ 	.byte	0x09
	.zero		1


	//   ....[17]....
        /*05f0*/ 	.word	0x000012c0
        /*05f4*/ 	.word	0x000000ff
        /*05f8*/ 	.word	0x00007088
        /*05fc*/ 	.short	0x0100
        /*05fe*/ 	.byte	0x09
	.zero		1


	//   ....[18]....
        /*0600*/ 	.word	0x000013f0
        /*0604*/ 	.word	0x000000ff
        /*0608*/ 	.word	0x00007090
        /*060c*/ 	.short	0x0100
        /*060e*/ 	.byte	0x0a
	.zero		1


	//   ....[19]....
        /*0610*/ 	.word	0x00001400
        /*0614*/ 	.word	0x000000ff
        /*0618*/ 	.word	0x000070a0
        /*061c*/ 	.short	0x0100
        /*061e*/ 	.byte	0x0a
	.zero		1


	//   ....[20]....
        /*0620*/ 	.word	0x00001410
        /*0624*/ 	.word	0x000000ff
        /*0628*/ 	.word	0x00007098
        /*062c*/ 	.short	0x0100
        /*062e*/ 	.byte	0x0a
	.zero		1


	//   ....[21]....
        /*0630*/ 	.word	0x00001420
        /*0634*/ 	.word	0x000000ff
        /*0638*/ 	.word	0x000070a8
        /*063c*/ 	.short	0x0100
        /*063e*/ 	.byte	0x0a
	.zero		1


	//   ....[22]....
        /*0640*/ 	.word	0x00001550
        /*0644*/ 	.word	0x000000ff
        /*0648*/ 	.word	0x000070b0
        /*064c*/ 	.short	0x0100
        /*064e*/ 	.byte	0x0a
	.zero		1


	//   ....[23]....
        /*0650*/ 	.word	0x00001560
        /*0654*/ 	.word	0x000000ff
        /*0658*/ 	.word	0x000070c0
        /*065c*/ 	.short	0x0100
        /*065e*/ 	.byte	0x0a
	.zero		1


	//   ....[24]....
        /*0660*/ 	.word	0x00001570
        /*0664*/ 	.word	0x000000ff
        /*0668*/ 	.word	0x000070b8
        /*066c*/ 	.short	0x0100
        /*066e*/ 	.byte	0x0a
	.zero		1


	//   ....[25]....
        /*0670*/ 	.word	0x00001580
        /*0674*/ 	.word	0x000000ff
        /*0678*/ 	.word	0x000070c8
        /*067c*/ 	.short	0x0100
        /*067e*/ 	.byte	0x0a
	.zero		1


	//   ....[26]....
        /*0680*/ 	.word	0x00001680
        /*0684*/ 	.word	0x000000ff
        /*0688*/ 	.word	0x000070d0
        /*068c*/ 	.short	0x0100
        /*068e*/ 	.byte	0x09
	.zero		1


	//   ....[27]....
        /*0690*/ 	.word	0x00001690
        /*0694*/ 	.word	0x000000ff
        /*0698*/ 	.word	0x000070d8
        /*069c*/ 	.short	0x0100
        /*069e*/ 	.byte	0x09
	.zero		1


	//   ....[28]....
        /*06a0*/ 	.word	0x00001d80
        /*06a4*/ 	.word	0x000000ff
        /*06a8*/ 	.word	0x00007000
        /*06ac*/ 	.short	0x010a
        /*06ae*/ 	.byte	0x14
	.zero		1


	//   ....[29]....
        /*06b0*/ 	.word	0x00001e00
        /*06b4*/ 	.word	0x000000ff
        /*06b8*/ 	.word	0x00007020
        /*06bc*/ 	.short	0x010a
        /*06be*/ 	.byte	0x05
	.zero		1


	//   ....[30]....
        /*06c0*/ 	.word	0x00001ec0
        /*06c4*/ 	.word	0x000000ff
        /*06c8*/ 	.word	0x00007058
        /*06cc*/ 	.short	0x010a
        /*06ce*/ 	.byte	0x14
	.zero		1


	//   ....[31]....
        /*06d0*/ 	.word	0x00001fd0
        /*06d4*/ 	.word	0x000000ff
        /*06d8*/ 	.word	0x00007008
        /*06dc*/ 	.short	0x010a
        /*06de*/ 	.byte	0x14
	.zero		1


	//   ....[32]....
        /*06e0*/ 	.word	0x00002050
        /*06e4*/ 	.word	0x000000ff
        /*06e8*/ 	.word	0x00007068
        /*06ec*/ 	.short	0x010a
        /*06ee*/ 	.byte	0x14
	.zero		1


	//   ....[33]....
        /*06f0*/ 	.word	0x000021b0
        /*06f4*/ 	.word	0x000000ff
        /*06f8*/ 	.word	0x00007020
        /*06fc*/ 	.short	0x010a
        /*06fe*/ 	.byte	0x04
	.zero		1


	//   ....[34]....
        /*0700*/ 	.word	0x00002260
        /*0704*/ 	.word	0x000000ff
        /*0708*/ 	.word	0x000070a0
        /*070c*/ 	.short	0x010a
        /*070e*/ 	.byte	0x14
	.zero		1


	//   ....[35]....
        /*0710*/ 	.word	0x000022e0
        /*0714*/ 	.word	0x000000ff
        /*0718*/ 	.word	0x00007058
        /*071c*/ 	.short	0x010a
        /*071e*/ 	.byte	0x14
	.zero		1


	//   ....[36]....
        /*0720*/ 	.word	0x000028b0
        /*0724*/ 	.word	0x000000ff
        /*0728*/ 	.word	0x00007020
        /*072c*/ 	.short	0x010a
        /*072e*/ 	.byte	0x07
	.zero		1


	//   ....[37]....
        /*0730*/ 	.word	0x00002a20
        /*0734*/ 	.word	0x000000ff
        /*0738*/ 	.word	0x000070a8
        /*073c*/ 	.short	0x010a
        /*073e*/ 	.byte	0x14
	.zero		1


	//   ....[38]....
        /*0740*/ 	.word	0x00002aa0
        /*0744*/ 	.word	0x000000ff
        /*0748*/ 	.word	0x00007068
        /*074c*/ 	.short	0x010a
        /*074e*/ 	.byte	0x14
	.zero		1


	//   ....[39]....
        /*0750*/ 	.word	0x00003140
        /*0754*/ 	.word	0x000000ff
        /*0758*/ 	.word	0x00007020
        /*075c*/ 	.short	0x010a
        /*075e*/ 	.byte	0x04
	.zero		1


	//   ....[40]....
        /*0760*/ 	.word	0x000031d0
        /*0764*/ 	.word	0x000000ff
        /*0768*/ 	.word	0x000070a0
        /*076c*/ 	.short	0x010a
        /*076e*/ 	.byte	0x14
	.zero		1


	//   ....[41]....
        /*0770*/ 	.word	0x00003280
        /*0774*/ 	.word	0x000000ff
        /*0778*/ 	.word	0x00007058
        /*077c*/ 	.short	0x010a
        /*077e*/ 	.byte	0x14
	.zero		1


	//   ....[42]....
        /*0780*/ 	.word	0x00003850
        /*0784*/ 	.word	0x000000ff
        /*0788*/ 	.word	0x000070a8
        /*078c*/ 	.short	0x010a
        /*078e*/ 	.byte	0x14
	.zero		1


	//   ....[43]....
        /*0790*/ 	.word	0x000038d0
        /*0794*/ 	.word	0x000000ff
        /*0798*/ 	.word	0x00007068
        /*079c*/ 	.short	0x010a
        /*079e*/ 	.byte	0x14
	.zero		1


	//   ....[44]....
        /*07a0*/ 	.word	0x00004290
        /*07a4*/ 	.word	0x00000010
        /*07a8*/ 	.word	0x000070c0
        /*07ac*/ 	.short	0x010a
        /*07ae*/ 	.byte	0xff
	.zero		1


	//   ....[45]....
        /*07b0*/ 	.word	0x00006c80
        /*07b4*/ 	.word	0x00000010
        /*07b8*/ 	.word	0x000070b0
        /*07bc*/ 	.short	0x0101
        /*07be*/ 	.byte	0xff
	.zero		1


	//   ....[46]....
        /*07c0*/ 	.word	0x00006fb0
        /*07c4*/ 	.word	0x00000010
        /*07c8*/ 	.word	0x000070c8
        /*07cc*/ 	.short	0x010a
        /*07ce*/ 	.byte	0xff
	.zero		1


	//   ....[47]....
        /*07d0*/ 	.word	0x000073b0
        /*07d4*/ 	.word	0x00000010
        /*07d8*/ 	.word	0x000070b8
        /*07dc*/ 	.short	0x0101
        /*07de*/ 	.byte	0xff
	.zero		1


	//   ....[48]....
        /*07e0*/ 	.word	0x00007500
        /*07e4*/ 	.word	0x00000000
        /*07e8*/ 	.word	0x00007070
        /*07ec*/ 	.short	0x010a
        /*07ee*/ 	.byte	0xff
	.zero		1


	//   ....[49]....
        /*07f0*/ 	.word	0x00007590
        /*07f4*/ 	.word	0x00000007
        /*07f8*/ 	.word	0x00000000
        /*07fc*/ 	.short	0x0101
        /*07fe*/ 	.byte	0xff
	.zero		1


	//   ....[50]....
        /*0800*/ 	.word	0x000075e0
        /*0804*/ 	.word	0x00000000
        /*0808*/ 	.word	0x00007080
        /*080c*/ 	.short	0x010a
        /*080e*/ 	.byte	0xff
	.zero		1


	//   ....[51]....
        /*0810*/ 	.word	0x000076b0
        /*0814*/ 	.word	0x00000000
        /*0818*/ 	.word	0x00007070
        /*081c*/ 	.short	0x010a
        /*081e*/ 	.byte	0xff
	.zero		1


	//   ....[52]....
        /*0820*/ 	.word	0x00007820
        /*0824*/ 	.word	0x00000000
        /*0828*/ 	.word	0x00007090
        /*082c*/ 	.short	0x010a
        /*082e*/ 	.byte	0xff
	.zero		1


	//   ....[53]....
        /*0830*/ 	.word	0x00007990
        /*0834*/ 	.word	0x00000002
        /*0838*/ 	.word	0x00000000
        /*083c*/ 	.short	0x0101
        /*083e*/ 	.byte	0xff
	.zero		1


	//   ....[54]....
        /*0840*/ 	.word	0x00007a10
        /*0844*/ 	.word	0x00000002
        /*0848*/ 	.word	0x00000000
        /*084c*/ 	.short	0x0101
        /*084e*/ 	.byte	0xff
	.zero		1


	//   ....[55]....
        /*0850*/ 	.word	0x00007a60
        /*0854*/ 	.word	0x00000000
        /*0858*/ 	.word	0x00007080
        /*085c*/ 	.short	0x010a
        /*085e*/ 	.byte	0xff
	.zero		1


	//   ....[56]....
        /*0860*/ 	.word	0x00007b90
        /*0864*/ 	.word	0x00000000
        /*0868*/ 	.word	0x00007098
        /*086c*/ 	.short	0x010a
        /*086e*/ 	.byte	0xff
	.zero		1


	//   ....[57]....
        /*0870*/ 	.word	0x00007cf0
        /*0874*/ 	.word	0x00000007
        /*0878*/ 	.word	0x00000000
        /*087c*/ 	.short	0x0101
        /*087e*/ 	.byte	0xff
	.zero		1


	//   ....[58]....
        /*0880*/ 	.word	0x00007d70
        /*0884*/ 	.word	0x00000002
        /*0888*/ 	.word	0x00000000
        /*088c*/ 	.short	0x0101
        /*088e*/ 	.byte	0xff
	.zero		1


	//   ....[59]....
        /*0890*/ 	.word	0x00007e00
        /*0894*/ 	.word	0x00000003
        /*0898*/ 	.word	0x00000000
        /*089c*/ 	.short	0x0101
        /*089e*/ 	.byte	0xff
	.zero		1


	//   ....[60]....
        /*08a0*/ 	.word	0x00007e50
        /*08a4*/ 	.word	0x00000000
        /*08a8*/ 	.word	0x00007070
        /*08ac*/ 	.short	0x010a
        /*08ae*/ 	.byte	0xff
	.zero		1


	//   ....[61]....
        /*08b0*/ 	.word	0x00007ee0
        /*08b4*/ 	.word	0x00000007
        /*08b8*/ 	.word	0x00000000
        /*08bc*/ 	.short	0x0101
        /*08be*/ 	.byte	0xff
	.zero		1


	//   ....[62]....
        /*08c0*/ 	.word	0x00007f30
        /*08c4*/ 	.word	0x00000000
        /*08c8*/ 	.word	0x00007090
        /*08cc*/ 	.short	0x010a
        /*08ce*/ 	.byte	0xff
	.zero		1


	//   ....[63]....
        /*08d0*/ 	.word	0x00007fb0
        /*08d4*/ 	.word	0x00000000
        /*08d8*/ 	.word	0x000070c0
        /*08dc*/ 	.short	0x010a
        /*08de*/ 	.byte	0xff
	.zero		1


	//   ....[64]....
        /*08e0*/ 	.word	0x000088e0
        /*08e4*/ 	.word	0x00000002
        /*08e8*/ 	.word	0x00000000
        /*08ec*/ 	.short	0x0101
        /*08ee*/ 	.byte	0xff
	.zero		1


	//   ....[65]....
        /*08f0*/ 	.word	0x00008910
        /*08f4*/ 	.word	0x00000000
        /*08f8*/ 	.word	0x000070b0
        /*08fc*/ 	.short	0x0101
        /*08fe*/ 	.byte	0xff
	.zero		1


	//   ....[66]....
        /*0900*/ 	.word	0x00008980
        /*0904*/ 	.word	0x00000000
        /*0908*/ 	.word	0x00007080
        /*090c*/ 	.short	0x010a
        /*090e*/ 	.byte	0xff
	.zero		1


	//   ....[67]....
        /*0910*/ 	.word	0x00008a10
        /*0914*/ 	.word	0x00000029
        /*0918*/ 	.word	0x00000000
        /*091c*/ 	.short	0x0101
        /*091e*/ 	.byte	0xff
	.zero		1


	//   ....[68]....
        /*0920*/ 	.word	0x00008a50
        /*0924*/ 	.word	0x00000000
        /*0928*/ 	.word	0x00007098
        /*092c*/ 	.short	0x010a
        /*092e*/ 	.byte	0xff
	.zero		1


	//   ....[69]....
        /*0930*/ 	.word	0x00008ad0
        /*0934*/ 	.word	0x00000000
        /*0938*/ 	.word	0x000070c8
        /*093c*/ 	.short	0x010a
        /*093e*/ 	.byte	0xff
	.zero		1


	//   ....[70]....
        /*0940*/ 	.word	0x000093b0
        /*0944*/ 	.word	0x00000003
        /*0948*/ 	.word	0x00000000
        /*094c*/ 	.short	0x0101
        /*094e*/ 	.byte	0xff
	.zero		1


	//   ....[71]....
        /*0950*/ 	.word	0x000093e0
        /*0954*/ 	.word	0x00000000
        /*0958*/ 	.word	0x000070b8
        /*095c*/ 	.short	0x0101
        /*095e*/ 	.byte	0xff
	.zero		1


	//   ....[72]....
        /*0960*/ 	.word	0x00009840
        /*0964*/ 	.word	0x000000ff
        /*0968*/ 	.word	0x00000000
        /*096c*/ 	.short	0x010a
        /*096e*/ 	.byte	0x06
	.zero		1


	//   ....[73]....
        /*0970*/ 	.word	0x00009ab0
        /*0974*/ 	.word	0x000000ff
        /*0978*/ 	.word	0x00000000
        /*097c*/ 	.short	0x010a
        /*097e*/ 	.byte	0x05
	.zero		1


	//   ....[74]....
        /*0980*/ 	.word	0x0000a6e0
        /*0984*/ 	.word	0x000000ff
        /*0988*/ 	.word	0x00000000
        /*098c*/ 	.short	0x0101
        /*098e*/ 	.byte	0x04
	.zero		1


	//   ....[75]....
        /*0990*/ 	.word	0x0000a750
        /*0994*/ 	.word	0x000000ff
        /*0998*/ 	.word	0x00000000
        /*099c*/ 	.short	0x010a
        /*099e*/ 	.byte	0x2e
	.zero		1


	//   ....[76]....
        /*09a0*/ 	.word	0x0000aab0
        /*09a4*/ 	.word	0x000000ff
        /*09a8*/ 	.word	0x00000000
        /*09ac*/ 	.short	0x0101
        /*09ae*/ 	.byte	0x2d
	.zero		1


	//   ....[77]....
        /*09b0*/ 	.word	0x0000d4b0
        /*09b4*/ 	.word	0x000000ff
        /*09b8*/ 	.word	0x00000000
        /*09bc*/ 	.short	0x0101
        /*09be*/ 	.byte	0x05
	.zero		1


	//   ....[78]....
        /*09c0*/ 	.word	0x0000d630
        /*09c4*/ 	.word	0x000000ff
        /*09c8*/ 	.word	0x00000000
        /*09cc*/ 	.short	0x010a
        /*09ce*/ 	.byte	0x06
	.zero		1


	//   ....[79]....
        /*09d0*/ 	.word	0x0000dc90
        /*09d4*/ 	.word	0x000000ff
        /*09d8*/ 	.word	0x00000000
        /*09dc*/ 	.short	0x010a
        /*09de*/ 	.byte	0x06
	.zero		1


	//   ....[80]....
        /*09e0*/ 	.word	0x0000e050
        /*09e4*/ 	.word	0x000000ff
        /*09e8*/ 	.word	0x00000000
        /*09ec*/ 	.short	0x010a
        /*09ee*/ 	.byte	0x04
	.zero		1


	//   ....[81]....
        /*09f0*/ 	.word	0x000115a0
        /*09f4*/ 	.word	0x000000ff
        /*09f8*/ 	.word	0x00000000
        /*09fc*/ 	.short	0x0101
        /*09fe*/ 	.byte	0x04
	.zero		1


	//   ....[82]....
        /*0a00*/ 	.word	0x00011600
        /*0a04*/ 	.word	0x000000ff
        /*0a08*/ 	.word	0x00000000
        /*0a0c*/ 	.short	0x010a
        /*0a0e*/ 	.byte	0x2e
	.zero		1


	//   ....[83]....
        /*0a10*/ 	.word	0x00011b60
        /*0a14*/ 	.word	0x000000ff
        /*0a18*/ 	.word	0x00000000
        /*0a1c*/ 	.short	0x0101
        /*0a1e*/ 	.byte	0x2d
	.zero		1


	//   ....[84]....
        /*0a20*/ 	.word	0x00014400
        /*0a24*/ 	.word	0x000000ff
        /*0a28*/ 	.word	0x00000000
        /*0a2c*/ 	.short	0x0101
        /*0a2e*/ 	.byte	0x05
	.zero		1


	//   ....[85]....
        /*0a30*/ 	.word	0x000145c0
        /*0a34*/ 	.word	0x000000ff
        /*0a38*/ 	.word	0x00000000
        /*0a3c*/ 	.short	0x010a
        /*0a3e*/ 	.byte	0x06
	.zero		1


	//   ....[86]....
        /*0a40*/ 	.word	0x00014c30
        /*0a44*/ 	.word	0x000000ff
        /*0a48*/ 	.word	0x00000000
        /*0a4c*/ 	.short	0x010a
        /*0a4e*/ 	.byte	0x06
	.zero		1


	//   ....[87]....
        /*0a50*/ 	.word	0x00014ed0
        /*0a54*/ 	.word	0x000000ff
        /*0a58*/ 	.word	0x00000000
        /*0a5c*/ 	.short	0x0101
        /*0a5e*/ 	.byte	0x04
	.zero		1


	//   ....[88]....
        /*0a60*/ 	.word	0x00014f60
        /*0a64*/ 	.word	0x000000ff
        /*0a68*/ 	.word	0x00000000
        /*0a6c*/ 	.short	0x010a
        /*0a6e*/ 	.byte	0x04
	.zero		1


	//   ....[89]....
        /*0a70*/ 	.word	0x00015010
        /*0a74*/ 	.word	0x000000ff
        /*0a78*/ 	.word	0x00000000
        /*0a7c*/ 	.short	0x0101
        /*0a7e*/ 	.byte	0x04
	.zero		1


	//   ....[90]....
        /*0a80*/ 	.word	0x00015700
        /*0a84*/ 	.word	0x000000ff
        /*0a88*/ 	.word	0x00007010
        /*0a8c*/ 	.short	0x010a
        /*0a8e*/ 	.byte	0x08
	.zero		1


	//   ....[91]....
        /*0a90*/ 	.word	0x000158b0
        /*0a94*/ 	.word	0x000000ff
        /*0a98*/ 	.word	0x00007038
        /*0a9c*/ 	.short	0x010a
        /*0a9e*/ 	.byte	0x11
	.zero		1


	//   ....[92]....
        /*0aa0*/ 	.word	0x00015a90
        /*0aa4*/ 	.word	0x000000ff
        /*0aa8*/ 	.word	0x00007018
        /*0aac*/ 	.short	0x010a
        /*0aae*/ 	.byte	0x08
	.zero		1


	//   ....[93]....
        /*0ab0*/ 	.word	0x00015c70
        /*0ab4*/ 	.word	0x000000ff
        /*0ab8*/ 	.word	0x00007038
        /*0abc*/ 	.short	0x010a
        /*0abe*/ 	.byte	0x11
	.zero		1


	//   ....[94]....
        /*0ac0*/ 	.word	0x00015f50
        /*0ac4*/ 	.word	0x000000ff
        /*0ac8*/ 	.word	0x00007038
        /*0acc*/ 	.short	0x010a
        /*0ace*/ 	.byte	0x11
	.zero		1


	//   ....[95]....
        /*0ad0*/ 	.word	0x00016180
        /*0ad4*/ 	.word	0x000000ff
        /*0ad8*/ 	.word	0x00007038
        /*0adc*/ 	.short	0x010a
        /*0ade*/ 	.byte	0x11
	.zero		1


	//   ....[96]....
        /*0ae0*/ 	.word	0x00016380
        /*0ae4*/ 	.word	0x000000ff
        /*0ae8*/ 	.word	0x00007038
        /*0aec*/ 	.short	0x010a
        /*0aee*/ 	.byte	0x11
	.zero		1


	//   ....[97]....
        /*0af0*/ 	.word	0x00016580
        /*0af4*/ 	.word	0x000000ff
        /*0af8*/ 	.word	0x00007038
        /*0afc*/ 	.short	0x010a
        /*0afe*/ 	.byte	0x11
	.zero		1


	//   ....[98]....
        /*0b00*/ 	.word	0x00016780
        /*0b04*/ 	.word	0x000000ff
        /*0b08*/ 	.word	0x00007038
        /*0b0c*/ 	.short	0x010a
        /*0b0e*/ 	.byte	0x11
	.zero		1


	//   ....[99]....
        /*0b10*/ 	.word	0x00016980
        /*0b14*/ 	.word	0x000000ff
        /*0b18*/ 	.word	0x00007038
        /*0b1c*/ 	.short	0x010a
        /*0b1e*/ 	.byte	0x11
	.zero		1


	//   ....[100]....
        /*0b20*/ 	.word	0x00016b80
        /*0b24*/ 	.word	0x000000ff
        /*0b28*/ 	.word	0x00007038
        /*0b2c*/ 	.short	0x010a
        /*0b2e*/ 	.byte	0x11
	.zero		1


	//   ....[101]....
        /*0b30*/ 	.word	0x00016d80
        /*0b34*/ 	.word	0x000000ff
        /*0b38*/ 	.word	0x00007038
        /*0b3c*/ 	.short	0x010a
        /*0b3e*/ 	.byte	0x11
	.zero		1


	//   ....[102]....
        /*0b40*/ 	.word	0x00016ff0
        /*0b44*/ 	.word	0x000000ff
        /*0b48*/ 	.word	0x00007038
        /*0b4c*/ 	.short	0x010a
        /*0b4e*/ 	.byte	0x11
	.zero		1


	//   ....[103]....
        /*0b50*/ 	.word	0x000171f0
        /*0b54*/ 	.word	0x000000ff
        /*0b58*/ 	.word	0x00007038
        /*0b5c*/ 	.short	0x010a
        /*0b5e*/ 	.byte	0x11
	.zero		1


	//   ....[104]....
        /*0b60*/ 	.word	0x00017410
        /*0b64*/ 	.word	0x000000ff
        /*0b68*/ 	.word	0x00007038
        /*0b6c*/ 	.short	0x010a
        /*0b6e*/ 	.byte	0x11
	.zero		1


	//   ....[105]....
        /*0b70*/ 	.word	0x00017610
        /*0b74*/ 	.word	0x000000ff
        /*0b78*/ 	.word	0x00007038
        /*0b7c*/ 	.short	0x010a
        /*0b7e*/ 	.byte	0x11
	.zero		1


	//   ....[106]....
        /*0b80*/ 	.word	0x00017840
        /*0b84*/ 	.word	0x000000ff
        /*0b88*/ 	.word	0x00007038
        /*0b8c*/ 	.short	0x010a
        /*0b8e*/ 	.byte	0x11
	.zero		1


	//   ....[107]....
        /*0b90*/ 	.word	0x00017a40
        /*0b94*/ 	.word	0x000000ff
        /*0b98*/ 	.word	0x00007038
        /*0b9c*/ 	.short	0x010a
        /*0b9e*/ 	.byte	0x09
	.zero		1


	//   ....[108]....
        /*0ba0*/ 	.word	0x000180e0
        /*0ba4*/ 	.word	0x000000ff
        /*0ba8*/ 	.word	0x000070b0
        /*0bac*/ 	.short	0x010a
        /*0bae*/ 	.byte	0x11
	.zero		1


	//   ....[109]....
        /*0bb0*/ 	.word	0x00018180
        /*0bb4*/ 	.word	0x000000ff
        /*0bb8*/ 	.word	0x000070b8
        /*0bbc*/ 	.short	0x010a
        /*0bbe*/ 	.byte	0x11
	.zero		1


	//   ....[110]....
        /*0bc0*/ 	.word	0x00018260
        /*0bc4*/ 	.word	0x000000ff
        /*0bc8*/ 	.word	0x00000000
        /*0bcc*/ 	.short	0x0101
        /*0bce*/ 	.byte	0x08
	.zero		1


	//   ....[111]....
        /*0bd0*/ 	.word	0x000182e0
        /*0bd4*/ 	.word	0x000000ff
        /*0bd8*/ 	.word	0x00000000
        /*0bdc*/ 	.short	0x0101
        /*0bde*/ 	.byte	0x11
	.zero		1


	//   ....[112]....
        /*0be0*/ 	.word	0x00018610
        /*0be4*/ 	.word	0x00000003
        /*0be8*/ 	.word	0x00007000
        /*0bec*/ 	.short	0x010a
        /*0bee*/ 	.byte	0xff
	.zero		1


	//   ....[113]....
        /*0bf0*/ 	.word	0x00018670
        /*0bf4*/ 	.word	0x00000000
        /*0bf8*/ 	.word	0x00007020
        /*0bfc*/ 	.short	0x010a
        /*0bfe*/ 	.byte	0xff
	.zero		1


	//   ....[114]....
        /*0c00*/ 	.word	0x000186d0
        /*0c04*/ 	.word	0x00000002
        /*0c08*/ 	.word	0x00007058
        /*0c0c*/ 	.short	0x010a
        /*0c0e*/ 	.byte	0xff
	.zero		1


	//   ....[115]....
        /*0c10*/ 	.word	0x00018730
        /*0c14*/ 	.word	0x00000003
        /*0c18*/ 	.word	0x00007008
        /*0c1c*/ 	.short	0x010a
        /*0c1e*/ 	.byte	0xff
	.zero		1


	//   ....[116]....
        /*0c20*/ 	.word	0x00018790
        /*0c24*/ 	.word	0x00000002
        /*0c28*/ 	.word	0x00007068
        /*0c2c*/ 	.short	0x010a
        /*0c2e*/ 	.byte	0xff
	.zero		1


	//   ....[117]....
        /*0c30*/ 	.word	0x000187f0
        /*0c34*/ 	.word	0x00000000
        /*0c38*/ 	.word	0x00007020
        /*0c3c*/ 	.short	0x010a
        /*0c3e*/ 	.byte	0xff
	.zero		1


	//   ....[118]....
        /*0c40*/ 	.word	0x00018850
        /*0c44*/ 	.word	0x00000000
        /*0c48*/ 	.word	0x000070a0
        /*0c4c*/ 	.short	0x010a
        /*0c4e*/ 	.byte	0xff
	.zero		1


	//   ....[119]....
        /*0c50*/ 	.word	0x000188b0
        /*0c54*/ 	.word	0x00000000
        /*0c58*/ 	.word	0x00007058
        /*0c5c*/ 	.short	0x010a
        /*0c5e*/ 	.byte	0xff
	.zero		1


	//   ....[120]....
        /*0c60*/ 	.word	0x00018910
        /*0c64*/ 	.word	0x00000002
        /*0c68*/ 	.word	0x00007020
        /*0c6c*/ 	.short	0x010a
        /*0c6e*/ 	.byte	0xff
	.zero		1


	//   ....[121]....
        /*0c70*/ 	.word	0x00018970
        /*0c74*/ 	.word	0x00000000
        /*0c78*/ 	.word	0x000070a8
        /*0c7c*/ 	.short	0x010a
        /*0c7e*/ 	.byte	0xff
	.zero		1


	//   ....[122]....
        /*0c80*/ 	.word	0x000189d0
        /*0c84*/ 	.word	0x00000000
        /*0c88*/ 	.word	0x00007068
        /*0c8c*/ 	.short	0x010a
        /*0c8e*/ 	.byte	0xff
	.zero		1


	//   ....[123]....
        /*0c90*/ 	.word	0x00018a30
        /*0c94*/ 	.word	0x00000000
        /*0c98*/ 	.word	0x00007020
        /*0c9c*/ 	.short	0x010a
        /*0c9e*/ 	.byte	0xff
	.zero		1


	//   ....[124]....
        /*0ca0*/ 	.word	0x00018a90
        /*0ca4*/ 	.word	0x00000000
        /*0ca8*/ 	.word	0x000070a0
        /*0cac*/ 	.short	0x010a
        /*0cae*/ 	.byte	0xff
	.zero		1


	//   ....[125]....
        /*0cb0*/ 	.word	0x00018b10
        /*0cb4*/ 	.word	0x00000006
        /*0cb8*/ 	.word	0x00007058
        /*0cbc*/ 	.short	0x010a
        /*0cbe*/ 	.byte	0xff
	.zero		1


	//   ....[126]....
        /*0cc0*/ 	.word	0x00018b70
        /*0cc4*/ 	.word	0x00000000
        /*0cc8*/ 	.word	0x000070a8
        /*0ccc*/ 	.short	0x010a
        /*0cce*/ 	.byte	0xff
	.zero		1


	//   ....[127]....
        /*0cd0*/ 	.word	0x00018bd0
        /*0cd4*/ 	.word	0x00000000
        /*0cd8*/ 	.word	0x00007068
        /*0cdc*/ 	.short	0x010a
        /*0cde*/ 	.byte	0xff
	.zero		1


	//   ....[128]....
        /*0ce0*/ 	.word	0x00018c20
        /*0ce4*/ 	.word	0x00000010
        /*0ce8*/ 	.word	0x000070c0
        /*0cec*/ 	.short	0x010a
        /*0cee*/ 	.byte	0xff
	.zero		1


	//   ....[129]....
        /*0cf0*/ 	.word	0x00018c70
        /*0cf4*/ 	.word	0x00000010
        /*0cf8*/ 	.word	0x000070c8
        /*0cfc*/ 	.short	0x010a
        /*0cfe*/ 	.byte	0xff
	.zero		1


	//   ....[130]....
        /*0d00*/ 	.word	0x00018cc0
        /*0d04*/ 	.word	0x00000000
        /*0d08*/ 	.word	0x00007070
        /*0d0c*/ 	.short	0x010a
        /*0d0e*/ 	.byte	0xff
	.zero		1


	//   ....[131]....
        /*0d10*/ 	.word	0x00018d10
        /*0d14*/ 	.word	0x00000000
        /*0d18*/ 	.word	0x00007080
        /*0d1c*/ 	.short	0x010a
        /*0d1e*/ 	.byte	0xff
	.zero		1


	//   ....[132]....
        /*0d20*/ 	.word	0x00018d60
        /*0d24*/ 	.word	0x00000000
        /*0d28*/ 	.word	0x00007070
        /*0d2c*/ 	.short	0x010a
        /*0d2e*/ 	.byte	0xff
	.zero		1


	//   ....[133]....
        /*0d30*/ 	.word	0x00018db0
        /*0d34*/ 	.word	0x00000000
        /*0d38*/ 	.word	0x00007090
        /*0d3c*/ 	.short	0x010a
        /*0d3e*/ 	.byte	0xff
	.zero		1


	//   ....[134]....
        /*0d40*/ 	.word	0x00018e00
        /*0d44*/ 	.word	0x00000000
        /*0d48*/ 	.word	0x00007080
        /*0d4c*/ 	.short	0x010a
        /*0d4e*/ 	.byte	0xff
	.zero		1


	//   ....[135]....
        /*0d50*/ 	.word	0x00018e50
        /*0d54*/ 	.word	0x00000000
        /*0d58*/ 	.word	0x00007098
        /*0d5c*/ 	.short	0x010a
        /*0d5e*/ 	.byte	0xff
	.zero		1


	//   ....[136]....
        /*0d60*/ 	.word	0x00018ea0
        /*0d64*/ 	.word	0x00000000
        /*0d68*/ 	.word	0x00007070
        /*0d6c*/ 	.short	0x010a
        /*0d6e*/ 	.byte	0xff
	.zero		1


	//   ....[137]....
        /*0d70*/ 	.word	0x00018ef0
        /*0d74*/ 	.word	0x00000000
        /*0d78*/ 	.word	0x00007090
        /*0d7c*/ 	.short	0x010a
        /*0d7e*/ 	.byte	0xff
	.zero		1


	//   ....[138]....
        /*0d80*/ 	.word	0x00018f40
        /*0d84*/ 	.word	0x00000000
        /*0d88*/ 	.word	0x000070c0
        /*0d8c*/ 	.short	0x010a
        /*0d8e*/ 	.byte	0xff
	.zero		1


	//   ....[139]....
        /*0d90*/ 	.word	0x00018f90
        /*0d94*/ 	.word	0x00000000
        /*0d98*/ 	.word	0x00007080
        /*0d9c*/ 	.short	0x010a
        /*0d9e*/ 	.byte	0xff
	.zero		1


	//   ....[140]....
        /*0da0*/ 	.word	0x00018fe0
        /*0da4*/ 	.word	0x00000000
        /*0da8*/ 	.word	0x00007098
        /*0dac*/ 	.short	0x010a
        /*0dae*/ 	.byte	0xff
	.zero		1


	//   ....[141]....
        /*0db0*/ 	.word	0x00019030
        /*0db4*/ 	.word	0x00000000
        /*0db8*/ 	.word	0x000070c8
        /*0dbc*/ 	.short	0x010a
        /*0dbe*/ 	.byte	0xff
	.zero		1


	//   ....[142]....
        /*0dc0*/ 	.word	0x00019090
        /*0dc4*/ 	.word	0x00000000
        /*0dc8*/ 	.word	0x00000000
        /*0dcc*/ 	.short	0x010a
        /*0dce*/ 	.byte	0xff
	.zero		1


	//   ....[143]....
        /*0dd0*/ 	.word	0x000190f0
        /*0dd4*/ 	.word	0x00000000
        /*0dd8*/ 	.word	0x00000000
        /*0ddc*/ 	.short	0x010a
        /*0dde*/ 	.byte	0xff
	.zero		1


	//   ....[144]....
        /*0de0*/ 	.word	0x00019150
        /*0de4*/ 	.word	0x00000004
        /*0de8*/ 	.word	0x00000000
        /*0dec*/ 	.short	0x010a
        /*0dee*/ 	.byte	0xff
	.zero		1


	//   ....[145]....
        /*0df0*/ 	.word	0x000191b0
        /*0df4*/ 	.word	0x00000005
        /*0df8*/ 	.word	0x00000000
        /*0dfc*/ 	.short	0x010a
        /*0dfe*/ 	.byte	0xff
	.zero		1


	//   ....[146]....
        /*0e00*/ 	.word	0x00019210
        /*0e04*/ 	.word	0x00000003
        /*0e08*/ 	.word	0x00000000
        /*0e0c*/ 	.short	0x010a
        /*0e0e*/ 	.byte	0xff
	.zero		1


	//   ....[147]....
        /*0e10*/ 	.word	0x00019270
        /*0e14*/ 	.word	0x00000000
        /*0e18*/ 	.word	0x00000000
        /*0e1c*/ 	.short	0x010a
        /*0e1e*/ 	.byte	0xff
	.zero		1


	//   ....[148]....
        /*0e20*/ 	.word	0x000192d0
        /*0e24*/ 	.word	0x00000004
        /*0e28*/ 	.word	0x00000000
        /*0e2c*/ 	.short	0x010a
        /*0e2e*/ 	.byte	0xff
	.zero		1


	//   ....[149]....
        /*0e30*/ 	.word	0x00019330
        /*0e34*/ 	.word	0x00000009
        /*0e38*/ 	.word	0x00000000
        /*0e3c*/ 	.short	0x010a
        /*0e3e*/ 	.byte	0xff
	.zero		1


	//   ....[150]....
        /*0e40*/ 	.word	0x00019390
        /*0e44*/ 	.word	0x00000003
        /*0e48*/ 	.word	0x00000000
        /*0e4c*/ 	.short	0x010a
        /*0e4e*/ 	.byte	0xff
	.zero		1


	//   ....[151]....
        /*0e50*/ 	.word	0x000193f0
        /*0e54*/ 	.word	0x00000000
        /*0e58*/ 	.word	0x00000000
        /*0e5c*/ 	.short	0x010a
        /*0e5e*/ 	.byte	0xff
	.zero		1


	//   ....[152]....
        /*0e60*/ 	.word	0x00019450
        /*0e64*/ 	.word	0x00000000
        /*0e68*/ 	.word	0x00007010
        /*0e6c*/ 	.short	0x010a
        /*0e6e*/ 	.byte	0xff
	.zero		1


	//   ....[153]....
        /*0e70*/ 	.word	0x000194b0
        /*0e74*/ 	.word	0x00000000
        /*0e78*/ 	.word	0x00007038
        /*0e7c*/ 	.short	0x010a
        /*0e7e*/ 	.byte	0xff
	.zero		1


	//   ....[154]....
        /*0e80*/ 	.word	0x00019510
        /*0e84*/ 	.word	0x00000000
        /*0e88*/ 	.word	0x00007018
        /*0e8c*/ 	.short	0x010a
        /*0e8e*/ 	.byte	0xff
	.zero		1


	//   ....[155]....
        /*0e90*/ 	.word	0x00019570
        /*0e94*/ 	.word	0x00000000
        /*0e98*/ 	.word	0x00007038
        /*0e9c*/ 	.short	0x010a
        /*0e9e*/ 	.byte	0xff
	.zero		1


	//   ....[156]....
        /*0ea0*/ 	.word	0x000195d0
        /*0ea4*/ 	.word	0x00000000
        /*0ea8*/ 	.word	0x00007038
        /*0eac*/ 	.short	0x010a
        /*0eae*/ 	.byte	0xff
	.zero		1


	//   ....[157]....
        /*0eb0*/ 	.word	0x00019630
        /*0eb4*/ 	.word	0x00000000
        /*0eb8*/ 	.word	0x00007038
        /*0ebc*/ 	.short	0x010a
        /*0ebe*/ 	.byte	0xff
	.zero		1


	//   ....[158]....
        /*0ec0*/ 	.word	0x00019690
        /*0ec4*/ 	.word	0x00000000
        /*0ec8*/ 	.word	0x00007038
        /*0ecc*/ 	.short	0x010a
        /*0ece*/ 	.byte	0xff
	.zero		1


	//   ....[159]....
        /*0ed0*/ 	.word	0x000196f0
        /*0ed4*/ 	.word	0x00000000
        /*0ed8*/ 	.word	0x00007038
        /*0edc*/ 	.short	0x010a
        /*0ede*/ 	.byte	0xff
	.zero		1


	//   ....[160]....
        /*0ee0*/ 	.word	0x00019750
        /*0ee4*/ 	.word	0x00000000
        /*0ee8*/ 	.word	0x00007038
        /*0eec*/ 	.short	0x010a
        /*0eee*/ 	.byte	0xff
	.zero		1


	//   ....[161]....
        /*0ef0*/ 	.word	0x000197b0
        /*0ef4*/ 	.word	0x00000000
        /*0ef8*/ 	.word	0x00007038
        /*0efc*/ 	.short	0x010a
        /*0efe*/ 	.byte	0xff
	.zero		1


	//   ....[162]....
        /*0f00*/ 	.word	0x00019810
        /*0f04*/ 	.word	0x00000000
        /*0f08*/ 	.word	0x00007038
        /*0f0c*/ 	.short	0x010a
        /*0f0e*/ 	.byte	0xff
	.zero		1


	//   ....[163]....
        /*0f10*/ 	.word	0x00019870
        /*0f14*/ 	.word	0x00000000
        /*0f18*/ 	.word	0x00007038
        /*0f1c*/ 	.short	0x010a
        /*0f1e*/ 	.byte	0xff
	.zero		1


	//   ....[164]....
        /*0f20*/ 	.word	0x000198d0
        /*0f24*/ 	.word	0x00000000
        /*0f28*/ 	.word	0x00007038
        /*0f2c*/ 	.short	0x010a
        /*0f2e*/ 	.byte	0xff
	.zero		1


	//   ....[165]....
        /*0f30*/ 	.word	0x00019930
        /*0f34*/ 	.word	0x00000000
        /*0f38*/ 	.word	0x00007038
        /*0f3c*/ 	.short	0x010a
        /*0f3e*/ 	.byte	0xff
	.zero		1


	//   ....[166]....
        /*0f40*/ 	.word	0x00019990
        /*0f44*/ 	.word	0x00000000
        /*0f48*/ 	.word	0x00007038
        /*0f4c*/ 	.short	0x010a
        /*0f4e*/ 	.byte	0xff
	.zero		1


	//   ....[167]....
        /*0f50*/ 	.word	0x000199f0
        /*0f54*/ 	.word	0x00000000
        /*0f58*/ 	.word	0x00007038
        /*0f5c*/ 	.short	0x010a
        /*0f5e*/ 	.byte	0xff
	.zero		1


	//   ....[168]....
        /*0f60*/ 	.word	0x00019a50
        /*0f64*/ 	.word	0x00000000
        /*0f68*/ 	.word	0x00007038
        /*0f6c*/ 	.short	0x010a
        /*0f6e*/ 	.byte	0xff
	.zero		1


	//   ....[169]....
        /*0f70*/ 	.word	0x00019ab0
        /*0f74*/ 	.word	0x00000000
        /*0f78*/ 	.word	0x00007038
        /*0f7c*/ 	.short	0x010a
        /*0f7e*/ 	.byte	0xff
	.zero		1


	//   ....[170]....
        /*0f80*/ 	.word	0x00019b10
        /*0f84*/ 	.word	0x00000000
        /*0f88*/ 	.word	0x000070b0
        /*0f8c*/ 	.short	0x010a
        /*0f8e*/ 	.byte	0xff
	.zero		1


	//   ....[171]....
        /*0f90*/ 	.word	0x00019b70
        /*0f94*/ 	.word	0x00000000
        /*0f98*/ 	.word	0x000070b8
        /*0f9c*/ 	.short	0x010a
        /*0f9e*/ 	.byte	0xff
	.zero		1


	//----- nvinfo : EIATTR_NUM_MBARRIERS
	.align		4
.L_66:
        /*0fa0*/ 	.byte	0x03, 0x38
        /*0fa2*/ 	.short	0x001c


	//----- nvinfo : EIATTR_EXIT_INSTR_OFFSETS
	.align		4
        /*0fa4*/ 	.byte	0x04, 0x1c
        /*0fa6*/ 	.short	(.L_68 - .L_67)


	//   ....[0]....
.L_67:
        /*0fa8*/ 	.word	0x00001790


	//   ....[1]....
        /*0fac*/ 	.word	0x00003ea0


	//   ....[2]....
        /*0fb0*/ 	.word	0x00003f00


	//   ....[3]....
        /*0fb4*/ 	.word	0x00009470


	//   ....[4]....
        /*0fb8*/ 	.word	0x000094e0


	//   ....[5]....
        /*0fbc*/ 	.word	0x000150b0


	//   ....[6]....
        /*0fc0*/ 	.word	0x00015140


	//   ....[7]....
        /*0fc4*/ 	.word	0x00015190


	//   ....[8]....
        /*0fc8*/ 	.word	0x00017c30


	//   ....[9]....
        /*0fcc*/ 	.word	0x00017c80


	//   ....[10]....
        /*0fd0*/ 	.word	0x00018330


	//   ....[11]....
        /*0fd4*/ 	.word	0x000185f0


	//----- nvinfo : EIATTR_INDIRECT_BRANCH_TARGETS
	.align		4
.L_68:
        /*0fd8*/ 	.byte	0x04, 0x34
        /*0fda*/ 	.short	(.L_70 - .L_69)


	//   ....[0]....
.L_69:
        /*0fdc*/ 	.word	.L_x_494@srel
        /*0fe0*/ 	.short	0x0
        /*0fe2*/ 	.short	0x0
        /*0fe4*/ 	.word	0x3
        /*0fe8*/ 	.word	.L_x_495@srel
        /*0fec*/ 	.word	.L_x_496@srel
        /*0ff0*/ 	.word	.L_x_497@srel


	//----- nvinfo : EIATTR_MAX_THREADS
	.align		4
.L_70:
        /*0ff4*/ 	.byte	0x04, 0x05
        /*0ff6*/ 	.short	(.L_72 - .L_71)
.L_71:
        /*0ff8*/ 	.word	0x00000200
        /*0ffc*/ 	.word	0x00000001
        /*1000*/ 	.word	0x00000001


	//----- nvinfo : EIATTR_CRS_STACK_SIZE
	.align		4
.L_72:
        /*1004*/ 	.byte	0x04, 0x1e
        /*1006*/ 	.short	(.L_74 - .L_73)
.L_73:
        /*1008*/ 	.word	0x00000000


	//----- nvinfo : EIATTR_CBANK_PARAM_SIZE
	.align		4
.L_74:
        /*100c*/ 	.byte	0x03, 0x19
        /*100e*/ 	.short	0x0600


	//----- nvinfo : EIATTR_PARAM_CBANK
	.align		4
        /*1010*/ 	.byte	0x04, 0x0a
        /*1012*/ 	.short	(.L_76 - .L_75)
	.align		4
.L_75:
        /*1014*/ 	.word	index@(.nv.constant0._ZN7cutlass13device_kernelINS_4fmha6kernel36Sm100FmhaFwdKernelTmaWarpspecializedIN4cute5tupleIJiiiNS5_IJNS5_IJiiEEEiEEEEEENS1_10collective38Sm100FmhaFwdMainloopTmaWarpspecializedINS_10bfloat16_tEffNS5_IJNS4_1CILi256EEENSC_ILi128EEENSC_ILi16EEEEEENS5_IJiNSC_ILi1EEES7_EEENS5_IJiSH_NS5_IJNS5_IJNSC_ILi0EEEiEEEiEEEEEESM_NS9_10CausalMaskILb1EEENS5_IJNSC_ILi2EEESH_SH_EEENSC_ILb0EEEEENS9_38Sm100FmhaFwdEpilogueTmaWarpspecializedINS_6half_tEfNS5_IJSE_SF_SE_EEESI_NS5_IJSH_S7_EEESR_EENS2_23PersistentTileSchedulerENS2_41Sm100FmhaCtxKernelWarpspecializedScheduleEEEEEvNT_6ParamsE)
        /*1018*/ 	.short	0x0380
        /*101a*/ 	.short	0x0600


	//----- nvinfo : EIATTR_SW_WAR
	.align		4
.L_76:
        /*101c*/ 	.byte	0x04, 0x36
        /*101e*/ 	.short	(.L_78 - .L_77)
.L_77:
        /*1020*/ 	.word	0x00000008
.L_78:


//--------------------- .nv.callgraph             --------------------------
	.section	.nv.callgraph,"",@"SHT_CUDA_CALLGRAPH"
	.align	4
	.sectionentsize	8
	.align		4
        /*0000*/ 	.word	0x00000000
	.align		4
        /*0004*/ 	.word	0xffffffff
	.align		4
        /*0008*/ 	.word	index@(_ZN7cutlass13device_kernelINS_4fmha6kernel36Sm100FmhaFwdKernelTmaWarpspecializedIN4cute5tupleIJiiiNS5_IJNS5_IJiiEEEiEEEEEENS1_10collective38Sm100FmhaFwdMainloopTmaWarpspecializedINS_10bfloat16_tEffNS5_IJNS4_1CILi256EEENSC_ILi128EEENSC_ILi16EEEEEENS5_IJiNSC_ILi1EEES7_EEENS5_IJiSH_NS5_IJNS5_IJNSC_ILi0EEEiEEEiEEEEEESM_NS9_10CausalMaskILb1EEENS5_IJNSC_ILi2EEESH_SH_EEENSC_ILb0EEEEENS9_38Sm100FmhaFwdEpilogueTmaWarpspecializedINS_6half_tEfNS5_IJSE_SF_SE_EEESI_NS5_IJSH_S7_EEESR_EENS2_23PersistentTileSchedulerENS2_41Sm100FmhaCtxKernelWarpspecializedScheduleEEEEEvNT_6ParamsE)
	.align		4
        /*000c*/ 	.word	index@(__assertfail)
	.align		4
        /*0010*/ 	.word	index@(_ZN7cutlass13device_kernelINS_4fmha6kernel36Sm100FmhaFwdKernelTmaWarpspecializedIN4cute5tupleIJiiiNS5_IJNS5_IJiiEEEiEEEEEENS1_10collective38Sm100FmhaFwdMainloopTmaWarpspecializedINS_10bfloat16_tEffNS5_IJNS4_1CILi256EEENSC_ILi128EEENSC_ILi16EEEEEENS5_IJiNSC_ILi1EEES7_EEENS5_IJiSH_NS5_IJNS5_IJNSC_ILi0EEEiEEEiEEEEEESM_NS9_10CausalMaskILb1EEENS5_IJNSC_ILi2EEESH_SH_EEENSC_ILb0EEEEENS9_38Sm100FmhaFwdEpilogueTmaWarpspecializedINS_6half_tEfNS5_IJSE_SF_SE_EEESI_NS5_IJSH_S7_EEESR_EENS2_23PersistentTileSchedulerENS2_41Sm100FmhaCtxKernelWarpspecializedScheduleEEEEEvNT_6ParamsE)
	.align		4
        /*0014*/ 	.word	index@(vprintf)
	.align		4
        /*0018*/ 	.word	0x00000000
	.align		4
        /*001c*/ 	.word	0xfffffffe
	.align		4
        /*0020*/ 	.word	0x00000000
	.align		4
        /*0024*/ 	.word	0xfffffffd
	.align		4
        /*0028*/ 	.word	0x00000000
	.align		4
        /*002c*/ 	.word	0xfffffffc


//--------------------- .nv.constant4             --------------------------
	.section	.nv.constant4,"a",@progbits
	.align	8
	.align		8
.nv.constant4:
        /*0000*/ 	.dword	vprintf
	.align		8
        /*0008*/ 	.dword	__assertfail
	.align		8
        /*0010*/ 	.dword	__unnamed_1
	.align		8
        /*0018*/ 	.dword	__unnamed_2
	.align		8
        /*0020*/ 	.dword	__unnamed_3
	.align		8
        /*0028*/ 	.dword	__unnamed_4
	.align		8
        /*0030*/ 	.dword	__unnamed_5
	.align		8
        /*0038*/ 	.dword	__unnamed_6
	.align		8
        /*0040*/ 	.dword	__unnamed_7
	.align		8
        /*0048*/ 	.dword	_ZN39_INTERNAL_ba2d8388_4_k_cu_8ad95ac5_36594cuda3std3__45__cpo5beginE
	.align		8
        /*0050*/ 	.dword	_ZN39_INTERNAL_ba2d8388_4_k_cu_8ad95ac5_36594cuda3std3__45__cpo3endE
	.align		8
        /*0058*/ 	.dword	_ZN39_INTERNAL_ba2d8388_4_k_cu_8ad95ac5_36594cuda3std3__45__cpo6cbeginE
	.align		8
        /*0060*/ 	.dword	_ZN39_INTERNAL_ba2d8388_4_k_cu_8ad95ac5_36594cuda3std3__45__cpo4cendE
	.align		8
        /*0068*/ 	.dword	_ZN39_INTERNAL_ba2d8388_4_k_cu_8ad95ac5_36594cuda3std3__441_GLOBAL__N__ba2d8388_4_k_cu_8ad95ac5_36596ignoreE
	.align		8
        /*0070*/ 	.dword	_ZN39_INTERNAL_ba2d8388_4_k_cu_8ad95ac5_36594cuda3std3__419piecewise_constructE
	.align		8
        /*0078*/ 	.dword	_ZN39_INTERNAL_ba2d8388_4_k_cu_8ad95ac5_36594cuda3std3__48in_placeE
	.align		8
        /*0080*/ 	.dword	_ZN39_INTERNAL_ba2d8388_4_k_cu_8ad95ac5_36594cuda3std6ranges3__45__cpo4swapE
	.align		8
        /*0088*/ 	.dword	_ZN39_INTERNAL_ba2d8388_4_k_cu_8ad95ac5_36594cuda3std6ranges3__45__cpo9iter_moveE
	.align		8
        /*0090*/ 	.dword	_ZN39_INTERNAL_ba2d8388_4_k_cu_8ad95ac5_36594cute7productE
	.align		8
        /*0098*/ 	.dword	_ZN39_INTERNAL_ba2d8388_4_k_cu_8ad95ac5_36594cute1_E
	.align		8
        /*00a0*/ 	.dword	$str$22
	.align		8
        /*00a8*/ 	.dword	$str$23
	.align		8
        /*00b0*/ 	.dword	$str$26
	.align		8
        /*00b8*/ 	.dword	$str$27
	.align		8
        /*00c0*/ 	.dword	$str$28
	.align		8
        /*00c8*/ 	.dword	$str$29
	.align		8
        /*00d0*/ 	.dword	$str$30
	.align		8
        /*00d8*/ 	.dword	$str$31
	.align		8
        /*00e0*/ 	.dword	$str$32
	.align		8
        /*00e8*/ 	.dword	$str$33
	.align		8
        /*00f0*/ 	.dword	$str$34
	.align		8
        /*00f8*/ 	.dword	$str$35
	.align		8
        /*0100*/ 	.dword	$str$36
	.align		8
        /*0108*/ 	.dword	$str$37


//--------------------- .nv.constant2._ZN7cutlass13device_kernelINS_4fmha6kernel36Sm100FmhaFwdKernelTmaWarpspecializedIN4cute5tupleIJiiiNS5_IJNS5_IJiiEEEiEEEEEENS1_10collective38Sm100FmhaFwdMainloopTmaWarpspecializedINS_10bfloat16_tEffNS5_IJNS4_1CILi256EEENSC_ILi128EEENSC_ILi16EEEEEENS5_IJiNSC_ILi1EEES7_EEENS5_IJiSH_NS5_IJNS5_IJNSC_ILi0EEEiEEEiEEEEEESM_NS9_10CausalMaskILb1EEENS5_IJNSC_ILi2EEESH_SH_EEENSC_ILb0EEEEENS9_38Sm100FmhaFwdEpilogueTmaWarpspecializedINS_6half_tEfNS5_IJSE_SF_SE_EEESI_NS5_IJSH_S7_EEESR_EENS2_23PersistentTileSchedulerENS2_41Sm100FmhaCtxKernelWarpspecializedScheduleEEEEEvNT_6ParamsE --------------------------
	.section	.nv.constant2._ZN7cutlass13device_kernelINS_4fmha6kernel36Sm100FmhaFwdKernelTmaWarpspecializedIN4cute5tupleIJiiiNS5_IJNS5_IJiiEEEiEEEEEENS1_10collective38Sm100FmhaFwdMainloopTmaWarpspecializedINS_10bfloat16_tEffNS5_IJNS4_1CILi256EEENSC_ILi128EEENSC_ILi16EEEEEENS5_IJiNSC_ILi1EEES7_EEENS5_IJiSH_NS5_IJNS5_IJNSC_ILi0EEEiEEEiEEEEEESM_NS9_10CausalMaskILb1EEENS5_IJNSC_ILi2EEESH_SH_EEENSC_ILb0EEEEENS9_38Sm100FmhaFwdEpilogueTmaWarpspecializedINS_6half_tEfNS5_IJSE_SF_SE_EEESI_NS5_IJSH_S7_EEESR_EENS2_23PersistentTileSchedulerENS2_41Sm100FmhaCtxKernelWarpspecializedScheduleEEEEEvNT_6ParamsE,"a",@progbits
	.sectionflags	@""
	.align	4
.nv.constant2._ZN7cutlass13device_kernelINS_4fmha6kernel36Sm100FmhaFwdKernelTmaWarpspecializedIN4cute5tupleIJiiiNS5_IJNS5_IJiiEEEiEEEEEENS1_10collective38Sm100FmhaFwdMainloopTmaWarpspecializedINS_10bfloat16_tEffNS5_IJNS4_1CILi256EEENSC_ILi128EEENSC_ILi16EEEEEENS5_IJiNSC_ILi1EEES7_EEENS5_IJiSH_NS5_IJNS5_IJNSC_ILi0EEEiEEEiEEEEEESM_NS9_10CausalMaskILb1EEENS5_IJNSC_ILi2EEESH_SH_EEENSC_ILb0EEEEENS9_38Sm100FmhaFwdEpilogueTmaWarpspecializedINS_6half_tEfNS5_IJSE_SF_SE_EEESI_NS5_IJSH_S7_EEESR_EENS2_23PersistentTileSchedulerENS2_41Sm100FmhaCtxKernelWarpspecializedScheduleEEEEEvNT_6ParamsE:
        /*0000*/ 	.byte	0x50, 0x51, 0x01, 0x00, 0x40, 0x7c, 0x01, 0x00, 0x20, 0x51, 0x01, 0x00


//--------------------- .text._ZN7cutlass13device_kernelINS_4fmha6kernel36Sm100FmhaFwdKernelTmaWarpspecializedIN4cute5tupleIJiiiNS5_IJNS5_IJiiEEEiEEEEEENS1_10collective38Sm100FmhaFwdMainloopTmaWarpspecializedINS_10bfloat16_tEffNS5_IJNS4_1CILi256EEENSC_ILi128EEENSC_ILi16EEEEEENS5_IJiNSC_ILi1EEES7_EEENS5_IJiSH_NS5_IJNS5_IJNSC_ILi0EEEiEEEiEEEEEESM_NS9_10CausalMaskILb1EEENS5_IJNSC_ILi2EEESH_SH_EEENSC_ILb0EEEEENS9_38Sm100FmhaFwdEpilogueTmaWarpspecializedINS_6half_tEfNS5_IJSE_SF_SE_EEESI_NS5_IJSH_S7_EEESR_EENS2_23PersistentTileSchedulerENS2_41Sm100FmhaCtxKernelWarpspecializedScheduleEEEEEvNT_6ParamsE --------------------------
	.section	.text._ZN7cutlass13device_kernelINS_4fmha6kernel36Sm100FmhaFwdKernelTmaWarpspecializedIN4cute5tupleIJiiiNS5_IJNS5_IJiiEEEiEEEEEENS1_10collective38Sm100FmhaFwdMainloopTmaWarpspecializedINS_10bfloat16_tEffNS5_IJNS4_1CILi256EEENSC_ILi128EEENSC_ILi16EEEEEENS5_IJiNSC_ILi1EEES7_EEENS5_IJiSH_NS5_IJNS5_IJNSC_ILi0EEEiEEEiEEEEEESM_NS9_10CausalMaskILb1EEENS5_IJNSC_ILi2EEESH_SH_EEENSC_ILb0EEEEENS9_38Sm100FmhaFwdEpilogueTmaWarpspecializedINS_6half_tEfNS5_IJSE_SF_SE_EEESI_NS5_IJSH_S7_EEESR_EENS2_23PersistentTileSchedulerENS2_41Sm100FmhaCtxKernelWarpspecializedScheduleEEEEEvNT_6ParamsE,"ax",@progbits
	.align	128
.text._ZN7cutlass13device_kernelINS_4fmha6kernel36Sm100FmhaFwdKernelTmaWarpspecializedIN4cute5tupleIJiiiNS5_IJNS5_IJiiEEEiEEEEEENS1_10collective38Sm100FmhaFwdMainloopTmaWarpspecializedINS_10bfloat16_tEffNS5_IJNS4_1CILi256EEENSC_ILi128EEENSC_ILi16EEEEEENS5_IJiNSC_ILi1EEES7_EEENS5_IJiSH_NS5_IJNS5_IJNSC_ILi0EEEiEEEiEEEEEESM_NS9_10CausalMaskILb1EEENS5_IJNSC_ILi2EEESH_SH_EEENSC_ILb0EEEEENS9_38Sm100FmhaFwdEpilogueTmaWarpspecializedINS_6half_tEfNS5_IJSE_SF_SE_EEESI_NS5_IJSH_S7_EEESR_EENS2_23PersistentTileSchedulerENS2_41Sm100FmhaCtxKernelWarpspecializedScheduleEEEEEvNT_6ParamsE:
        .type           _ZN7cutlass13device_kernelINS_4fmha6kernel36Sm100FmhaFwdKernelTmaWarpspecializedIN4cute5tupleIJiiiNS5_IJNS5_IJiiEEEiEEEEEENS1_10collective38Sm100FmhaFwdMainloopTmaWarpspecializedINS_10bfloat16_tEffNS5_IJNS4_1CILi256EEENSC_ILi128EEENSC_ILi16EEEEEENS5_IJiNSC_ILi1EEES7_EEENS5_IJiSH_NS5_IJNS5_IJNSC_ILi0EEEiEEEiEEEEEESM_NS9_10CausalMaskILb1EEENS5_IJNSC_ILi2EEESH_SH_EEENSC_ILb0EEEEENS9_38Sm100FmhaFwdEpilogueTmaWarpspecializedINS_6half_tEfNS5_IJSE_SF_SE_EEESI_NS5_IJSH_S7_EEESR_EENS2_23PersistentTileSchedulerENS2_41Sm100FmhaCtxKernelWarpspecializedScheduleEEEEEvNT_6ParamsE,@function
        .size           _ZN7cutlass13device_kernelINS_4fmha6kernel36Sm100FmhaFwdKernelTmaWarpspecializedIN4cute5tupleIJiiiNS5_IJNS5_IJiiEEEiEEEEEENS1_10collective38Sm100FmhaFwdMainloopTmaWarpspecializedINS_10bfloat16_tEffNS5_IJNS4_1CILi256EEENSC_ILi128EEENSC_ILi16EEEEEENS5_IJiNSC_ILi1EEES7_EEENS5_IJiSH_NS5_IJNS5_IJNSC_ILi0EEEiEEEiEEEEEESM_NS9_10CausalMaskILb1EEENS5_IJNSC_ILi2EEESH_SH_EEENSC_ILb0EEEEENS9_38Sm100FmhaFwdEpilogueTmaWarpspecializedINS_6half_tEfNS5_IJSE_SF_SE_EEESI_NS5_IJSH_S7_EEESR_EENS2_23PersistentTileSchedulerENS2_41Sm100FmhaCtxKernelWarpspecializedScheduleEEEEEvNT_6ParamsE,(.L_x_498 - _ZN7cutlass13device_kernelINS_4fmha6kernel36Sm100FmhaFwdKernelTmaWarpspecializedIN4cute5tupleIJiiiNS5_IJNS5_IJiiEEEiEEEEEENS1_10collective38Sm100FmhaFwdMainloopTmaWarpspecializedINS_10bfloat16_tEffNS5_IJNS4_1CILi256EEENSC_ILi128EEENSC_ILi16EEEEEENS5_IJiNSC_ILi1EEES7_EEENS5_IJiSH_NS5_IJNS5_IJNSC_ILi0EEEiEEEiEEEEEESM_NS9_10CausalMaskILb1EEENS5_IJNSC_ILi2EEESH_SH_EEENSC_ILb0EEEEENS9_38Sm100FmhaFwdEpilogueTmaWarpspecializedINS_6half_tEfNS5_IJSE_SF_SE_EEESI_NS5_IJSH_S7_EEESR_EENS2_23PersistentTileSchedulerENS2_41Sm100FmhaCtxKernelWarpspecializedScheduleEEEEEvNT_6ParamsE)
        .other          _ZN7cutlass13device_kernelINS_4fmha6kernel36Sm100FmhaFwdKernelTmaWarpspecializedIN4cute5tupleIJiiiNS5_IJNS5_IJiiEEEiEEEEEENS1_10collective38Sm100FmhaFwdMainloopTmaWarpspecializedINS_10bfloat16_tEffNS5_IJNS4_1CILi256EEENSC_ILi128EEENSC_ILi16EEEEEENS5_IJiNSC_ILi1EEES7_EEENS5_IJiSH_NS5_IJNS5_IJNSC_ILi0EEEiEEEiEEEEEESM_NS9_10CausalMaskILb1EEENS5_IJNSC_ILi2EEESH_SH_EEENSC_ILb0EEEEENS9_38Sm100FmhaFwdEpilogueTmaWarpspecializedINS_6half_tEfNS5_IJSE_SF_SE_EEESI_NS5_IJSH_S7_EEESR_EENS2_23PersistentTileSchedulerENS2_41Sm100FmhaCtxKernelWarpspecializedScheduleEEEEEvNT_6ParamsE,@"STO_CUDA_ENTRY STV_DEFAULT"
_ZN7cutlass13device_kernelINS_4fmha6kernel36Sm100FmhaFwdKernelTmaWarpspecializedIN4cute5tupleIJiiiNS5_IJNS5_IJiiEEEiEEEEEENS1_10collective38Sm100FmhaFwdMainloopTmaWarpspecializedINS_10bfloat16_tEffNS5_IJNS4_1CILi256EEENSC_ILi128EEENSC_ILi16EEEEEENS5_IJiNSC_ILi1EEES7_EEENS5_IJiSH_NS5_IJNS5_IJNSC_ILi0EEEiEEEiEEEEEESM_NS9_10CausalMaskILb1EEENS5_IJNSC_ILi2EEESH_SH_EEENSC_ILb0EEEEENS9_38Sm100FmhaFwdEpilogueTmaWarpspecializedINS_6half_tEfNS5_IJSE_SF_SE_EEESI_NS5_IJSH_S7_EEESR_EENS2_23PersistentTileSchedulerENS2_41Sm100FmhaCtxKernelWarpspecializedScheduleEEEEEvNT_6ParamsE:
[----:B------:R-:W1:Y:S02]  /*0000*/  LDC R1, c[0x0][0x37c] ;  /* 0x0000df00ff017b82 */ /* 0x000e640000000800 */
[----:B-1----:R-:W-:Y:S01]  /*0010*/  IADD3 R1, PT, PT, R1, -0x70, RZ ;  /* 0xffffff9001017810 */ /* 0x002fe20007ffe0ff */
[----:B------:R-:W1:Y:S01]  /*0020*/  S2R R31, SR_TID.X ;  /* 0x00000000001f7919 */ /* 0x000e620000002100 */
[----:B------:R-:W2:Y:S01]  /*0030*/  LDCU UR5, c[0x0][0x2f8] ;  /* 0x00005f00ff0577ac */ /* 0x000ea20008000800 */
[----:B------:R-:W3:Y:S01]  /*0040*/  LDCU UR4, c[0x0][0x2fc] ;  /* 0x00005f80ff0477ac */ /* 0x000ee20008000800 */
[----:B------:R-:W-:Y:S02]  /*0050*/  UPLOP3.LUT UP2, UPT, UPT, UPT, UPT, 0x40, 0x4 ;  /* 0x000000000004789c */ /* 0x000fe40003f4e870 */
[----:B------:R-:W-:Y:S02]  /*0060*/  UPLOP3.LUT UP1, UPT, UPT, UPT, UPT, 0x80, 0x8 ;  /* 0x000000000008789c */ /* 0x000fe40003f2f070 */
[----:B------:R-:W-:-:S02]  /*0070*/  UP2UR UR39, UPR, URZ, 0x4 ;  /* 0x00000004ff277883 */ /* 0x000fc40008000000 */
[----:B------:R-:W-:Y:S02]  /*0080*/  UPLOP3.LUT UP2, UPT, UPT, UPT, UPT, 0x80, 0x8 ;  /* 0x000000000008789c */ /* 0x000fe40003f4f070 */
[----:B------:R-:W-:Y:S01]  /*0090*/  UPLOP3.LUT UP0, UPT, UPT, UPT, UPT, 0x40, 0x4 ;  /* 0x000000000004789c */ /* 0x000fe20003f0e870 */
[----:B--2---:R-:W-:Y:S01]  /*00a0*/  IADD3 R29, P0, PT, R1, UR5, RZ ;  /* 0x00000005011d7c10 */ /* 0x004fe2000ff1e0ff */
[----:B------:R-:W-:Y:S02]  /*00b0*/  UPLOP3.LUT UP6, UPT, UPT, UPT, UPT, 0x40, 0x4 ;  /* 0x000000000004789c */ /* 0x000fe40003fce870 */
[----:B------:R-:W-:Y:S02]  /*00c0*/  UPLOP3.LUT UP5, UPT, UPT, UPT, UPT, 0x40, 0x4 ;  /* 0x000000000004789c */ /* 0x000fe40003fae870 */
[----:B------:R-:W-:Y:S01]  /*00d0*/  UPLOP3.LUT UP4, UPT, UPT, UPT, UPT, 0x40, 0x4 ;  /* 0x000000000004789c */ /* 0x000fe20003f8e870 */
[----:B---3--:R-:W-:Y:S01]  /*00e0*/  IMAD.X R28, RZ, RZ, UR4, P0 ;  /* 0x00000004ff1c7e24 */ /* 0x008fe200080e06ff */
[----:B------:R-:W-:Y:S01]  /*00f0*/  UP2UR UR56, UPR, URZ, 0x4 ;  /* 0x00000004ff387883 */ /* 0x000fe20008000000 */
[----:B-1----:R-:W-:-:S05]  /*0100*/  SHF.R.U32.HI R3, RZ, 0x5, R31 ;  /* 0x00000005ff037819 */ /* 0x002fca000001161f */
[----:B------:R-:W1:Y:S02]  /*0110*/  SHFL.IDX PT, R0, R3, RZ, 0x1f ;  /* 0x00001fff03007589 */ /* 0x000e6400000e0000 */
[----:B-1----:R-:W-:-:S04]  /*0120*/  SHF.R.S32.HI R5, RZ, 0x1f, R0 ;  /* 0x0000001fff057819 */ /* 0x002fc80000011400 */
[----:B------:R-:W-:-:S04]  /*0130*/  LEA.HI R2, R5, R0, RZ, 0x2 ;  /* 0x0000000005027211 */ /* 0x000fc800078f10ff */
[----:B------:R-:W-:-:S04]  /*0140*/  SHF.R.S32.HI R2, RZ, 0x2, R2 ;  /* 0x00000002ff027819 */ /* 0x000fc80000011402 */
[----:B------:R-:W-:-:S13]  /*0150*/  ISETP.NE.AND P1, PT, R2, RZ, PT ;  /* 0x000000ff0200720c */ /* 0x000fda0003f25270 */
[----:B------:R-:W-:Y:S05]  /*0160*/  @!P1 BRA `(.L_x_0) ;  /* 0x0000000400249947 */ /* 0x000fea0003800000 */
[----:B------:R-:W-:-:S13]  /*0170*/  ISETP.NE.AND P0, PT, R2, 0x2, PT ;  /* 0x000000020200780c */ /* 0x000fda0003f05270 */
[----:B------:R-:W-:Y:S05]  /*0180*/  @!P0 BRA `(.L_x_1) ;  /* 0x0000000000f48947 */ /* 0x000fea0003800000 */
[----:B------:R-:W-:-:S13]  /*0190*/  ISETP.NE.AND P0, PT, R2, 0x1, PT ;  /* 0x000000010200780c */ /* 0x000fda0003f05270 */
[----:B------:R-:W-:Y:S05]  /*01a0*/  @P0 BRA `(.L_x_2) ;  /* 0x00000000002c0947 */ /* 0x000fea0003800000 */
[----:B------:R-:W-:Y:S01]  /*01b0*/  HFMA2 R2, -RZ, RZ, 0, 5.9604644775390625e-08 ;  /* 0x00000001ff027431 */ /* 0x000fe200000001ff */
[----:B------:R-:W-:Y:S02]  /*01c0*/  UPLOP3.LUT UP3, UPT, UPT, UPT, UPT, 0x40, 0x4 ;  /* 0x000000000004789c */ /* 0x000fe40003f6e870 */
[----:B------:R-:W-:Y:S02]  /*01d0*/  UPLOP3.LUT UP2, UPT, UPT, UPT, UPT, 0x40, 0x4 ;  /* 0x000000000004789c */ /* 0x000fe40003f4e870 */
[----:B------:R-:W-:Y:S02]  /*01e0*/  UPLOP3.LUT UP1, UPT, UPT, UPT, UPT, 0x80, 0x8 ;  /* 0x000000000008789c */ /* 0x000fe40003f2f070 */
[----:B------:R-:W-:Y:S02]  /*01f0*/  UPLOP3.LUT UP0, UPT, UPT, UPT, UPT, 0x40, 0x4 ;  /* 0x000000000004789c */ /* 0x000fe40003f0e870 */
[----:B------:R-:W-:Y:S02]  /*0200*/  UPLOP3.LUT UP6, UPT, UPT, UPT, UPT, 0x40, 0x4 ;  /* 0x000000000004789c */ /* 0x000fe40003fce870 */
[----:B------:R-:W-:-:S02]  /*0210*/  UPLOP3.LUT UP5, UPT, UPT, UPT, UPT, 0x40, 0x4 ;  /* 0x000000000004789c */ /* 0x000fc40003fae870 */
[----:B------:R-:W-:Y:S02]  /*0220*/  UPLOP3.LUT UP4, UPT, UPT, UPT, UPT, 0x80, 0x8 ;  /* 0x000000000008789c */ /* 0x000fe40003f8f070 */
[----:B------:R-:W-:Y:S02]  /*0230*/  UP2UR UR39, UPR, URZ, 0x8 ;  /* 0x00000008ff277883 */ /* 0x000fe40008000000 */
[----:B------:R-:W-:Y:S01]  /*0240*/  UP2UR UR56, UPR, URZ, 0x4 ;  /* 0x00000004ff387883 */ /* 0x000fe20008000000 */
[----:B------:R-:W-:Y:S11]  /*0250*/  BRA `(.L_x_0) ;  /* 0x0000000000e87947 */ /* 0x000ff60003800000 */
.L_x_2:
[----:B------:R-:W-:Y:S01]  /*0260*/  ISETP.NE.AND P0, PT, R0, 0xc, PT ;  /* 0x0000000c0000780c */ /* 0x000fe20003f05270 */
[----:B------:R-:W-:Y:S01]  /*0270*/  UPLOP3.LUT UP2, UPT, UPT, UPT, UPT, 0x40, 0x4 ;  /* 0x000000000004789c */ /* 0x000fe20003f4e870 */
[----:B------:R-:W-:Y:S01]  /*0280*/  HFMA2 R2, -RZ, RZ, 0, 1.78813934326171875e-07 ;  /* 0x00000003ff027431 */ /* 0x000fe200000001ff */
[----:B------:R-:W-:Y:S02]  /*0290*/  UPLOP3.LUT UP1, UPT, UPT, UPT, UPT, 0x80, 0x8 ;  /* 0x000000000008789c */ /* 0x000fe40003f2f070 */
[----:B------:R-:W-:Y:S02]  /*02a0*/  UP2UR UR39, UPR, URZ, 0x4 ;  /* 0x00000004ff277883 */ /* 0x000fe40008000000 */
[----:B------:R-:W-:Y:S02]  /*02b0*/  UPLOP3.LUT UP2, UPT, UPT, UPT, UPT, 0x40, 0x4 ;  /* 0x000000000004789c */ /* 0x000fe40003f4e870 */
[----:B------:R-:W-:Y:S02]  /*02c0*/  UPLOP3.LUT UP0, UPT, UPT, UPT, UPT, 0x40, 0x4 ;  /* 0x000000000004789c */ /* 0x000fe40003f0e870 */
[----:B------:R-:W-:-:S02]  /*02d0*/  UPLOP3.LUT UP6, UPT, UPT, UPT, UPT, 0x40, 0x4 ;  /* 0x000000000004789c */ /* 0x000fc40003fce870 */
[----:B------:R-:W-:Y:S02]  /*02e0*/  UPLOP3.LUT UP5, UPT, UPT, UPT, UPT, 0x80, 0x8 ;  /* 0x000000000008789c */ /* 0x000fe40003faf070 */
[----:B------:R-:W-:Y:S02]  /*02f0*/  UPLOP3.LUT UP4, UPT, UPT, UPT, UPT, 0x40, 0x4 ;  /* 0x000000000004789c */ /* 0x000fe40003f8e870 */
[----:B------:R-:W-:Y:S01]  /*0300*/  UP2UR UR56, UPR, URZ, 0x4 ;  /* 0x00000004ff387883 */ /* 0x000fe20008000000 */
[----:B------:R-:W-:Y:S11]  /*0310*/  @!P0 BRA `(.L_x_0) ;  /* 0x0000000000b88947 */ /* 0x000ff60003800000 */
[----:B------:R-:W-:-:S13]  /*0320*/  ISETP.NE.AND P0, PT, R0, 0xe, PT ;  /* 0x0000000e0000780c */ /* 0x000fda0003f05270 */
[----:B------:R-:W-:Y:S05]  /*0330*/  @!P0 BRA `(.L_x_3) ;  /* 0x00000000005c8947 */ /* 0x000fea0003800000 */
[----:B------:R-:W-:-:S13]  /*0340*/  ISETP.NE.AND P0, PT, R0, 0xd, PT ;  /* 0x0000000d0000780c */ /* 0x000fda0003f05270 */
[----:B------:R-:W-:Y:S05]  /*0350*/  @P0 BRA `(.L_x_4) ;  /* 0x00000000002c0947 */ /* 0x000fea0003800000 */
[----:B------:R-:W-:Y:S01]  /*0360*/  HFMA2 R2, -RZ, RZ, 0, 2.384185791015625e-07 ;  /* 0x00000004ff027431 */ /* 0x000fe200000001ff */
        /* <DEDUP_REMOVED lines=10> */
.L_x_4:
[----:B------:R-:W-:Y:S01]  /*0410*/  HFMA2 R2, -RZ, RZ, 0, 3.5762786865234375e-07 ;  /* 0x00000006ff027431 */ /* 0x000fe200000001ff */
[----:B------:R-:W-:Y:S02]  /*0420*/  UPLOP3.LUT UP3, UPT, UPT, UPT, UPT, 0x40, 0x4 ;  /* 0x000000000004789c */ /* 0x000fe40003f6e870 */
[----:B------:R-:W-:Y:S02]  /*0430*/  UPLOP3.LUT UP2, UPT, UPT, UPT, UPT, 0x40, 0x4 ;  /* 0x000000000004789c */ /* 0x000fe40003f4e870 */
[----:B------:R-:W-:Y:S02]  /*0440*/  UPLOP3.LUT UP0, UPT, UPT, UPT, UPT, 0x40, 0x4 ;  /* 0x000000000004789c */ /* 0x000fe40003f0e870 */
[----:B------:R-:W-:Y:S02]  /*0450*/  UPLOP3.LUT UP6, UPT, UPT, UPT, UPT, 0x40, 0x4 ;  /* 0x000000000004789c */ /* 0x000fe40003fce870 */
[----:B------:R-:W-:Y:S02]  /*0460*/  UPLOP3.LUT UP5, UPT, UPT, UPT, UPT, 0x40, 0x4 ;  /* 0x000000000004789c */ /* 0x000fe40003fae870 */
[----:B------:R-:W-:-:S02]  /*0470*/  UPLOP3.LUT UP4, UPT, UPT, UPT, UPT, 0x40, 0x4 ;  /* 0x000000000004789c */ /* 0x000fc40003f8e870 */
[----:B------:R-:W-:Y:S02]  /*0480*/  UP2UR UR39, UPR, URZ, 0x8 ;  /* 0x00000008ff277883 */ /* 0x000fe40008000000 */
[----:B------:R-:W-:Y:S01]  /*0490*/  UP2UR UR56, UPR, URZ, 0x4 ;  /* 0x00000004ff387883 */ /* 0x000fe20008000000 */
[----:B------:R-:W-:Y:S11]  /*04a0*/  BRA `(.L_x_0) ;  /* 0x0000000000547947 */ /* 0x000ff60003800000 */
.L_x_3:
[----:B------:R-:W-:Y:S01]  /*04b0*/  HFMA2 R2, -RZ, RZ, 0, 2.98023223876953125e-07 ;  /* 0x00000005ff027431 */ /* 0x000fe200000001ff */
        /* <DEDUP_REMOVED lines=10> */
.L_x_1:
[----:B------:R-:W-:Y:S01]  /*0560*/  HFMA2 R2, -RZ, RZ, 0, 1.1920928955078125e-07 ;  /* 0x00000002ff027431 */ /* 0x000fe200000001ff */
        /* <DEDUP_REMOVED lines=8> */
[----:B------:R-:W-:-:S12]  /*05f0*/  UP2UR UR56, UPR, URZ, 0x4 ;  /* 0x00000004ff387883 */ /* 0x000fd80008000000 */
.L_x_0:
[----:B------:R-:W-:Y:S01]  /*0600*/  ELECT P0, URZ, PT ;  /* 0x0000000000ff782f */ /* 0x000fe20003800000 */
[----:B------:R-:W-:Y:S03]  /*0610*/  BSSY.RECONVERGENT B0, `(.L_x_5) ;  /* 0x000000f000007945 */ /* 0x000fe60003800200 */
[----:B------:R-:W-:Y:S02]  /*0620*/  PLOP3.LUT P2, PT, P0, PT, UP0, 0x5d, 0xd5 ;  /* 0x0000000000d5781c */ /* 0x000fe4000074eb0d */
[----:B------:R-:W-:-:S11]  /*0630*/  PLOP3.LUT P1, PT, P0, PT, UP6, 0x5d, 0xd5 ;  /* 0x0000000000d5781c */ /* 0x000fd6000072eb6d */
[----:B------:R-:W-:Y:S05]  /*0640*/  @P2 BRA `(.L_x_6) ;  /* 0x00000000002c2947 */ /* 0x000fea0003800000 */
[----:B------:R-:W1:Y:S02]  /*0650*/  LDCU.64 UR4, c[0x0][0x348] ;  /* 0x00006900ff0477ac */ /* 0x000e640008000a00 */
[----:B-1----:R-:W-:-:S04]  /*0660*/  UIADD3 UR8, UP0, UPT, UR4, 0x80, URZ ;  /* 0x0000008004087890 */ /* 0x002fc8000ff1e0ff */
[----:B------:R-:W-:Y:S02]  /*0670*/  UIADD3.X UR9, UPT, UPT, URZ, UR5, URZ, UP0, !UPT ;  /* 0x00000005ff097290 */ /* 0x000fe400087fe4ff */
[----:B------:R-:W-:-:S04]  /*0680*/  UIADD3 UR6, UP0, UPT, UR4, 0x180, URZ ;  /* 0x0000018004067890 */ /* 0x000fc8000ff1e0ff */
[----:B------:R-:W-:Y:S02]  /*0690*/  UIADD3.X UR7, UPT, UPT, URZ, UR5, URZ, UP0, !UPT ;  /* 0x00000005ff077290 */ /* 0x000fe400087fe4ff */
[----:B------:R-:W-:Y:S01]  /*06a0*/  UIADD3 UR4, UP0, UPT, UR4, 0x280, URZ ;  /* 0x0000028004047890 */ /* 0x000fe2000ff1e0ff */
[----:B------:R1:W-:Y:S03]  /*06b0*/  UTMACCTL.PF [UR8] ;  /* 0x00000000080079b9 */ /* 0x0003e60008040000 */
[----:B------:R-:W-:-:S03]  /*06c0*/  UIADD3.X UR5, UPT, UPT, URZ, UR5, URZ, UP0, !UPT ;  /* 0x00000005ff057290 */ /* 0x000fc600087fe4ff */
[----:B------:R1:W-:Y:S06]  /*06d0*/  UTMACCTL.PF [UR6] ;  /* 0x00000000060079b9 */ /* 0x0003ec0008040000 */
[----:B------:R1:W-:Y:S02]  /*06e0*/  UTMACCTL.PF [UR4] ;  /* 0x00000000040079b9 */ /* 0x0003e40008040000 */
[----:B-1----:R-:W-:Y:S01]  /*06f0*/  NOP ;  /* 0x0000000000007918 */ /* 0x002fe20000000000 */
.L_x_6:
[----:B------:R-:W-:Y:S05]  /*0700*/  BSYNC.RECONVERGENT B0 ;  /* 0x0000000000007941 */ /* 0x000fea0003800200 */
.L_x_5:
[----:B------:R-:W-:Y:S04]  /*0710*/  BSSY.RECONVERGENT B0, `(.L_x_7) ;  /* 0x000001b000007945 */ /* 0x000fe80003800200 */
[----:B------:R-:W-:Y:S05]  /*0720*/  @P1 BRA `(.L_x_8) ;  /* 0x0000000000241947 */ /* 0x000fea0003800000 */
[----:B------:R-:W1:Y:S01]  /*0730*/  LDCU.64 UR4, c[0x0][0x348] ;  /* 0x00006900ff0477ac */ /* 0x000e620008000a00 */
[----:B------:R-:W-:Y:S02]  /*0740*/  PLOP3.LUT P6, PT, PT, PT, PT, 0x80, 0x8 ;  /* 0x000000000008781c */ /* 0x000fe40003fcf070 */
[----:B------:R-:W-:Y:S02]  /*0750*/  PLOP3.LUT P5, PT, PT, PT, PT, 0x8, 0x80 ;  /* 0x000000000080781c */ /* 0x000fe40003fae170 */
[----:B------:R-:W-:Y:S02]  /*0760*/  PLOP3.LUT P4, PT, PT, PT, PT, 0x80, 0x8 ;  /* 0x000000000008781c */ /* 0x000fe40003f8f070 */
[----:B------:R-:W-:Y:S01]  /*0770*/  PLOP3.LUT P3, PT, PT, PT, PT, 0x80, 0x8 ;  /* 0x000000000008781c */ /* 0x000fe20003f6f070 */
[----:B-1----:R-:W-:-:S04]  /*0780*/  UIADD3 UR4, UP0, UPT, UR4, 0x400, URZ ;  /* 0x0000040004047890 */ /* 0x002fc8000ff1e0ff */
[----:B------:R-:W-:-:S09]  /*0790*/  UIADD3.X UR5, UPT, UPT, URZ, UR5, URZ, UP0, !UPT ;  /* 0x00000005ff057290 */ /* 0x000fd200087fe4ff */
[----:B------:R1:W-:Y:S02]  /*07a0*/  UTMACCTL.PF [UR4] ;  /* 0x00000000040079b9 */ /* 0x0003e40008040000 */
[----:B-1----:R-:W-:Y:S05]  /*07b0*/  BRA `(.L_x_9) ;  /* 0x0000000000407947 */ /* 0x002fea0003800000 */
.L_x_8:
[----:B------:R-:W-:-:S13]  /*07c0*/  ISETP.NE.AND P1, PT, R2, 0x3, PT ;  /* 0x000000030200780c */ /* 0x000fda0003f25270 */
[----:B------:R-:W-:Y:S05]  /*07d0*/  @!P1 BRA `(.L_x_10) ;  /* 0x0000000000289947 */ /* 0x000fea0003800000 */
[----:B------:R-:W-:Y:S02]  /*07e0*/  ISETP.NE.AND P1, PT, R2, 0x4, PT ;  /* 0x000000040200780c */ /* 0x000fe40003f25270 */
[----:B------:R-:W-:Y:S02]  /*07f0*/  PLOP3.LUT P4, PT, PT, PT, PT, 0x80, 0x8 ;  /* 0x000000000008781c */ /* 0x000fe40003f8f070 */
[----:B------:R-:W-:Y:S02]  /*0800*/  PLOP3.LUT P5, PT, PT, PT, PT, 0x8, 0x80 ;  /* 0x000000000080781c */ /* 0x000fe40003fae170 */
[----:B------:R-:W-:Y:S02]  /*0810*/  PLOP3.LUT P6, PT, PT, PT, PT, 0x80, 0x8 ;  /* 0x000000000008781c */ /* 0x000fe40003fcf070 */
[----:B------:R-:W-:-:S05]  /*0820*/  PLOP3.LUT P3, PT, PT, PT, PT, 0x80, 0x8 ;  /* 0x000000000008781c */ /* 0x000fca0003f6f070 */
[----:B------:R-:W-:Y:S08]  /*0830*/  @P1 BRA `(.L_x_9) ;  /* 0x0000000000201947 */ /* 0x000ff00003800000 */
[----:B------:R-:W-:Y:S02]  /*0840*/  PLOP3.LUT P5, PT, PT, PT, PT, 0x8, 0x80 ;  /* 0x000000000080781c */ /* 0x000fe40003fae170 */
[----:B------:R-:W-:Y:S02]  /*0850*/  PLOP3.LUT P6, PT, PT, PT, PT, 0x8, 0x80 ;  /* 0x000000000080781c */ /* 0x000fe40003fce170 */
[----:B------:R-:W-:Y:S01]  /*0860*/  PLOP3.LUT P3, PT, PT, PT, PT, 0x8, 0x80 ;  /* 0x000000000080781c */ /* 0x000fe20003f6e170 */
[----:B------:R-:W-:-:S12]  /*0870*/  BRA `(.L_x_9) ;  /* 0x0000000000107947 */ /* 0x000fd80003800000 */
.L_x_10:
[----:B------:R-:W-:Y:S02]  /*0880*/  PLOP3.LUT P6, PT, PT, PT, PT, 0x8, 0x80 ;  /* 0x000000000080781c */ /* 0x000fe40003fce170 */
[----:B------:R-:W-:Y:S02]  /*0890*/  PLOP3.LUT P5, PT, PT, PT, PT, 0x80, 0x8 ;  /* 0x000000000008781c */ /* 0x000fe40003faf070 */
[----:B------:R-:W-:Y:S02]  /*08a0*/  PLOP3.LUT P4, PT, PT, PT, PT, 0x8, 0x80 ;  /* 0x000000000080781c */ /* 0x000fe40003f8e170 */
[----:B------:R-:W-:-:S13]  /*08b0*/  PLOP3.LUT P3, PT, PT, PT, PT, 0x80, 0x8 ;  /* 0x000000000008781c */ /* 0x000fda0003f6f070 */
.L_x_9:
[----:B------:R-:W-:Y:S05]  /*08c0*/  BSYNC.RECONVERGENT B0 ;  /* 0x0000000000007941 */ /* 0x000fea0003800200 */
.L_x_7:
[----:B------:R-:W1:Y:S01]  /*08d0*/  SHFL.IDX PT, R0, R3, RZ, 0x1f ;  /* 0x00001fff03007589 */ /* 0x000e6200000e0000 */
[----:B------:R-:W-:Y:S02]  /*08e0*/  ISETP.NE.AND P1, PT, R2, 0x3, PT ;  /* 0x000000030200780c */ /* 0x000fe40003f25270 */
[----:B------:R-:W-:Y:S02]  /*08f0*/  PLOP3.LUT P0, PT, P0, PT, UP1, 0xae, 0xea ;  /* 0x0000000000ea781c */ /* 0x000fe4000070f51e */
[----:B-1----:R-:W-:-:S13]  /*0900*/  ISETP.NE.AND P2, PT, R0, RZ, PT ;  /* 0x000000ff0000720c */ /* 0x002fda0003f45270 */
[----:B------:R-:W-:Y:S05]  /*0910*/  @P2 BRA `(.L_x_11) ;  /* 0x0000000000382947 */ /* 0x000fea0003800000 */
[----:B------:R-:W1:Y:S01]  /*0920*/  S2UR UR5, SR_CgaCtaId ;  /* 0x00000000000579c3 */ /* 0x000e620000008800 */
[----:B------:R-:W-:Y:S01]  /*0930*/  UMOV UR6, 0x400 ;  /* 0x0000040000067882 */ /* 0x000fe20000000000 */
[----:B------:R-:W-:Y:S01]  /*0940*/  UMOV UR4, 0x1 ;  /* 0x0000000100047882 */ /* 0x000fe20000000000 */
[----:B------:R-:W-:Y:S01]  /*0950*/  ELECT P2, URZ, PT ;  /* 0x0000000000ff782f */ /* 0x000fe20003840000 */
[----:B-1----:R-:W-:Y:S02]  /*0960*/  ULEA UR5, UR5, UR6, 0x18 ;  /* 0x0000000605057291 */ /* 0x002fe4000f8ec0ff */
[----:B------:R-:W-:-:S04]  /*0970*/  UIADD3 UR6, UPT, UPT, -UR4, 0x100000, URZ ;  /* 0x0010000004067890 */ /* 0x000fc8000fffe1ff */
[----:B------:R-:W-:Y:S02]  /*0980*/  USHF.L.U32 UR7, UR6, 0xb, URZ ;  /* 0x0000000b06077899 */ /* 0x000fe400080006ff */
[----:B------:R-:W-:Y:S01]  /*0990*/  USHF.L.U32 UR6, UR6, 0x1, URZ ;  /* 0x0000000106067899 */ /* 0x000fe200080006ff */
[----:B------:R-:W1:Y:S11]  /*09a0*/  FENCE.VIEW.ASYNC.S ;  /* 0x00000000000073c6 */ /* 0x000e760000000000 */
[----:B-1----:R1:W2:Y:S01]  /*09b0*/  SYNCS.EXCH.64 URZ, [UR5+0x7000], UR6 ;  /* 0x0070000605ff75b2 */ /* 0x0022a20008000100 */
[----:B------:R1:W3:Y:S01]  /*09c0*/  SYNCS.EXCH.64 URZ, [UR5+0x7010], UR6 ;  /* 0x0070100605ff75b2 */ /* 0x0002e20008000100 */
[----:B------:R1:W4:Y:S01]  /*09d0*/  SYNCS.EXCH.64 URZ, [UR5+0x7008], UR6 ;  /* 0x0070080605ff75b2 */ /* 0x0003220008000100 */
[----:B------:R1:W1:Y:S01]  /*09e0*/  SYNCS.EXCH.64 URZ, [UR5+0x7018], UR6 ;  /* 0x0070180605ff75b2 */ /* 0x0002620008000100 */
[----:B------:R-:W-:Y:S01]  /*09f0*/  NOP ;  /* 0x0000000000007918 */ /* 0x000fe20000000000 */
.L_x_11:
[----:B------:R-:W-:Y:S01]  /*0a00*/  NOP ;  /* 0x0000000000007918 */ /* 0x000fe20000000000 */
[----:B------:R-:W-:Y:S05]  /*0a10*/  @!P1 BRA `(.L_x_12) ;  /* 0x0000000000289947 */ /* 0x000fea0003800000 */
[----:B------:R-:W-:Y:S01]  /*0a20*/  ISETP.NE.AND P1, PT, R2, 0x4, PT ;  /* 0x000000040200780c */ /* 0x000fe20003f25270 */
[----:B------:R-:W-:Y:S02]  /*0a30*/  UPLOP3.LUT UP3, UPT, UPT, UPT, UPT, 0x80, 0x8 ;  /* 0x000000000008789c */ /* 0x000fe40003f6f070 */
[----:B------:R-:W-:Y:S02]  /*0a40*/  UPLOP3.LUT UP2, UPT, UPT, UPT, UPT, 0x40, 0x4 ;  /* 0x000000000004789c */ /* 0x000fe40003f4e870 */
[----:B------:R-:W-:Y:S02]  /*0a50*/  UPLOP3.LUT UP1, UPT, UPT, UPT, UPT, 0x80, 0x8 ;  /* 0x000000000008789c */ /* 0x000fe40003f2f070 */
[----:B------:R-:W-:-:S06]  /*0a60*/  UPLOP3.LUT UP0, UPT, UPT, UPT, UPT, 0x80, 0x8 ;  /* 0x000000000008789c */ /* 0x000fcc0003f0f070 */
[----:B------:R-:W-:Y:S05]  /*0a70*/  @P1 BRA `(.L_x_13) ;  /* 0x0000000000201947 */ /* 0x000fea0003800000 */
[----:B------:R-:W-:Y:S02]  /*0a80*/  UPLOP3.LUT UP2, UPT, UPT, UPT, UPT, 0x40, 0x4 ;  /* 0x000000000004789c */ /* 0x000fe40003f4e870 */
[----:B------:R-:W-:Y:S02]  /*0a90*/  UPLOP3.LUT UP3, UPT, UPT, UPT, UPT, 0x40, 0x4 ;  /* 0x000000000004789c */ /* 0x000fe40003f6e870 */
[----:B------:R-:W-:Y:S01]  /*0aa0*/  UPLOP3.LUT UP0, UPT, UPT, UPT, UPT, 0x40, 0x4 ;  /* 0x000000000004789c */ /* 0x000fe20003f0e870 */
[----:B------:R-:W-:Y:S05]  /*0ab0*/  BRA `(.L_x_13) ;  /* 0x0000000000107947 */ /* 0x000fea0003800000 */
.L_x_12:
[----:B------:R-:W-:Y:S02]  /*0ac0*/  UPLOP3.LUT UP3, UPT, UPT, UPT, UPT, 0x40, 0x4 ;  /* 0x000000000004789c */ /* 0x000fe40003f6e870 */
[----:B------:R-:W-:Y:S02]  /*0ad0*/  UPLOP3.LUT UP2, UPT, UPT, UPT, UPT, 0x80, 0x8 ;  /* 0x000000000008789c */ /* 0x000fe40003f4f070 */
[----:B------:R-:W-:Y:S02]  /*0ae0*/  UPLOP3.LUT UP1, UPT, UPT, UPT, UPT, 0x40, 0x4 ;  /* 0x000000000004789c */ /* 0x000fe40003f2e870 */
[----:B------:R-:W-:Y:S02]  /*0af0*/  UPLOP3.LUT UP0, UPT, UPT, UPT, UPT, 0x80, 0x8 ;  /* 0x000000000008789c */ /* 0x000fe40003f0f070 */
.L_x_13:
[----:B------:R-:W5:Y:S02]  /*0b00*/  SHFL.IDX PT, R0, R3, RZ, 0x1f ;  /* 0x00001fff03007589 */ /* 0x000f6400000e0000 */
[----:B-----5:R-:W-:-:S13]  /*0b10*/  ISETP.NE.AND P1, PT, R0, RZ, PT ;  /* 0x000000ff0000720c */ /* 0x020fda0003f25270 */
[----:B------:R-:W-:Y:S05]  /*0b20*/  @P1 BRA `(.L_x_14) ;  /* 0x0000000000401947 */ /* 0x000fea0003800000 */
[----:B-1----:R-:W1:Y:S01]  /*0b30*/  S2UR UR5, SR_CgaCtaId ;  /* 0x00000000000579c3 */ /* 0x002e620000008800 */
        /* <DEDUP_REMOVED lines=8> */
[----:B-1----:R1:W1:Y:S01]  /*0bc0*/  SYNCS.EXCH.64 URZ, [UR5+0x7020], UR6 ;  /* 0x0070200605ff75b2 */ /* 0x0022620008000100 */
[----:B------:R1:W1:Y:S01]  /*0bd0*/  SYNCS.EXCH.64 URZ, [UR5+0x7038], UR6 ;  /* 0x0070380605ff75b2 */ /* 0x0002620008000100 */
[----:B------:R1:W1:Y:S01]  /*0be0*/  SYNCS.EXCH.64 URZ, [UR5+0x7028], UR6 ;  /* 0x0070280605ff75b2 */ /* 0x0002620008000100 */
[----:B------:R1:W1:Y:S01]  /*0bf0*/  SYNCS.EXCH.64 URZ, [UR5+0x7040], UR6 ;  /* 0x0070400605ff75b2 */ /* 0x0002620008000100 */
[----:B------:R1:W1:Y:S01]  /*0c00*/  SYNCS.EXCH.64 URZ, [UR5+0x7030], UR6 ;  /* 0x0070300605ff75b2 */ /* 0x0002620008000100 */
[----:B------:R1:W1:Y:S01]  /*0c10*/  SYNCS.EXCH.64 URZ, [UR5+0x7048], UR6 ;  /* 0x0070480605ff75b2 */ /* 0x0002620008000100 */
[----:B------:R-:W-:Y:S01]  /*0c20*/  NOP ;  /* 0x0000000000007918 */ /* 0x000fe20000000000 */
.L_x_14:
[----:B------:R-:W5:Y:S01]  /*0c30*/  SHFL.IDX PT, R0, R3, RZ, 0x1f ;  /* 0x00001fff03007589 */ /* 0x000f6200000e0000 */
[----:B------:R-:W-:Y:S01]  /*0c40*/  NOP ;  /* 0x0000000000007918 */ /* 0x000fe20000000000 */
[----:B-----5:R-:W-:-:S13]  /*0c50*/  ISETP.NE.AND P1, PT, R0, RZ, PT ;  /* 0x000000ff0000720c */ /* 0x020fda0003f25270 */
[----:B------:R-:W-:Y:S05]  /*0c60*/  @P1 BRA `(.L_x_15) ;  /* 0x0000000000401947 */ /* 0x000fea0003800000 */
[----:B-1----:R-:W1:Y:S01]  /*0c70*/  S2UR UR6, SR_CgaCtaId ;  /* 0x00000000000679c3 */ /* 0x002e620000008800 */
[----:B------:R-:W-:Y:S01]  /*0c80*/  UMOV UR7, 0x400 ;  /* 0x0000040000077882 */ /* 0x000fe20000000000 */
[----:B------:R-:W-:Y:S01]  /*0c90*/  UMOV UR5, 0x1 ;  /* 0x0000000100057882 */ /* 0x000fe20000000000 */
[----:B------:R-:W-:Y:S01]  /*0ca0*/  UMOV UR4, 0x80 ;  /* 0x0000008000047882 */ /* 0x000fe20000000000 */
[----:B------:R-:W-:-:S04]  /*0cb0*/  UIADD3 UR8, UPT, UPT, -UR5, 0x100000, URZ ;  /* 0x0010000005087890 */ /* 0x000fc8000fffe1ff */
[----:B------:R-:W-:Y:S02]  /*0cc0*/  USHF.L.U32 UR9, UR8, 0xb, URZ ;  /* 0x0000000b08097899 */ /* 0x000fe400080006ff */
[----:B------:R-:W-:Y:S02]  /*0cd0*/  USHF.L.U32 UR8, UR8, 0x1, URZ ;  /* 0x0000000108087899 */ /* 0x000fe400080006ff */
[----:B------:R-:W-:-:S04]  /*0ce0*/  UIADD3 UR4, UPT, UPT, -UR4, 0x100000, URZ ;  /* 0x0010000004047890 */ /* 0x000fc8000fffe1ff */
[----:B------:R-:W-:Y:S02]  /*0cf0*/  USHF.L.U32 UR5, UR4, 0xb, URZ ;  /* 0x0000000b04057899 */ /* 0x000fe400080006ff */
[----:B------:R-:W-:Y:S01]  /*0d00*/  USHF.L.U32 UR4, UR4, 0x1, URZ ;  /* 0x0000000104047899 */ /* 0x000fe200080006ff */
[----:B------:R-:W-:Y:S01]  /*0d10*/  ELECT P1, URZ, PT ;  /* 0x0000000000ff782f */ /* 0x000fe20003820000 */
[----:B-1----:R-:W-:Y:S01]  /*0d20*/  ULEA UR6, UR6, UR7, 0x18 ;  /* 0x0000000706067291 */ /* 0x002fe2000f8ec0ff */
[----:B------:R-:W1:Y:S11]  /*0d30*/  FENCE.VIEW.ASYNC.S ;  /* 0x00000000000073c6 */ /* 0x000e760000000000 */
[----:B-1----:R1:W1:Y:S01]  /*0d40*/  SYNCS.EXCH.64 URZ, [UR6+0x7050], UR8 ;  /* 0x0070500806ff75b2 */ /* 0x0022620008000100 */
[----:B------:R1:W1:Y:S01]  /*0d50*/  SYNCS.EXCH.64 URZ, [UR6+0x7058], UR4 ;  /* 0x0070580406ff75b2 */ /* 0x0002620008000100 */
[----:B------:R-:W-:Y:S01]  /*0d60*/  NOP ;  /* 0x0000000000007918 */ /* 0x000fe20000000000 */
.L_x_15:
[----:B------:R-:W5:Y:S01]  /*0d70*/  SHFL.IDX PT, R0, R3, RZ, 0x1f ;  /* 0x00001fff03007589 */ /* 0x000f6200000e0000 */
[----:B-1----:R-:W-:Y:S01]  /*0d80*/  USEL UR5, URZ, 0x2, !UP4 ;  /* 0x00000002ff057887 */ /* 0x002fe2000e000000 */
[----:B------:R-:W-:Y:S01]  /*0d90*/  ISETP.NE.AND P2, PT, R2, 0x2, PT ;  /* 0x000000020200780c */ /* 0x000fe20003f45270 */
[----:B------:R-:W-:Y:S02]  /*0da0*/  NOP ;  /* 0x0000000000007918 */ /* 0x000fe40000000000 */
[----:B------:R-:W-:Y:S01]  /*0db0*/  USEL UR5, UR5, 0x1, !UP5 ;  /* 0x0000000105057887 */ /* 0x000fe2000e800000 */
[----:B-----5:R-:W-:-:S13]  /*0dc0*/  ISETP.NE.AND P1, PT, R0, RZ, PT ;  /* 0x000000ff0000720c */ /* 0x020fda0003f25270 */
[----:B------:R-:W-:Y:S05]  /*0dd0*/  @P1 BRA `(.L_x_16) ;  /* 0x0000000000401947 */ /* 0x000fea0003800000 */
[----:B------:R-:W1:Y:S01]  /*0de0*/  S2UR UR7, SR_CgaCtaId ;  /* 0x00000000000779c3 */ /* 0x000e620000008800 */
[----:B------:R-:W-:Y:S01]  /*0df0*/  UMOV UR8, 0x400 ;  /* 0x0000040000087882 */ /* 0x000fe20000000000 */
[----:B------:R-:W-:Y:S01]  /*0e00*/  UMOV UR6, 0x1 ;  /* 0x0000000100067882 */ /* 0x000fe20000000000 */
[----:B------:R-:W-:Y:S01]  /*0e10*/  UMOV UR4, 0x80 ;  /* 0x0000008000047882 */ /* 0x000fe20000000000 */
[----:B------:R-:W-:Y:S01]  /*0e20*/  ELECT P1, URZ, PT ;  /* 0x0000000000ff782f */ /* 0x000fe20003820000 */
[----:B------:R-:W-:-:S04]  /*0e30*/  UIADD3 UR10, UPT, UPT, -UR4, 0x100000, URZ ;  /* 0x00100000040a7890 */ /* 0x000fc8000fffe1ff */
[----:B------:R-:W-:Y:S02]  /*0e40*/  USHF.L.U32 UR11, UR10, 0xb, URZ ;  /* 0x0000000b0a0b7899 */ /* 0x000fe400080006ff */
[----:B------:R-:W-:Y:S02]  /*0e50*/  USHF.L.U32 UR10, UR10, 0x1, URZ ;  /* 0x000000010a0a7899 */ /* 0x000fe400080006ff */
[----:B-1----:R-:W-:Y:S02]  /*0e60*/  ULEA UR7, UR7, UR8, 0x18 ;  /* 0x0000000807077291 */ /* 0x002fe4000f8ec0ff */
[----:B------:R-:W-:-:S04]  /*0e70*/  UIADD3 UR8, UPT, UPT, -UR6, 0x100000, URZ ;  /* 0x0010000006087890 */ /* 0x000fc8000fffe1ff */
[----:B------:R-:W-:Y:S02]  /*0e80*/  USHF.L.U32 UR9, UR8, 0xb, URZ ;  /* 0x0000000b08097899 */ /* 0x000fe400080006ff */
[----:B------:R-:W-:Y:S01]  /*0e90*/  USHF.L.U32 UR8, UR8, 0x1, URZ ;  /* 0x0000000108087899 */ /* 0x000fe200080006ff */
[----:B------:R-:W1:Y:S11]  /*0ea0*/  FENCE.VIEW.ASYNC.S ;  /* 0x00000000000073c6 */ /* 0x000e760000000000 */
[----:B-1----:R1:W1:Y:S01]  /*0eb0*/  SYNCS.EXCH.64 URZ, [UR7+0x7060], UR8 ;  /* 0x0070600807ff75b2 */ /* 0x0022620008000100 */
[----:B------:R1:W1:Y:S01]  /*0ec0*/  SYNCS.EXCH.64 URZ, [UR7+0x7068], UR10 ;  /* 0x0070680a07ff75b2 */ /* 0x0002620008000100 */
[----:B------:R-:W-:Y:S01]  /*0ed0*/  NOP ;  /* 0x0000000000007918 */ /* 0x000fe20000000000 */
.L_x_16:
[----:B------:R-:W-:Y:S01]  /*0ee0*/  NOP ;  /* 0x0000000000007918 */ /* 0x000fe20000000000 */
[----:B------:R-:W-:Y:S05]  /*0ef0*/  @!P2 BRA `(.L_x_17) ;  /* 0x000000000024a947 */ /* 0x000fea0003800000 */
[----:B------:R-:W-:Y:S01]  /*0f00*/  ISETP.NE.AND P1, PT, R2, RZ, PT ;  /* 0x000000ff0200720c */ /* 0x000fe20003f25270 */
[----:B------:R-:W-:Y:S02]  /*0f10*/  UP2UR UR4, UPR, URZ, 0x1 ;  /* 0x00000001ff047883 */ /* 0x000fe40008000000 */
[----:B------:R-:W-:Y:S01]  /*0f20*/  UPLOP3.LUT UP0, UPT, UPT, UPT, UPT, 0x80, 0x8 ;  /* 0x000000000008789c */ /* 0x000fe20003f0f070 */
[----:B-1----:R-:W-:-:S03]  /*0f30*/  UMOV UR7, URZ ;  /* 0x000000ff00077c82 */ /* 0x002fc60008000000 */
[----:B------:R-:W-:Y:S02]  /*0f40*/  UP2UR UR38, UPR, URZ, 0x1 ;  /* 0x00000001ff267883 */ /* 0x000fe40008000000 */
[----:B------:R-:W-:-:S04]  /*0f50*/  UISETP.NE.AND UP0, UPT, UR4, URZ, UPT ;  /* 0x000000ff0400728c */ /* 0x000fc8000bf05270 */
[----:B------:R-:W-:Y:S07]  /*0f60*/  @P1 BRA `(.L_x_18) ;  /* 0x00000000001c1947 */ /* 0x000fee0003800000 */
[----:B------:R-:W-:Y:S01]  /*0f70*/  UMOV UR7, 0x1 ;  /* 0x0000000100077882 */ /* 0x000fe20000000000 */
[----:B------:R-:W-:Y:S05]  /*0f80*/  BRA `(.L_x_18) ;  /* 0x0000000000147947 */ /* 0x000fea0003800000 */
.L_x_17:
[----:B------:R-:W-:Y:S02]  /*0f90*/  UP2UR UR4, UPR, URZ, 0x1 ;  /* 0x00000001ff047883 */ /* 0x000fe40008000000 */
[----:B------:R-:W-:Y:S01]  /*0fa0*/  UPLOP3.LUT UP0, UPT, UPT, UPT, UPT, 0x40, 0x4 ;  /* 0x000000000004789c */ /* 0x000fe20003f0e870 */
[----:B-1----:R-:W-:-:S03]  /*0fb0*/  UMOV UR7, 0x2 ;  /* 0x0000000200077882 */ /* 0x002fc60000000000 */
[----:B------:R-:W-:Y:S02]  /*0fc0*/  UP2UR UR38, UPR, URZ, 0x1 ;  /* 0x00000001ff267883 */ /* 0x000fe40008000000 */
[----:B------:R-:W-:Y:S02]  /*0fd0*/  UISETP.NE.AND UP0, UPT, UR4, URZ, UPT ;  /* 0x000000ff0400728c */ /* 0x000fe4000bf05270 */
.L_x_18:
[----:B------:R-:W1:Y:S02]  /*0fe0*/  SHFL.IDX PT, R0, R3, RZ, 0x1f ;  /* 0x00001fff03007589 */ /* 0x000e6400000e0000 */
        /* <DEDUP_REMOVED lines=14> */
.L_x_19:
[----:B------:R-:W-:Y:S01]  /*10d0*/  NOP ;  /* 0x0000000000007918 */ /* 0x000fe20000000000 */
[----:B------:R-:W-:Y:S05]  /*10e0*/  @!P2 BRA `(.L_x_20) ;  /* 0x000000000024a947 */ /* 0x000fea0003800000 */
[----:B------:R-:W-:Y:S01]  /*10f0*/  ISETP.NE.AND P1, PT, R2, 0x1, PT ;  /* 0x000000010200780c */ /* 0x000fe20003f25270 */
        /* <DEDUP_REMOVED lines=8> */
.L_x_20:
[----:B------:R-:W-:Y:S02]  /*1180*/  UP2UR UR4, UPR, URZ, 0x1 ;  /* 0x00000001ff047883 */ /* 0x000fe40008000000 */
[----:B------:R-:W-:Y:S01]  /*1190*/  UPLOP3.LUT UP0, UPT, UPT, UPT, UPT, 0x40, 0x4 ;  /* 0x000000000004789c */ /* 0x000fe20003f0e870 */
[----:B-1----:R-:W-:-:S03]  /*11a0*/  UMOV UR6, 0x2 ;  /* 0x0000000200067882 */ /* 0x002fc60000000000 */
[----:B------:R-:W-:Y:S02]  /*11b0*/  UP2UR UR37, UPR, URZ, 0x1 ;  /* 0x00000001ff257883 */ /* 0x000fe40008000000 */
[----:B------:R-:W-:Y:S02]  /*11c0*/  UISETP.NE.AND UP0, UPT, UR4, URZ, UPT ;  /* 0x000000ff0400728c */ /* 0x000fe4000bf05270 */
.L_x_21:
[----:B------:R-:W1:Y:S01]  /*11d0*/  SHFL.IDX PT, R0, R3, RZ, 0x1f ;  /* 0x00001fff03007589 */ /* 0x000e6200000e0000 */
[----:B------:R-:W-:Y:S02]  /*11e0*/  USEL UR8, URZ, 0x1, !UP4 ;  /* 0x00000001ff087887 */ /* 0x000fe4000e000000 */
[----:B------:R-:W-:Y:S01]  /*11f0*/  USEL UR55, URZ, 0x1, UP4 ;  /* 0x00000001ff377887 */ /* 0x000fe2000a000000 */
        /* <DEDUP_REMOVED lines=14> */
.L_x_22:
        /* <DEDUP_REMOVED lines=19> */
[----:B------:R1:W1:Y:S01]  /*1410*/  SYNCS.EXCH.64 URZ, [UR10+0x7098], UR12 ;  /* 0x0070980c0aff75b2 */ /* 0x0002620008000100 */
[----:B------:R1:W1:Y:S01]  /*1420*/  SYNCS.EXCH.64 URZ, [UR10+0x70a8], UR14 ;  /* 0x0070a80e0aff75b2 */ /* 0x0002620008000100 */
[----:B------:R-:W-:Y:S01]  /*1430*/  NOP ;  /* 0x0000000000007918 */ /* 0x000fe20000000000 */
.L_x_23:
        /* <DEDUP_REMOVED lines=22> */
.L_x_24:
[----:B------:R-:W5:Y:S01]  /*15a0*/  SHFL.IDX PT, R3, R3, RZ, 0x1f ;  /* 0x00001fff03037589 */ /* 0x000f6200000e0000 */
[----:B------:R-:W1:Y:S01]  /*15b0*/  S2UR UR36, SR_CTAID.X ;  /* 0x00000000002479c3 */ /* 0x000e620000002500 */
[----:B------:R-:W-:Y:S01]  /*15c0*/  NOP ;  /* 0x0000000000007918 */ /* 0x000fe20000000000 */
[----:B-----5:R-:W-:-:S13]  /*15d0*/  ISETP.NE.AND P1, PT, R3, RZ, PT ;  /* 0x000000ff0300720c */ /* 0x020fda0003f25270 */
[----:B-1----:R-:W-:Y:S05]  /*15e0*/  @P1 BRA `(.L_x_25) ;  /* 0x0000000000301947 */ /* 0x002fea0003800000 */
        /* <DEDUP_REMOVED lines=12> */
.L_x_25:
[----:B------:R-:W-:Y:S01]  /*16b0*/  ISETP.GT.AND P1, PT, R2, 0x3, PT ;  /* 0x000000030200780c */ /* 0x000fe20003f24270 */
[----:B------:R-:W-:Y:S01]  /*16c0*/  NOP ;  /* 0x0000000000007918 */ /* 0x000fe20000000000 */
[----:B-1234-:R-:W-:Y:S11]  /*16d0*/  BAR.SYNC.DEFER_BLOCKING 0x0 ;  /* 0x0000000000007b1d */ /* 0x01eff60000010000 */
[----:B------:R-:W-:Y:S05]  /*16e0*/  @P1 BRA `(.L_x_26) ;  /* 0x0000013800741947 */ /* 0x000fea0003800000 */
[----:B------:R-:W-:Y:S01]  /*16f0*/  ISETP.GE.U32.AND P0, PT, R2, 0x2, PT ;  /* 0x000000020200780c */ /* 0x000fe20003f06070 */
[----:B------:R-:W-:-:S04]  /*1700*/  UISETP.NE.AND UP0, UPT, UR56, URZ, UPT ;  /* 0x000000ff3800728c */ /* 0x000fc8000bf05270 */
[----:B------:R-:W-:-:S04]  /*1710*/  USEL UR4, URZ, 0x2, !UP0 ;  /* 0x00000002ff047887 */ /* 0x000fc8000c000000 */
[----:B------:R-:W-:-:S04]  /*1720*/  USEL UR4, UR4, 0x1, !UP5 ;  /* 0x0000000104047887 */ /* 0x000fc8000e800000 */
[----:B------:R-:W-:Y:S08]  /*1730*/  @!P0 BRA `(.L_x_27) ;  /* 0x0000007c00508947 */ /* 0x000ff00003800000 */
[----:B------:R-:W-:Y:S05]  /*1740*/  @!P2 BRA `(.L_x_28) ;  /* 0x0000002400d8a947 */ /* 0x000fea0003800000 */
[----:B------:R-:W-:-:S08]  /*1750*/  NOP ;  /* 0x0000000000007918 */ /* 0x000fd00000000000 */
[----:B------:R-:W1:-:S00]  /*1760*/  USETMAXREG.DEALLOC.CTAPOOL 0x20 ;  /* 0x00000020000079c8 */ /* 0x000e4000080e0500 */
[----:B-1----:R-:W1:Y:S02]  /*1770*/  LDC R0, c[0x0][0x900] ;  /* 0x00024000ff007b82 */ /* 0x002e640000000800 */
[----:B-1----:R-:W-:-:S13]  /*1780*/  ISETP.LE.AND P0, PT, R0, UR36, PT ;  /* 0x0000002400007c0c */ /* 0x002fda000bf03270 */
[----:B------:R-:W-:Y:S05]  /*1790*/  @P0 EXIT ;  /* 0x000000000000094d */ /* 0x000fea0003800000 */
[----:B------:R-:W1:Y:S01]  /*17a0*/  S2UR UR68, SR_CgaCtaId ;  /* 0x00000000004479c3 */ /* 0x000e620000008800 */
[----:B------:R-:W-:Y:S01]  /*17b0*/  UMOV UR6, 0x400 ;  /* 0x0000040000067882 */ /* 0x000fe20000000000 */
[----:B------:R-:W-:Y:S01]  /*17c0*/  HFMA2 R7, -RZ, RZ, 0, 0 ;  /* 0x00000000ff077431 */ /* 0x000fe200000001ff */
[----:B------:R-:W-:Y:S01]  /*17d0*/  PRMT R8, RZ, 0x7610, R8 ;  /* 0x00007610ff087816 */ /* 0x000fe20000000008 */
[----:B------:R-:W-:Y:S02]  /*17e0*/  ULOP3.LUT UR22, UR4, 0x1, URZ, 0xc0, !UPT ;  /* 0x0000000104167892 */ /* 0x000fe4000f8ec0ff */
[----:B------:R-:W-:Y:S01]  /*17f0*/  ULOP3.LUT UR21, UR5, 0x1, URZ, 0xc0, !UPT ;  /* 0x0000000105157892 */ /* 0x000fe2000f8ec0ff */
[----:B------:R-:W-:Y:S01]  /*1800*/  UMOV UR4, URZ ;  /* 0x000000ff00047c82 */ /* 0x000fe20008000000 */
[----:B------:R-:W-:Y:S01]  /*1810*/  UMOV UR31, 0x1 ;  /* 0x00000001001f7882 */ /* 0x000fe20000000000 */
[----:B------:R-:W-:Y:S01]  /*1820*/  UMOV UR30, 0x1 ;  /* 0x00000001001e7882 */ /* 0x000fe20000000000 */
[----:B------:R-:W-:Y:S01]  /*1830*/  UMOV UR29, 0x1 ;  /* 0x00000001001d7882 */ /* 0x000fe20000000000 */
[----:B------:R-:W-:Y:S01]  /*1840*/  UMOV UR28, URZ ;  /* 0x000000ff001c7c82 */ /* 0x000fe20008000000 */
[----:B------:R-:W-:Y:S01]  /*1850*/  UMOV UR69, 0xc0004010 ;  /* 0xc000401000457882 */ /* 0x000fe20000000000 */
[----:B-1----:R-:W-:-:S04]  /*1860*/  ULEA UR68, UR68, UR6, 0x18 ;  /* 0x0000000644447291 */ /* 0x002fc8000f8ec0ff */
[----:B------:R-:W-:Y:S02]  /*1870*/  UIADD3 UR32, UPT, UPT, UR68, 0x2000, URZ ;  /* 0x0000200044207890 */ /* 0x000fe4000fffe0ff */
[----:B------:R-:W-:Y:S02]  /*1880*/  USHF.R.U32.HI UR68, URZ, 0x4, UR68 ;  /* 0x00000004ff447899 */ /* 0x000fe40008011644 */
[----:B------:R-:W-:Y:S02]  /*1890*/  USHF.R.U32.HI UR32, URZ, 0x4, UR32 ;  /* 0x00000004ff207899 */ /* 0x000fe40008011620 */
[----:B------:R-:W-:Y:S02]  /*18a0*/  ULOP3.LUT UR68, UR68, 0x3fff, URZ, 0xc0, !UPT ;  /* 0x00003fff44447892 */ /* 0x000fe4000f8ec0ff */
[----:B------:R-:W-:Y:S02]  /*18b0*/  ULOP3.LUT UR32, UR32, 0x3fff, URZ, 0xc0, !UPT ;  /* 0x00003fff20207892 */ /* 0x000fe4000f8ec0ff */
[----:B------:R-:W-:-:S02]  /*18c0*/  ULOP3.LUT UR68, UR68, 0x10000, URZ, 0xfc, !UPT ;  /* 0x0001000044447892 */ /* 0x000fc4000f8efcff */
[----:B------:R-:W-:-:S12]  /*18d0*/  ULOP3.LUT UR23, UR32, 0x10000, URZ, 0xfc, !UPT ;  /* 0x0001000020177892 */ /* 0x000fd8000f8efcff */
.L_x_89:
[----:B------:R-:W1:Y:S01]  /*18e0*/  LDCU.64 UR6, c[0x0][0x908] ;  /* 0x00012100ff0677ac */ /* 0x000e620008000a00 */
[----:B--2---:R-:W2:Y:S01]  /*18f0*/  LDCU UR5, c[0x0][0x904] ;  /* 0x00012080ff0577ac */ /* 0x004ea20008000800 */
[----:B-1----:R-:W-:Y:S01]  /*1900*/  UIMAD.WIDE.U32 UR8, UR36, UR6, URZ ;  /* 0x00000006240872a5 */ /* 0x002fe2000f8e00ff */
[----:B------:R-:W1:Y:S01]  /*1910*/  LDCU UR6, c[0x0][0x380] ;  /* 0x00007000ff0677ac */ /* 0x000e620008000800 */
[----:B--2---:R-:W-:Y:S02]  /*1920*/  UISETP.NE.AND UP0, UPT, UR5, 0x1, UPT ;  /* 0x000000010500788c */ /* 0x004fe4000bf05270 */
[----:B------:R-:W-:-:S04]  /*1930*/  USHF.R.U32.HI UR7, URZ, UR7, UR9 ;  /* 0x00000007ff077299 */ /* 0x000fc80008011609 */
[----:B------:R-:W-:-:S04]  /*1940*/  USEL UR7, UR36, UR7, !UP0 ;  /* 0x0000000724077287 */ /* 0x000fc8000c000000 */
[----:B------:R-:W-:-:S04]  /*1950*/  UIADD3 UR7, UPT, UPT, -UR7, URZ, URZ ;  /* 0x000000ff07077290 */ /* 0x000fc8000fffe1ff */
[----:B------:R-:W-:-:S04]  /*1960*/  UIMAD UR7, UR5, UR7, UR36 ;  /* 0x00000007050772a4 */ /* 0x000fc8000f8e0224 */
[----:B------:R-:W-:-:S04]  /*1970*/  USHF.L.U32 UR7, UR7, 0x8, URZ ;  /* 0x0000000807077899 */ /* 0x000fc800080006ff */
[----:B-1----:R-:W-:-:S09]  /*1980*/  UISETP.GE.AND UP0, UPT, UR7, UR6, UPT ;  /* 0x000000060700728c */ /* 0x002fd2000bf06270 */
[----:B------:R-:W-:Y:S05]  /*1990*/  BRA.U UP0, `(.L_x_29) ;  /* 0x00000025002c7547 */ /* 0x000fea000b800000 */
[----:B------:R-:W-:-:S13]  /*19a0*/  LOP3.LUT P0, RZ, R8, 0xff, RZ, 0xc0, !PT ;  /* 0x000000ff08ff7812 */ /* 0x000fda000780c0ff */
[----:B------:R-:W-:Y:S05]  /*19b0*/  @P0 BRA `(.L_x_30) ;  /* 0x0000000000940947 */ /* 0x000fea0003800000 */
[----:B------:R-:W1:Y:S01]  /*19c0*/  S2UR UR6, SR_CgaCtaId ;  /* 0x00000000000679c3 */ /* 0x000e620000008800 */
[----:B------:R-:W-:Y:S01]  /*19d0*/  UMOV UR8, 0x40 ;  /* 0x0000004000087882 */ /* 0x000fe20000000000 */
[----:B------:R-:W-:Y:S01]  /*19e0*/  NOP ;  /* 0x0000000000007918 */ /* 0x000fe20000000000 */
[----:B------:R-:W-:Y:S01]  /*19f0*/  UMOV UR5, 0x400 ;  /* 0x0000040000057882 */ /* 0x000fe20000000000 */
[----:B-1----:R-:W-:Y:S02]  /*1a00*/  ULEA UR8, UR6, UR8, 0x18 ;  /* 0x0000000806087291 */ /* 0x002fe4000f8ec0ff */
[----:B------:R-:W-:-:S07]  /*1a10*/  ULEA UR6, UR6, UR5, 0x18 ;  /* 0x0000000506067291 */ /* 0x000fce000f8ec0ff */
[----:B------:R-:W1:Y:S02]  /*1a20*/  LDS.U8 R0, [UR8+0x1c] ;  /* 0x00001c08ff007984 */ /* 0x000e640008000000 */
[----:B-1----:R-:W-:-:S13]  /*1a30*/  ISETP.NE.AND P0, PT, R0, RZ, PT ;  /* 0x000000ff0000720c */ /* 0x002fda0003f05270 */
[----:B------:R-:W-:Y:S05]  /*1a40*/  @P0 BRA `(.L_x_31) ;  /* 0x0000000000580947 */ /* 0x000fea0003800000 */
[----:B------:R-:W-:-:S13]  /*1a50*/  ELECT P0, URZ, PT ;  /* 0x0000000000ff782f */ /* 0x000fda0003800000 */
[----:B------:R-:W-:Y:S05]  /*1a60*/  @!P0 BRA `(.L_x_32) ;  /* 0x0000000000608947 */ /* 0x000fea0003800000 */
[----:B------:R-:W-:Y:S01]  /*1a70*/  UMOV UR5, 0x10 ;  /* 0x0000001000057882 */ /* 0x000fe20000000000 */
[----:B------:R-:W-:Y:S01]  /*1a80*/  HFMA2 R0, -RZ, RZ, 0, 5.9604644775390625e-08 ;  /* 0x00000001ff007431 */ /* 0x000fe200000001ff */
[----:B------:R-:W-:-:S03]  /*1a90*/  MOV R2, 0xffff ;  /* 0x0000ffff00027802 */ /* 0x000fc60000000f00 */
[----:B------:R-:W-:Y:S04]  /*1aa0*/  DEPBAR.LE SB1, 0x36 ;  /* 0x00009d800000791a */ /* 0x000fe80000000000 */
[----:B------:R-:W1:Y:S02]  /*1ab0*/  UTCATOMSWS.FIND_AND_SET.ALIGN UP0, UR5, UR5 ;  /* 0x00000005000575e3 */ /* 0x000e640008000800 */
[----:B-1----:R-:W-:Y:S01]  /*1ac0*/  MOV R3, UR5 ;  /* 0x0000000500037c02 */ /* 0x002fe20008000f00 */
[----:B------:R-:W-:Y:S06]  /*1ad0*/  BRA.U UP0, `(.L_x_33) ;  /* 0x0000000100187547 */ /* 0x000fec000b800000 */
.L_x_34:
[----:B------:R-:W-:Y:S05]  /*1ae0*/  NANOSLEEP 0x64 ;  /* 0x000000640000795d */ /* 0x000fea0003800000 */
[----:B------:R-:W-:-:S05]  /*1af0*/  UMOV UR5, 0x10 ;  /* 0x0000001000057882 */ /* 0x000fca0000000000 */
[----:B------:R-:W-:Y:S04]  /*1b00*/  DEPBAR.LE SB1, 0x36 ;  /* 0x00009d800000791a */ /* 0x000fe80000000000 */
[----:B------:R-:W1:Y:S02]  /*1b10*/  UTCATOMSWS.FIND_AND_SET.ALIGN UP0, UR5, UR5 ;  /* 0x00000005000575e3 */ /* 0x000e640008000800 */
[----:B-1----:R-:W-:Y:S01]  /*1b20*/  MOV R3, UR5 ;  /* 0x0000000500037c02 */ /* 0x002fe20008000f00 */
[----:B------:R-:W-:Y:S05]  /*1b30*/  BRA.U !UP0, `(.L_x_34) ;  /* 0xfffffffd08e87547 */ /* 0x000fea000b83ffff */
.L_x_33:
[-C--:B------:R-:W-:Y:S02]  /*1b40*/  SHF.L.U32 R2, R2, R3.reuse, RZ ;  /* 0x0000000302027219 */ /* 0x080fe400000006ff */
[----:B------:R-:W-:Y:S01]  /*1b50*/  SHF.L.U32 R0, R0, R3, RZ ;  /* 0x0000000300007219 */ /* 0x000fe200000006ff */
[----:B------:R-:W-:Y:S02]  /*1b60*/  IMAD.SHL.U32 R3, R3, 0x20, RZ ;  /* 0x0000002003037824 */ /* 0x000fe400078e00ff */
[----:B------:R1:W-:Y:S04]  /*1b70*/  ATOMS.OR RZ, [UR8+0x14], R2 ;  /* 0x00001402ffff798c */ /* 0x0003e8000b000008 */
[----:B------:R1:W-:Y:S04]  /*1b80*/  ATOMS.OR RZ, [UR8+0x18], R0 ;  /* 0x00001800ffff798c */ /* 0x0003e8000b000008 */
[----:B------:R1:W-:Y:S01]  /*1b90*/  STS [UR6+0x70e0], R3 ;  /* 0x0070e003ff007988 */ /* 0x0003e20008000806 */
[----:B------:R-:W-:Y:S05]  /*1ba0*/  BRA `(.L_x_32) ;  /* 0x0000000000107947 */ /* 0x000fea0003800000 */
.L_x_31:
[----:B------:R-:W-:Y:S02]  /*1bb0*/  MOV R0, 0xffffffff ;  /* 0xffffffff00007802 */ /* 0x000fe40000000f00 */
[----:B------:R-:W-:-:S03]  /*1bc0*/  MOV R2, 0x1bf0 ;  /* 0x00001bf000027802 */ /* 0x000fc60000000f00 */
[----:B------:R1:W-:Y:S04]  /*1bd0*/  STS [UR6+0x70e0], R0 ;  /* 0x0070e000ff007988 */ /* 0x0003e80008000806 */
[----:B-1----:R-:W-:Y:S05]  /*1be0*/  CALL.REL.NOINC `($__internal_1_$__cuda_sm10x_tcgen05_guardrail_trap_phase_invalid_during_alloc) ;  /* 0x0000018000007944 */ /* 0x002fea0003c00000 */
.L_x_32:
[----:B------:R-:W-:Y:S05]  /*1bf0*/  WARPSYNC.ALL ;  /* 0x0000000000007948 */ /* 0x000fea0003800000 */
[----:B------:R-:W-:Y:S01]  /*1c00*/  NOP ;  /* 0x0000000000007918 */ /* 0x000fe20000000000 */
.L_x_30:
[----:B------:R-:W2:Y:S01]  /*1c10*/  LDCU UR8, c[0x0][0x384] ;  /* 0x00007080ff0877ac */ /* 0x000ea20008000800 */
[----:B------:R-:W-:Y:S01]  /*1c20*/  HFMA2 R8, -RZ, RZ, 0, 5.9604644775390625e-08 ;  /* 0x00000001ff087431 */ /* 0x000fe200000001ff */
[----:B--2---:R-:W-:-:S09]  /*1c30*/  UISETP.NE.AND UP0, UPT, UR8, URZ, UPT ;  /* 0x000000ff0800728c */ /* 0x004fd2000bf05270 */
[----:B------:R-:W-:Y:S05]  /*1c40*/  BRA.U !UP0, `(.L_x_29) ;  /* 0x0000002108807547 */ /* 0x000fea000b800000 */
[----:B------:R-:W-:Y:S01]  /*1c50*/  UIADD3 UR7, UPT, UPT, UR7, 0x100, URZ ;  /* 0x0000010007077890 */ /* 0x000fe2000fffe0ff */
[----:B------:R-:W-:Y:S01]  /*1c60*/  BSSY.RECONVERGENT B0, `(.L_x_35) ;  /* 0x000000d000007945 */ /* 0x000fe20003800200 */
[----:B------:R-:W-:Y:S02]  /*1c70*/  UIADD3 UR8, UPT, UPT, UR8, 0x7f, URZ ;  /* 0x0000007f08087890 */ /* 0x000fe4000fffe0ff */
[----:B------:R-:W-:Y:S02]  /*1c80*/  USHF.R.S32.HI UR5, URZ, 0x1f, UR7 ;  /* 0x0000001fff057899 */ /* 0x000fe40008011407 */
[----:B------:R-:W-:Y:S02]  /*1c90*/  USHF.R.S32.HI UR6, URZ, 0x1f, UR8 ;  /* 0x0000001fff067899 */ /* 0x000fe40008011408 */
[----:B------:R-:W-:Y:S02]  /*1ca0*/  ULEA.HI UR5, UR5, UR7, URZ, 0x7 ;  /* 0x0000000705057291 */ /* 0x000fe4000f8f38ff */
[----:B------:R-:W-:-:S02]  /*1cb0*/  ULEA.HI UR6, UR6, UR8, URZ, 0x7 ;  /* 0x0000000806067291 */ /* 0x000fc4000f8f38ff */
[----:B------:R-:W-:Y:S02]  /*1cc0*/  UIADD3 UR5, UPT, UPT, UR5, 0x7f, URZ ;  /* 0x0000007f05057890 */ /* 0x000fe4000fffe0ff */
[----:B------:R-:W-:Y:S02]  /*1cd0*/  USHF.R.S32.HI UR6, URZ, 0x7, UR6 ;  /* 0x00000007ff067899 */ /* 0x000fe40008011406 */
[----:B------:R-:W-:-:S04]  /*1ce0*/  USHF.R.S32.HI UR5, URZ, 0x7, UR5 ;  /* 0x00000007ff057899 */ /* 0x000fc80008011405 */
[----:B------:R-:W-:-:S04]  /*1cf0*/  UISETP.LT.AND UP0, UPT, UR6, UR5, UPT ;  /* 0x000000050600728c */ /* 0x000fc8000bf01270 */
[----:B------:R-:W-:Y:S01]  /*1d00*/  USEL UR27, UR6, UR5, UP0 ;  /* 0x00000005061b7287 */ /* 0x000fe20008000000 */
[----:B------:R-:W-:Y:S11]  /*1d10*/  @!P4 BRA `(.L_x_36) ;  /* 0x000000000004c947 */ /* 0x000ff60003800000 */
[----:B------:R-:W-:Y:S05]  /*1d20*/  BPT.TRAP 0x1 ;  /* 0x000000040000795c */ /* 0x000fea0000300000 */
.L_x_36:
[----:B------:R-:W-:Y:S05]  /*1d30*/  BSYNC.RECONVERGENT B0 ;  /* 0x0000000000007941 */ /* 0x000fea0003800200 */
.L_x_35:
[----:B------:R-:W2:Y:S01]  /*1d40*/  S2UR UR20, SR_CgaCtaId ;  /* 0x00000000001479c3 */ /* 0x000ea20000008800 */
[----:B------:R-:W-:Y:S01]  /*1d50*/  UMOV UR5, 0x400 ;  /* 0x0000040000057882 */ /* 0x000fe20000000000 */
[----:B------:R-:W-:Y:S01]  /*1d60*/  SHF.L.U32 R4, R7, 0x1f, RZ ;  /* 0x0000001f07047819 */ /* 0x000fe200000006ff */
[----:B--2---:R-:W-:-:S09]  /*1d70*/  ULEA UR20, UR20, UR5, 0x18 ;  /* 0x0000000514147291 */ /* 0x004fd2000f8ec0ff */
[----:B------:R-:W2:Y:S02]  /*1d80*/  SYNCS.PHASECHK.TRANS64.TRYWAIT P0, [UR20+0x7000], R4 ;  /* 0x00700004ff0075a7 */ /* 0x000ea40008001114 */
[----:B--2---:R-:W-:Y:S05]  /*1d90*/  @!P0 BRA `(.L_x_37) ;  /* 0x0000016800188947 */ /* 0x004fea0003800000 */
.L_x_379:
[----:B------:R-:W-:Y:S05]  /*1da0*/  BRA.U !UP1, `(.L_x_38) ;  /* 0x0000000109047547 */ /* 0x000fea000b800000 */
[----:B------:R-:W-:Y:S05]  /*1db0*/  BPT.TRAP 0x1 ;  /* 0x000000040000795c */ /* 0x000fea0000300000 */
.L_x_38:
[----:B------:R-:W-:Y:S01]  /*1dc0*/  ULEA UR5, UR4, UR20, 0x3 ;  /* 0x0000001404057291 */ /* 0x000fe2000f8e18ff */
[----:B-1----:R-:W-:Y:S01]  /*1dd0*/  MOV R3, UR28 ;  /* 0x0000001c00037c02 */ /* 0x002fe20008000f00 */
[----:B------:R-:W-:-:S03]  /*1de0*/  UISETP.NE.AND UP4, UPT, UR22, URZ, UPT ;  /* 0x000000ff1600728c */ /* 0x000fc6000bf85270 */
[----:B------:R-:W-:-:S04]  /*1df0*/  SHF.L.U32 R3, R3, 0x1f, RZ ;  /* 0x0000001f03037819 */ /* 0x000fc800000006ff */
[----:B------:R-:W1:Y:S02]  /*1e00*/  SYNCS.PHASECHK.TRANS64.TRYWAIT P0, [UR5+0x7020], R3 ;  /* 0x00702003ff0075a7 */ /* 0x000e640008001105 */
[----:B-1----:R-:W-:Y:S05]  /*1e10*/  @!P0 BRA `(.L_x_39) ;  /* 0x0000016800108947 */ /* 0x002fea0003800000 */
.L_x_381:
[----:B------:R-:W-:-:S04]  /*1e20*/  UIADD3 UR26, UPT, UPT, UR4, 0x1, URZ ;  /* 0x00000001041a7890 */ /* 0x000fc8000fffe0ff */
[----:B------:R-:W-:-:S04]  /*1e30*/  UISETP.NE.AND UP0, UPT, UR26, 0x3, UPT ;  /* 0x000000031a00788c */ /* 0x000fc8000bf05270 */
[----:B------:R-:W-:Y:S02]  /*1e40*/  USEL UR6, URZ, 0x1, UP0 ;  /* 0x00000001ff067887 */ /* 0x000fe40008000000 */
[----:B------:R-:W-:Y:S02]  /*1e50*/  USEL UR26, UR26, URZ, UP0 ;  /* 0x000000ff1a1a7287 */ /* 0x000fe40008000000 */
[----:B------:R-:W-:Y:S01]  /*1e60*/  ULOP3.LUT UR28, UR28, UR6, URZ, 0x3c, !UPT ;  /* 0x000000061c1c7292 */ /* 0x000fe2000f8e3cff */
[----:B------:R-:W-:Y:S11]  /*1e70*/  BRA.U UP4, `(.L_x_40) ;  /* 0x0000000104047547 */ /* 0x000ff6000b800000 */
[----:B------:R-:W-:Y:S05]  /*1e80*/  BPT.TRAP 0x1 ;  /* 0x000000040000795c */ /* 0x000fea0000300000 */
.L_x_40:
[----:B-1----:R-:W-:Y:S01]  /*1e90*/  IMAD.U32 R3, RZ, RZ, UR29 ;  /* 0x0000001dff037e24 */ /* 0x002fe2000f8e00ff */
[----:B------:R-:W-:-:S04]  /*1ea0*/  MOV R0, RZ ;  /* 0x000000ff00007202 */ /* 0x000fc80000000f00 */
[----:B------:R-:W-:-:S04]  /*1eb0*/  SHF.L.U32 R3, R3, 0x1f, RZ ;  /* 0x0000001f03037819 */ /* 0x000fc800000006ff */
[----:B------:R-:W1:Y:S02]  /*1ec0*/  SYNCS.PHASECHK.TRANS64.TRYWAIT P0, [UR20+0x7058], R3 ;  /* 0x00705803ff0075a7 */ /* 0x000e640008001114 */
[----:B-1----:R-:W-:Y:S05]  /*1ed0*/  @!P0 BRA `(.L_x_41) ;  /* 0x0000016400f88947 */ /* 0x002fea0003800000 */
.L_x_383:
[----:B------:R-:W-:Y:S01]  /*1ee0*/  R2UR UR6, R0 ;  /* 0x00000000000672ca */ /* 0x000fe200000e0000 */
[----:B------:R-:W-:Y:S01]  /*1ef0*/  ULEA UR8, UR4, UR23, 0x8 ;  /* 0x0000001704087291 */ /* 0x000fe2000f8e40ff */
[----:B------:R-:W-:Y:S01]  /*1f00*/  UMOV UR10, 0x0 ;  /* 0x00000000000a7882 */ /* 0x000fe20000000000 */
[----:B------:R-:W-:Y:S01]  /*1f10*/  UMOV UR11, 0x8200490 ;  /* 0x08200490000b7882 */ /* 0x000fe20000000000 */
[----:B------:R-:W-:-:S09]  /*1f20*/  UMOV UR9, 0xc0004010 ;  /* 0xc000401000097882 */ /* 0x000fd20000000000 */
[----:B------:R2:W-:Y:S01]  /*1f30*/  UTCHMMA gdesc[UR68], gdesc[UR8], tmem[UR6], tmem[UR10], idesc[UR11], !UPT ;  /* 0x00ff0a08440075ea */ /* 0x0005e2000f800006 */
[----:B------:R-:W-:Y:S05]  /*1f40*/  BRA.U UP4, `(.L_x_42) ;  /* 0x0000000104047547 */ /* 0x000fea000b800000 */
[----:B--2---:R-:W-:Y:S05]  /*1f50*/  BPT.TRAP 0x1 ;  /* 0x000000040000795c */ /* 0x004fea0000300000 */
.L_x_42:
[----:B------:R-:W-:Y:S01]  /*1f60*/  UIADD3 UR4, UPT, UPT, UR20, 0x7050, URZ ;  /* 0x0000705014047890 */ /* 0x000fe2000fffe0ff */
[----:B------:R-:W-:Y:S01]  /*1f70*/  BSSY.RECONVERGENT B0, `(.L_x_43) ;  /* 0x0000005000007945 */ /* 0x000fe20003800200 */
[----:B------:R-:W-:-:S07]  /*1f80*/  ULOP3.LUT UR25, UR29, 0x1, URZ, 0x3c, !UPT ;  /* 0x000000011d197892 */ /* 0x000fce000f8e3cff */
[----:B------:R3:W-:Y:S01]  /*1f90*/  UTCBAR [UR4], URZ ;  /* 0x000000ff040073e9 */ /* 0x0007e200080000ff */
[----:B------:R-:W-:Y:S05]  /*1fa0*/  @!P4 BRA `(.L_x_44) ;  /* 0x000000000004c947 */ /* 0x000fea0003800000 */
[----:B--23--:R-:W-:Y:S05]  /*1fb0*/  BPT.TRAP 0x1 ;  /* 0x000000040000795c */ /* 0x00cfea0000300000 */
.L_x_44:
[----:B--23--:R-:W-:Y:S05]  /*1fc0*/  BSYNC.RECONVERGENT B0 ;  /* 0x0000000000007941 */ /* 0x00cfea0003800200 */
.L_x_43:
[----:B------:R-:W2:Y:S01]  /*1fd0*/  SYNCS.PHASECHK.TRANS64.TRYWAIT P0, [UR20+0x7008], R4 ;  /* 0x00700804ff0075a7 */ /* 0x000ea20008001114 */
[----:B------:R-:W-:Y:S01]  /*1fe0*/  UISETP.NE.AND UP3, UPT, UR21, URZ, UPT ;  /* 0x000000ff1500728c */ /* 0x000fe2000bf65270 */
[----:B--2---:R-:W-:Y:S10]  /*1ff0*/  @!P0 BRA `(.L_x_45) ;  /* 0x0000016400c88947 */ /* 0x004ff40003800000 */
.L_x_385:
[----:B------:R-:W-:Y:S05]  /*2000*/  BRA.U UP3, `(.L_x_46) ;  /* 0x0000000103047547 */ /* 0x000fea000b800000 */
[----:B------:R-:W-:Y:S05]  /*2010*/  BPT.TRAP 0x1 ;  /* 0x000000040000795c */ /* 0x000fea0000300000 */
.L_x_46:
[----:B-1----:R-:W-:Y:S02]  /*2020*/  IMAD.U32 R3, RZ, RZ, UR30 ;  /* 0x0000001eff037e24 */ /* 0x002fe4000f8e00ff */
[----:B------:R-:W-:-:S03]  /*2030*/  HFMA2 R0, -RZ, RZ, 0, 7.62939453125e-06 ;  /* 0x00000080ff007431 */ /* 0x000fc600000001ff */
[----:B------:R-:W-:-:S04]  /*2040*/  SHF.L.U32 R3, R3, 0x1f, RZ ;  /* 0x0000001f03037819 */ /* 0x000fc800000006ff */
[----:B------:R-:W1:Y:S02]  /*2050*/  SYNCS.PHASECHK.TRANS64.TRYWAIT P0, [UR20+0x7068], R3 ;  /* 0x00706803ff0075a7 */ /* 0x000e640008001114 */
[----:B-1----:R-:W-:Y:S05]  /*2060*/  @!P0 BRA `(.L_x_47) ;  /* 0x0000016400c48947 */ /* 0x002fea0003800000 */
.L_x_387:
[----:B------:R-:W-:Y:S01]  /*2070*/  R2UR UR4, R0 ;  /* 0x00000000000472ca */ /* 0x000fe200000e0000 */
[----:B------:R-:W-:Y:S01]  /*2080*/  UIADD3 UR10, UPT, UPT, UR68, 0x100, URZ ;  /* 0x00000100440a7890 */ /* 0x000fe2000fffe0ff */
[----:B------:R-:W-:Y:S01]  /*2090*/  UMOV UR9, 0xc0004010 ;  /* 0xc000401000097882 */ /* 0x000fe20000000000 */
[----:B------:R-:W-:Y:S01]  /*20a0*/  UMOV UR6, 0x0 ;  /* 0x0000000000067882 */ /* 0x000fe20000000000 */
[----:B------:R-:W-:Y:S01]  /*20b0*/  UMOV UR7, 0x8200490 ;  /* 0x0820049000077882 */ /* 0x000fe20000000000 */
[----:B------:R-:W-:-:S08]  /*20c0*/  UMOV UR11, 0xc0004010 ;  /* 0xc0004010000b7882 */ /* 0x000fd00000000000 */
[----:B------:R2:W-:Y:S01]  /*20d0*/  UTCHMMA gdesc[UR10], gdesc[UR8], tmem[UR4], tmem[UR6], idesc[UR7], !UPT ;  /* 0x00ff06080a0075ea */ /* 0x0005e2000f800004 */
[----:B------:R-:W-:Y:S05]  /*20e0*/  BRA.U UP3, `(.L_x_48) ;  /* 0x0000000103047547 */ /* 0x000fea000b800000 */
[----:B--2---:R-:W-:Y:S05]  /*20f0*/  BPT.TRAP 0x1 ;  /* 0x000000040000795c */ /* 0x004fea0000300000 */
.L_x_48:
[----:B--2---:R-:W-:-:S09]  /*2100*/  UIADD3 UR4, UPT, UPT, UR20, 0x7060, URZ ;  /* 0x0000706014047890 */ /* 0x004fd2000fffe0ff */
[----:B------:R2:W-:Y:S01]  /*2110*/  UTCBAR [UR4], URZ ;  /* 0x000000ff040073e9 */ /* 0x0005e200080000ff */
[----:B------:R-:W-:Y:S05]  /*2120*/  BRA.U !UP1, `(.L_x_49) ;  /* 0x0000000109047547 */ /* 0x000fea000b800000 */
[----:B--2---:R-:W-:Y:S05]  /*2130*/  BPT.TRAP 0x1 ;  /* 0x000000040000795c */ /* 0x004fea0000300000 */
.L_x_49:
[----:B------:R-:W-:-:S09]  /*2140*/  UIADD3 UR5, UPT, UPT, UR5, 0x7038, URZ ;  /* 0x0000703805057890 */ /* 0x000fd2000fffe0ff */
[----:B------:R3:W-:Y:S01]  /*2150*/  UTCBAR [UR5], URZ ;  /* 0x000000ff050073e9 */ /* 0x0007e200080000ff */
[----:B------:R-:W-:Y:S05]  /*2160*/  BRA.U !UP1, `(.L_x_50) ;  /* 0x0000000109047547 */ /* 0x000fea000b800000 */
[----:B--23--:R-:W-:Y:S05]  /*2170*/  BPT.TRAP 0x1 ;  /* 0x000000040000795c */ /* 0x00cfea0000300000 */
.L_x_50:
[----:B--2---:R-:W-:Y:S01]  /*2180*/  ULEA UR4, UR26, UR20, 0x3 ;  /* 0x000000141a047291 */ /* 0x004fe2000f8e18ff */
[----:B-1----:R-:W-:-:S04]  /*2190*/  MOV R3, UR28 ;  /* 0x0000001c00037c02 */ /* 0x002fc80008000f00 */
[----:B------:R-:W-:-:S04]  /*21a0*/  SHF.L.U32 R3, R3, 0x1f, RZ ;  /* 0x0000001f03037819 */ /* 0x000fc800000006ff */
[----:B------:R-:W1:Y:S02]  /*21b0*/  SYNCS.PHASECHK.TRANS64.TRYWAIT P0, [UR4+0x7020], R3 ;  /* 0x00702003ff0075a7 */ /* 0x000e640008001104 */
[----:B-1----:R-:W-:Y:S05]  /*21c0*/  @!P0 BRA `(.L_x_51) ;  /* 0x0000016400848947 */ /* 0x002fea0003800000 */
.L_x_389:
[----:B------:R-:W-:-:S04]  /*21d0*/  UIADD3 UR4, UPT, UPT, UR26, 0x1, URZ ;  /* 0x000000011a047890 */ /* 0x000fc8000fffe0ff */
[----:B------:R-:W-:-:S04]  /*21e0*/  UISETP.NE.AND UP0, UPT, UR4, 0x3, UPT ;  /* 0x000000030400788c */ /* 0x000fc8000bf05270 */
[----:B---3--:R-:W-:Y:S02]  /*21f0*/  USEL UR5, URZ, 0x1, UP0 ;  /* 0x00000001ff057887 */ /* 0x008fe40008000000 */
[----:B------:R-:W-:Y:S02]  /*2200*/  USEL UR4, UR4, URZ, UP0 ;  /* 0x000000ff04047287 */ /* 0x000fe40008000000 */
[----:B------:R-:W-:Y:S01]  /*2210*/  ULOP3.LUT UR28, UR28, UR5, URZ, 0x3c, !UPT ;  /* 0x000000051c1c7292 */ /* 0x000fe2000f8e3cff */
[----:B------:R-:W-:Y:S11]  /*2220*/  BRA.U UP5, `(.L_x_52) ;  /* 0x0000000105047547 */ /* 0x000ff6000b800000 */
[----:B------:R-:W-:Y:S05]  /*2230*/  BPT.TRAP 0x1 ;  /* 0x000000040000795c */ /* 0x000fea0000300000 */
.L_x_52:
[----:B-1----:R-:W-:-:S04]  /*2240*/  MOV R3, UR31 ;  /* 0x0000001f00037c02 */ /* 0x002fc80008000f00 */
[----:B------:R-:W-:-:S04]  /*2250*/  SHF.L.U32 R3, R3, 0x1f, RZ ;  /* 0x0000001f03037819 */ /* 0x000fc800000006ff */
[----:B------:R-:W1:Y:S02]  /*2260*/  SYNCS.PHASECHK.TRANS64.TRYWAIT P0, [UR20+0x70a0], R3 ;  /* 0x0070a003ff0075a7 */ /* 0x000e640008001114 */
[----:B-1----:R-:W-:Y:S05]  /*2270*/  @!P0 BRA `(.L_x_53) ;  /* 0x0000016400708947 */ /* 0x002fea0003800000 */
.L_x_391:
[----:B------:R-:W-:Y:S05]  /*2280*/  BRA.U UP4, `(.L_x_54) ;  /* 0x0000000104047547 */ /* 0x000fea000b800000 */
[----:B------:R-:W-:Y:S05]  /*2290*/  BPT.TRAP 0x1 ;  /* 0x000000040000795c */ /* 0x000fea0000300000 */
.L_x_54:
[----:B------:R-:W-:Y:S01]  /*22a0*/  IMAD.U32 R5, RZ, RZ, UR25 ;  /* 0x00000019ff057e24 */ /* 0x000fe2000f8e00ff */
[----:B------:R-:W-:Y:S01]  /*22b0*/  MOV R4, 0x20 ;  /* 0x0000002000047802 */ /* 0x000fe20000000f00 */
[----:B-1----:R-:W-:-:S03]  /*22c0*/  IMAD.MOV.U32 R3, RZ, RZ, 0x100 ;  /* 0x00000100ff037424 */ /* 0x002fc600078e00ff */
[----:B------:R-:W-:-:S04]  /*22d0*/  SHF.L.U32 R5, R5, 0x1f, RZ ;  /* 0x0000001f05057819 */ /* 0x000fc800000006ff */
[----:B------:R-:W1:Y:S02]  /*22e0*/  SYNCS.PHASECHK.TRANS64.TRYWAIT P0, [UR20+0x7058], R5 ;  /* 0x00705805ff0075a7 */ /* 0x000e640008001114 */
[----:B-1----:R-:W-:Y:S05]  /*22f0*/  @!P0 BRA `(.L_x_55) ;  /* 0x0000016400688947 */ /* 0x002fea0003800000 */
.L_x_393:
[----:B------:R-:W-:Y:S01]  /*2300*/  IMAD.MOV.U32 R2, RZ, RZ, 0x28 ;  /* 0x00000028ff027424 */ /* 0x000fe200078e00ff */
[----:B------:R-:W-:Y:S01]  /*2310*/  R2UR UR19, R4 ;  /* 0x00000000041372ca */ /* 0x000fe200000e0000 */
[----:B------:R-:W-:Y:S01]  /*2320*/  IMAD.MOV.U32 R4, RZ, RZ, 0x30 ;  /* 0x00000030ff047424 */ /* 0x000fe200078e00ff */
[----:B------:R-:W-:Y:S01]  /*2330*/  R2UR UR24, R3 ;  /* 0x00000000031872ca */ /* 0x000fe200000e0000 */
[----:B-1----:R-:W-:Y:S01]  /*2340*/  IMAD.MOV.U32 R0, RZ, RZ, 0x100 ;  /* 0x00000100ff007424 */ /* 0x002fe200078e00ff */
[----:B------:R-:W-:Y:S01]  /*2350*/  R2UR UR17, R2 ;  /* 0x00000000021172ca */ /* 0x000fe200000e0000 */
[----:B------:R-:W-:Y:S01]  /*2360*/  IMAD.MOV.U32 R2, RZ, RZ, 0x38 ;  /* 0x00000038ff027424 */ /* 0x000fe200078e00ff */
[----:B------:R-:W-:Y:S01]  /*2370*/  R2UR UR15, R4 ;  /* 0x00000000040f72ca */ /* 0x000fe200000e0000 */
[----:B------:R-:W-:Y:S01]  /*2380*/  IMAD.MOV.U32 R3, RZ, RZ, 0x100 ;  /* 0x00000100ff037424 */ /* 0x000fe200078e00ff */
[----:B------:R-:W-:Y:S01]  /*2390*/  R2UR UR18, R0 ;  /* 0x00000000001272ca */ /* 0x000fe200000e0000 */
[----:B------:R-:W-:Y:S01]  /*23a0*/  IMAD.MOV.U32 R4, RZ, RZ, 0x40 ;  /* 0x00000040ff047424 */ /* 0x000fe200078e00ff */
[----:B------:R-:W-:Y:S01]  /*23b0*/  R2UR UR13, R2 ;  /* 0x00000000020d72ca */ /* 0x000fe200000e0000 */
[----:B------:R-:W-:Y:S01]  /*23c0*/  IMAD.MOV.U32 R2, RZ, RZ, 0x48 ;  /* 0x00000048ff027424 */ /* 0x000fe200078e00ff */
[----:B------:R-:W-:Y:S01]  /*23d0*/  ULEA UR66, UR26, UR32, 0x8 ;  /* 0x000000201a427291 */ /* 0x000fe2000f8e40ff */
[C---:B------:R-:W-:Y:S01]  /*23e0*/  R2UR UR16, R3.reuse ;  /* 0x00000000031072ca */ /* 0x040fe200000e0000 */
[----:B------:R-:W-:Y:S01]  /*23f0*/  UMOV UR50, 0x0 ;  /* 0x0000000000327882 */ /* 0x000fe20000000000 */
[----:B------:R-:W-:Y:S01]  /*2400*/  R2UR UR14, R0 ;  /* 0x00000000000e72ca */ /* 0x000fe200000e0000 */
[----:B------:R-:W-:Y:S01]  /*2410*/  UIADD3 UR64, UPT, UPT, UR66, 0x20, URZ ;  /* 0x0000002042407890 */ /* 0x000fe2000fffe0ff */
[----:B------:R-:W-:Y:S01]  /*2420*/  R2UR UR9, R2 ;  /* 0x00000000020972ca */ /* 0x000fe200000e0000 */
[----:B------:R-:W-:Y:S01]  /*2430*/  IMAD.MOV.U32 R2, RZ, RZ, 0x50 ;  /* 0x00000050ff027424 */ /* 0x000fe200078e00ff */
[----:B------:R-:W-:Y:S01]  /*2440*/  R2UR UR11, R4 ;  /* 0x00000000040b72ca */ /* 0x000fe200000e0000 */
[----:B------:R-:W-:Y:S01]  /*2450*/  UIADD3 UR62, UPT, UPT, UR66, 0x40, URZ ;  /* 0x00000040423e7890 */ /* 0x000fe2000fffe0ff */
[----:B------:R-:W-:Y:S01]  /*2460*/  R2UR UR12, R3 ;  /* 0x00000000030c72ca */ /* 0x000fe200000e0000 */
[----:B------:R-:W-:Y:S01]  /*2470*/  UIADD3 UR60, UPT, UPT, UR66, 0x60, URZ ;  /* 0x00000060423c7890 */ /* 0x000fe2000fffe0ff */
[----:B------:R-:W-:Y:S01]  /*2480*/  R2UR UR7, R2 ;  /* 0x00000000020772ca */ /* 0x000fe200000e0000 */
[----:B------:R-:W-:Y:S01]  /*2490*/  IMAD.MOV.U32 R2, RZ, RZ, 0x58 ;  /* 0x00000058ff027424 */ /* 0x000fe200078e00ff */
[C---:B------:R-:W-:Y:S01]  /*24a0*/  R2UR UR10, R0.reuse ;  /* 0x00000000000a72ca */ /* 0x040fe200000e0000 */
[----:B------:R-:W-:Y:S01]  /*24b0*/  UIADD3 UR58, UPT, UPT, UR66, 0x80, URZ ;  /* 0x00000080423a7890 */ /* 0x000fe2000fffe0ff */
[----:B------:R-:W-:Y:S01]  /*24c0*/  R2UR UR8, R0 ;  /* 0x00000000000872ca */ /* 0x000fe200000e0000 */
[----:B------:R-:W-:Y:S01]  /*24d0*/  UIADD3 UR56, UPT, UPT, UR66, 0xa0, URZ ;  /* 0x000000a042387890 */ /* 0x000fe2000fffe0ff */
[----:B------:R-:W-:Y:S01]  /*24e0*/  R2UR UR5, R2 ;  /* 0x00000000020572ca */ /* 0x000fe200000e0000 */
[----:B------:R-:W-:Y:S01]  /*24f0*/  UIADD3 UR54, UPT, UPT, UR66, 0xc0, URZ ;  /* 0x000000c042367890 */ /* 0x000fe2000fffe0ff */
[----:B------:R-:W-:Y:S01]  /*2500*/  R2UR UR6, R0 ;  /* 0x00000000000672ca */ /* 0x000fe200000e0000 */
[----:B------:R-:W-:Y:S01]  /*2510*/  UMOV UR51, 0x8050490 ;  /* 0x0805049000337882 */ /* 0x000fe20000000000 */
[----:B------:R-:W-:Y:S01]  /*2520*/  UMOV UR67, 0xc0004010 ;  /* 0xc000401000437882 */ /* 0x000fe20000000000 */
[----:B------:R-:W-:Y:S01]  /*2530*/  UIADD3 UR52, UPT, UPT, UR66, 0xe0, URZ ;  /* 0x000000e042347890 */ /* 0x000fe2000fffe0ff */
[----:B------:R1:W-:Y:S01]  /*2540*/  UTCHMMA tmem[UR19], gdesc[UR66], tmem[UR24], tmem[UR50], idesc[UR51], !UPT ;  /* 0x00ff3242130079ea */ /* 0x0003e2000f800018 */
[----:B------:R-:W-:Y:S01]  /*2550*/  UMOV UR48, 0x0 ;  /* 0x0000000000307882 */ /* 0x000fe20000000000 */
        /* <DEDUP_REMOVED lines=8> */
[----:B------:R1:W-:Y:S01]  /*25e0*/  UTCHMMA tmem[UR17], gdesc[UR64], tmem[UR18], tmem[UR48], idesc[UR49], UPT ;  /* 0x00ff3040110079ea */ /* 0x0003e2000b800012 */
        /* <DEDUP_REMOVED lines=16> */
[----:B------:R1:W-:Y:S01]  /*26f0*/  UTCHMMA tmem[UR7], gdesc[UR54], tmem[UR8], tmem[UR38], idesc[UR39], UPT ;  /* 0x00ff2636070079ea */ /* 0x0003e2000b800008 */
[----:B------:R1:W-:Y:S01]  /*2700*/  UTCHMMA tmem[UR5], gdesc[UR52], tmem[UR6], tmem[UR34], idesc[UR35], UPT ;  /* 0x00ff2234050079ea */ /* 0x0003e2000b800006 */
[----:B------:R-:W-:Y:S05]  /*2710*/  BRA.U UP5, `(.L_x_56) ;  /* 0x0000000105047547 */ /* 0x000fea000b800000 */
[----:B-1----:R-:W-:Y:S05]  /*2720*/  BPT.TRAP 0x1 ;  /* 0x000000040000795c */ /* 0x002fea0000300000 */
.L_x_56:
[----:B-1----:R-:W-:Y:S02]  /*2730*/  UIADD3 UR6, UPT, UPT, UR20, 0x7090, URZ ;  /* 0x0000709014067890 */ /* 0x002fe4000fffe0ff */
[----:B------:R-:W-:Y:S02]  /*2740*/  UISETP.GE.AND UP0, UPT, UR27, 0x2, UPT ;  /* 0x000000021b00788c */ /* 0x000fe4000bf06270 */
[----:B------:R-:W-:Y:S01]  /*2750*/  ULOP3.LUT UR7, UR30, 0x1, URZ, 0x3c, !UPT ;  /* 0x000000011e077892 */ /* 0x000fe2000f8e3cff */
[----:B------:R-:W-:Y:S01]  /*2760*/  UMOV UR5, URZ ;  /* 0x000000ff00057c82 */ /* 0x000fe20008000000 */
[----:B------:R-:W-:-:S03]  /*2770*/  UMOV UR24, UR26 ;  /* 0x0000001a00187c82 */ /* 0x000fc60008000000 */
[----:B------:R1:W-:Y:S02]  /*2780*/  UTCBAR [UR6], URZ ;  /* 0x000000ff060073e9 */ /* 0x0003e400080000ff */
[----:B------:R-:W-:Y:S05]  /*2790*/  BRA.U !UP0, `(.L_x_57) ;  /* 0x0000000d08ec7547 */ /* 0x000fea000b800000 */
[----:B------:R-:W-:Y:S01]  /*27a0*/  UMOV UR5, URZ ;  /* 0x000000ff00057c82 */ /* 0x000fe20008000000 */
[----:B------:R-:W-:Y:S01]  /*27b0*/  UMOV UR24, UR26 ;  /* 0x0000001a00187c82 */ /* 0x000fe20008000000 */
[----:B-1----:R-:W-:Y:S01]  /*27c0*/  UMOV UR6, UR26 ;  /* 0x0000001a00067c82 */ /* 0x002fe20008000000 */
.L_x_76:
[----:B--2---:R-:W-:Y:S01]  /*27d0*/  UMOV UR8, UR27 ;  /* 0x0000001b00087c82 */ /* 0x004fe20008000000 */
[----:B------:R-:W-:Y:S02]  /*27e0*/  UIADD3 UR27, UPT, UPT, UR27, -0x1, URZ ;  /* 0xffffffff1b1b7890 */ /* 0x000fe4000fffe0ff */
[----:B------:R-:W-:Y:S01]  /*27f0*/  UISETP.GT.U32.AND UP2, UPT, UR8, 0x2, UPT ;  /* 0x000000020800788c */ /* 0x000fe2000bf44070 */
[----:B------:R-:W-:Y:S01]  /*2800*/  UMOV UR29, UR25 ;  /* 0x00000019001d7c82 */ /* 0x000fe20008000000 */
[----:B------:R-:W-:Y:S01]  /*2810*/  UMOV UR30, UR7 ;  /* 0x00000007001e7c82 */ /* 0x000fe20008000000 */
[----:B-1----:R-:W-:Y:S08]  /*2820*/  BRA.U !UP1, `(.L_x_58) ;  /* 0x0000000109047547 */ /* 0x002ff0000b800000 */
[----:B------:R-:W-:Y:S05]  /*2830*/  BPT.TRAP 0x1 ;  /* 0x000000040000795c */ /* 0x000fea0000300000 */
.L_x_58:
[----:B------:R-:W1:Y:S01]  /*2840*/  S2UR UR20, SR_CgaCtaId ;  /* 0x00000000001479c3 */ /* 0x000e620000008800 */
[----:B------:R-:W-:Y:S01]  /*2850*/  UMOV UR7, 0x400 ;  /* 0x0000040000077882 */ /* 0x000fe20000000000 */
[----:B------:R-:W-:Y:S05]  /*2860*/  IMAD.U32 R0, RZ, RZ, UR28 ;  /* 0x0000001cff007e24 */ /* 0x000fea000f8e00ff */
[----:B------:R-:W-:Y:S01]  /*2870*/  SHF.L.U32 R3, R0, 0x1f, RZ ;  /* 0x0000001f00037819 */ /* 0x000fe200000006ff */
[----:B------:R-:W-:Y:S01]  /*2880*/  HFMA2 R0, -RZ, RZ, 0, 0 ;  /* 0x00000000ff007431 */ /* 0x000fe200000001ff */
[----:B-1----:R-:W-:Y:S04]  /*2890*/  ULEA UR20, UR20, UR7, 0x18 ;  /* 0x0000000714147291 */ /* 0x002fe8000f8ec0ff */
[----:B------:R-:W-:Y:S09]  /*28a0*/  ULEA UR7, UR4, UR20, 0x3 ;  /* 0x0000001404077291 */ /* 0x000ff2000f8e18ff */
[----:B------:R-:W1:Y:S02]  /*28b0*/  SYNCS.PHASECHK.TRANS64.TRYWAIT P0, [UR7+0x7020], R3 ;  /* 0x00702003ff0075a7 */ /* 0x000e640008001107 */
[----:B-1----:R-:W-:Y:S05]  /*28c0*/  @!P0 BRA `(.L_x_59) ;  /* 0x00000160000c8947 */ /* 0x002fea0003800000 */
.L_x_395:
[----:B------:R-:W-:Y:S01]  /*28d0*/  ULEA UR34, UR4, UR23, 0x8 ;  /* 0x0000001704227291 */ /* 0x000fe2000f8e40ff */
[----:B------:R-:W-:Y:S01]  /*28e0*/  R2UR UR7, R0 ;  /* 0x00000000000772ca */ /* 0x000fe200000e0000 */
[----:B------:R-:W-:Y:S02]  /*28f0*/  UISETP.NE.AND UP4, UPT, UR22, URZ, UPT ;  /* 0x000000ff1600728c */ /* 0x000fe4000bf85270 */
[----:B------:R-:W-:Y:S01]  /*2900*/  UIADD3 UR26, UPT, UPT, UR4, 0x1, URZ ;  /* 0x00000001041a7890 */ /* 0x000fe2000fffe0ff */
[----:B------:R-:W-:Y:S01]  /*2910*/  UMOV UR8, 0x0 ;  /* 0x0000000000087882 */ /* 0x000fe20000000000 */
[----:B------:R-:W-:Y:S02]  /*2920*/  UMOV UR9, 0x8200490 ;  /* 0x0820049000097882 */ /* 0x000fe40000000000 */
[----:B------:R-:W-:Y:S01]  /*2930*/  UISETP.NE.AND UP0, UPT, UR26, 0x3, UPT ;  /* 0x000000031a00788c */ /* 0x000fe2000bf05270 */
[----:B------:R-:W-:Y:S03]  /*2940*/  UMOV UR35, 0xc0004010 ;  /* 0xc000401000237882 */ /* 0x000fe60000000000 */
[----:B------:R-:W-:Y:S02]  /*2950*/  USEL UR4, URZ, 0x1, UP0 ;  /* 0x00000001ff047887 */ /* 0x000fe40008000000 */
[----:B------:R-:W-:Y:S01]  /*2960*/  USEL UR26, UR26, URZ, UP0 ;  /* 0x000000ff1a1a7287 */ /* 0x000fe20008000000 */
[----:B------:R2:W-:Y:S01]  /*2970*/  UTCHMMA gdesc[UR68], gdesc[UR34], tmem[UR7], tmem[UR8], idesc[UR9], !UPT ;  /* 0x00ff0822440075ea */ /* 0x0005e2000f800007 */
[----:B------:R-:W-:Y:S01]  /*2980*/  ULOP3.LUT UR28, UR28, UR4, URZ, 0x3c, !UPT ;  /* 0x000000041c1c7292 */ /* 0x000fe2000f8e3cff */
[----:B------:R-:W-:Y:S11]  /*2990*/  BRA.U UP4, `(.L_x_60) ;  /* 0x0000000104047547 */ /* 0x000ff6000b800000 */
[----:B--2---:R-:W-:Y:S05]  /*29a0*/  BPT.TRAP 0x1 ;  /* 0x000000040000795c */ /* 0x004fea0000300000 */
.L_x_60:
[----:B------:R-:W-:Y:S09]  /*29b0*/  UIADD3 UR4, UPT, UPT, UR20, 0x7050, URZ ;  /* 0x0000705014047890 */ /* 0x000ff2000fffe0ff */
[----:B------:R3:W-:Y:S01]  /*29c0*/  UTCBAR [UR4], URZ ;  /* 0x000000ff040073e9 */ /* 0x0007e200080000ff */
[----:B------:R-:W-:Y:S05]  /*29d0*/  BRA.U UP5, `(.L_x_61) ;  /* 0x0000000105047547 */ /* 0x000fea000b800000 */
[----:B--23--:R-:W-:Y:S05]  /*29e0*/  BPT.TRAP 0x1 ;  /* 0x000000040000795c */ /* 0x00cfea0000300000 */
.L_x_61:
[----:B------:R-:W-:Y:S01]  /*29f0*/  MOV R0, UR31 ;  /* 0x0000001f00007c02 */ /* 0x000fe20008000f00 */
[----:B------:R-:W-:Y:S03]  /*2a00*/  UISETP.NE.AND UP3, UPT, UR21, URZ, UPT ;  /* 0x000000ff1500728c */ /* 0x000fe6000bf65270 */
[----:B-1----:R-:W-:Y:S04]  /*2a10*/  SHF.L.U32 R3, R0, 0x1f, RZ ;  /* 0x0000001f00037819 */ /* 0x002fe800000006ff */
[----:B------:R-:W1:Y:S02]  /*2a20*/  SYNCS.PHASECHK.TRANS64.TRYWAIT P0, [UR20+0x70a8], R3 ;  /* 0x0070a803ff0075a7 */ /* 0x000e640008001114 */
[----:B-1----:R-:W-:Y:S05]  /*2a30*/  @!P0 BRA `(.L_x_62) ;  /* 0x0000015c00c88947 */ /* 0x002fea0003800000 */
.L_x_397:
[----:B------:R-:W-:Y:S05]  /*2a40*/  BRA.U UP3, `(.L_x_63) ;  /* 0x0000000103047547 */ /* 0x000fea000b800000 */
[----:B--23--:R-:W-:Y:S05]  /*2a50*/  BPT.TRAP 0x1 ;  /* 0x000000040000795c */ /* 0x00cfea0000300000 */
.L_x_63:
[----:B-1----:R-:W-:Y:S01]  /*2a60*/  IMAD.U32 R0, RZ, RZ, UR30 ;  /* 0x0000001eff007e24 */ /* 0x002fe2000f8e00ff */
[----:B------:R-:W-:Y:S01]  /*2a70*/  MOV R4, 0xa0 ;  /* 0x000000a000047802 */ /* 0x000fe20000000f00 */
[----:B------:R-:W-:Y:S03]  /*2a80*/  IMAD.MOV.U32 R3, RZ, RZ, 0x180 ;  /* 0x00000180ff037424 */ /* 0x000fe600078e00ff */
[----:B------:R-:W-:Y:S04]  /*2a90*/  SHF.L.U32 R5, R0, 0x1f, RZ ;  /* 0x0000001f00057819 */ /* 0x000fe800000006ff */
[----:B------:R-:W1:Y:S02]  /*2aa0*/  SYNCS.PHASECHK.TRANS64.TRYWAIT P0, [UR20+0x7068], R5 ;  /* 0x00706805ff0075a7 */ /* 0x000e640008001114 */
[----:B-1----:R-:W-:Y:S05]  /*2ab0*/  @!P0 BRA `(.L_x_64) ;  /* 0x0000015c00c08947 */ /* 0x002fea0003800000 */
.L_x_399:
[----:B------:R-:W-:Y:S01]  /*2ac0*/  ULEA UR70, UR6, UR32, 0x8 ;  /* 0x0000002006467291 */ /* 0x000fe2000f8e40ff */
[----:B------:R-:W-:Y:S01]  /*2ad0*/  IMAD.MOV.U32 R2, RZ, RZ, 0xa8 ;  /* 0x000000a8ff027424 */ /* 0x000fe200078e00ff */
[----:B------:R-:W-:Y:S01]  /*2ae0*/  UISETP.NE.U32.AND UP0, UPT, UR5, URZ, UPT ;  /* 0x000000ff0500728c */ /* 0x000fe2000bf05070 */
[----:B------:R-:W-:Y:S01]  /*2af0*/  R2UR UR18, R4 ;  /* 0x00000000041272ca */ /* 0x000fe200000e0000 */
[----:B------:R-:W-:Y:S01]  /*2b00*/  UIADD3 UR66, UPT, UPT, UR70, 0x20, URZ ;  /* 0x0000002046427890 */ /* 0x000fe2000fffe0ff */
[----:B------:R-:W-:Y:S01]  /*2b10*/  IMAD.MOV.U32 R4, RZ, RZ, 0xb0 ;  /* 0x000000b0ff047424 */ /* 0x000fe200078e00ff */
[----:B------:R-:W-:Y:S01]  /*2b20*/  UIADD3 UR64, UPT, UPT, UR70, 0x40, URZ ;  /* 0x0000004046407890 */ /* 0x000fe2000fffe0ff */
[----:B------:R-:W-:Y:S01]  /*2b30*/  R2UR UR16, R2 ;  /* 0x00000000021072ca */ /* 0x000fe200000e0000 */
[----:B------:R-:W-:Y:S01]  /*2b40*/  UIADD3 UR62, UPT, UPT, UR70, 0x60, URZ ;  /* 0x00000060463e7890 */ /* 0x000fe2000fffe0ff */
[----:B------:R-:W-:Y:S01]  /*2b50*/  IMAD.MOV.U32 R2, RZ, RZ, 0xb8 ;  /* 0x000000b8ff027424 */ /* 0x000fe200078e00ff */
[----:B------:R-:W-:Y:S01]  /*2b60*/  UIADD3 UR60, UPT, UPT, UR70, 0x80, URZ ;  /* 0x00000080463c7890 */ /* 0x000fe2000fffe0ff */
[----:B------:R-:W-:Y:S01]  /*2b70*/  R2UR UR19, R3 ;  /* 0x00000000031372ca */ /* 0x000fe200000e0000 */
[----:B------:R-:W-:Y:S01]  /*2b80*/  UIADD3 UR58, UPT, UPT, UR70, 0xa0, URZ ;  /* 0x000000a0463a7890 */ /* 0x000fe2000fffe0ff */
[----:B-1----:R-:W-:Y:S01]  /*2b90*/  IMAD.MOV.U32 R0, RZ, RZ, 0x180 ;  /* 0x00000180ff007424 */ /* 0x002fe200078e00ff */
[----:B------:R-:W-:Y:S01]  /*2ba0*/  UIADD3 UR56, UPT, UPT, UR70, 0xc0, URZ ;  /* 0x000000c046387890 */ /* 0x000fe2000fffe0ff */
[----:B------:R-:W-:Y:S01]  /*2bb0*/  R2UR UR12, R2 ;  /* 0x00000000020c72ca */ /* 0x000fe200000e0000 */
[----:B------:R-:W-:Y:S01]  /*2bc0*/  UIADD3 UR54, UPT, UPT, UR70, 0xe0, URZ ;  /* 0x000000e046367890 */ /* 0x000fe2000fffe0ff */
[----:B------:R-:W-:Y:S01]  /*2bd0*/  IMAD.MOV.U32 R2, RZ, RZ, 0xc8 ;  /* 0x000000c8ff027424 */ /* 0x000fe200078e00ff */
[----:B------:R-:W-:Y:S01]  /*2be0*/  R2UR UR14, R4 ;  /* 0x00000000040e72ca */ /* 0x000fe200000e0000 */
[----:B------:R-:W-:Y:S01]  /*2bf0*/  IMAD.MOV.U32 R3, RZ, RZ, 0x180 ;  /* 0x00000180ff037424 */ /* 0x000fe200078e00ff */
[----:B------:R-:W-:Y:S01]  /*2c00*/  R2UR UR17, R0 ;  /* 0x00000000001172ca */ /* 0x000fe200000e0000 */
[----:B------:R-:W-:Y:S01]  /*2c10*/  IMAD.MOV.U32 R4, RZ, RZ, 0xc0 ;  /* 0x000000c0ff047424 */ /* 0x000fe200078e00ff */
[----:B--2---:R-:W-:Y:S01]  /*2c20*/  R2UR UR8, R2 ;  /* 0x00000000020872ca */ /* 0x004fe200000e0000 */
[----:B------:R-:W-:Y:S01]  /*2c30*/  IMAD.MOV.U32 R2, RZ, RZ, 0xd0 ;  /* 0x000000d0ff027424 */ /* 0x000fe200078e00ff */
[C---:B------:R-:W-:Y:S01]  /*2c40*/  R2UR UR15, R3.reuse ;  /* 0x00000000030f72ca */ /* 0x040fe200000e0000 */
[----:B------:R-:W-:Y:S01]  /*2c50*/  UMOV UR52, 0x0 ;  /* 0x0000000000347882 */ /* 0x000fe20000000000 */
[----:B------:R-:W-:Y:S01]  /*2c60*/  R2UR UR13, R0 ;  /* 0x00000000000d72ca */ /* 0x000fe200000e0000 */
[----:B------:R-:W-:Y:S01]  /*2c70*/  UMOV UR53, 0x8050490 ;  /* 0x0805049000357882 */ /* 0x000fe20000000000 */
[----:B------:R-:W-:Y:S01]  /*2c80*/  R2UR UR6, R2 ;  /* 0x00000000020672ca */ /* 0x000fe200000e0000 */
[----:B------:R-:W-:Y:S01]  /*2c90*/  IMAD.MOV.U32 R2, RZ, RZ, 0xd8 ;  /* 0x000000d8ff027424 */ /* 0x000fe200078e00ff */
[----:B------:R-:W-:Y:S01]  /*2ca0*/  R2UR UR10, R4 ;  /* 0x00000000040a72ca */ /* 0x000fe200000e0000 */
[----:B------:R-:W-:Y:S01]  /*2cb0*/  UMOV UR71, 0xc0004010 ;  /* 0xc000401000477882 */ /* 0x000fe20000000000 */
[----:B------:R-:W-:Y:S01]  /*2cc0*/  R2UR UR11, R3 ;  /* 0x00000000030b72ca */ /* 0x000fe200000e0000 */
[----:B------:R1:W-:Y:S01]  /*2cd0*/  UTCHMMA tmem[UR18], gdesc[UR70], tmem[UR19], tmem[UR52], idesc[UR53], UP0 ;  /* 0x00ff3446120079ea */ /* 0x0003e20008000013 */
[C---:B------:R-:W-:Y:S01]  /*2ce0*/  R2UR UR9, R0.reuse ;  /* 0x00000000000972ca */ /* 0x040fe200000e0000 */
[----:B------:R-:W-:Y:S01]  /*2cf0*/  UMOV UR50, 0x0 ;  /* 0x0000000000327882 */ /* 0x000fe20000000000 */
[----:B------:R-:W-:Y:S01]  /*2d00*/  R2UR UR7, R0 ;  /* 0x00000000000772ca */ /* 0x000fe200000e0000 */
[----:B------:R-:W-:Y:S01]  /*2d10*/  UMOV UR51, 0x8050490 ;  /* 0x0805049000337882 */ /* 0x000fe20000000000 */
[----:B---3--:R-:W-:Y:S01]  /*2d20*/  R2UR UR4, R2 ;  /* 0x00000000020472ca */ /* 0x008fe200000e0000 */
[----:B------:R-:W-:Y:S01]  /*2d30*/  UMOV UR67, 0xc0004010 ;  /* 0xc000401000437882 */ /* 0x000fe20000000000 */
[----:B------:R-:W-:Y:S01]  /*2d40*/  R2UR UR5, R0 ;  /* 0x00000000000572ca */ /* 0x000fe200000e0000 */
[----:B------:R1:W-:Y:S01]  /*2d50*/  UTCHMMA tmem[UR16], gdesc[UR66], tmem[UR17], tmem[UR50], idesc[UR51], UPT ;  /* 0x00ff3242100079ea */ /* 0x0003e2000b800011 */
        /* <DEDUP_REMOVED lines=22> */
[----:B------:R-:W-:Y:S02]  /*2ec0*/  UMOV UR55, 0xc0004010 ;  /* 0xc000401000377882 */ /* 0x000fe40000000000 */
[----:B------:R1:W-:Y:S01]  /*2ed0*/  UTCHMMA tmem[UR4], gdesc[UR54], tmem[UR5], tmem[UR38], idesc[UR39], UPT ;  /* 0x00ff2636040079ea */ /* 0x0003e2000b800005 */
[----:B------:R-:W-:Y:S05]  /*2ee0*/  BRA.U UP5, `(.L_x_65) ;  /* 0x0000000105047547 */ /* 0x000fea000b800000 */
[----:B-1----:R-:W-:Y:S05]  /*2ef0*/  BPT.TRAP 0x1 ;  /* 0x000000040000795c */ /* 0x002fea0000300000 */
.L_x_65:
[----:B-1----:R-:W-:Y:S02]  /*2f00*/  UIADD3 UR4, UPT, UPT, UR20, 0x7098, URZ ;  /* 0x0000709814047890 */ /* 0x002fe4000fffe0ff */
[----:B------:R-:W-:Y:S07]  /*2f10*/  ULOP3.LUT UR31, UR31, 0x1, URZ, 0x3c, !UPT ;  /* 0x000000011f1f7892 */ /* 0x000fee000f8e3cff */
[----:B------:R1:W-:Y:S01]  /*2f20*/  UTCBAR [UR4], URZ ;  /* 0x000000ff040073e9 */ /* 0x0003e200080000ff */
[----:B------:R-:W-:Y:S05]  /*2f30*/  BRA.U !UP1, `(.L_x_66) ;  /* 0x0000000109047547 */ /* 0x000fea000b800000 */
[----:B-1----:R-:W-:Y:S05]  /*2f40*/  BPT.TRAP 0x1 ;  /* 0x000000040000795c */ /* 0x002fea0000300000 */
.L_x_66:
[----:B------:R-:W-:Y:S01]  /*2f50*/  ULEA UR10, UR24, UR20, 0x3 ;  /* 0x00000014180a7291 */ /* 0x000fe2000f8e18ff */
[----:B------:R-:W-:Y:S01]  /*2f60*/  HFMA2 R0, -RZ, RZ, 0, 7.62939453125e-06 ;  /* 0x00000080ff007431 */ /* 0x000fe200000001ff */
[----:B------:R-:W-:Y:S02]  /*2f70*/  UIADD3 UR6, UPT, UPT, UR68, 0x100, URZ ;  /* 0x0000010044067890 */ /* 0x000fe4000fffe0ff */
[----:B------:R-:W-:Y:S02]  /*2f80*/  UIADD3 UR5, UPT, UPT, UR10, 0x7038, URZ ;  /* 0x000070380a057890 */ /* 0x000fe4000fffe0ff */
[----:B------:R-:W-:Y:S01]  /*2f90*/  UIADD3 UR10, UPT, UPT, UR24, 0x1, URZ ;  /* 0x00000001180a7890 */ /* 0x000fe2000fffe0ff */
[----:B------:R-:W-:Y:S01]  /*2fa0*/  UMOV UR35, 0xc0004010 ;  /* 0xc000401000237882 */ /* 0x000fe20000000000 */
[----:B------:R-:W-:Y:S02]  /*2fb0*/  UMOV UR8, 0x0 ;  /* 0x0000000000087882 */ /* 0x000fe40000000000 */
[----:B------:R-:W-:Y:S01]  /*2fc0*/  UISETP.NE.AND UP0, UPT, UR10, 0x3, UPT ;  /* 0x000000030a00788c */ /* 0x000fe2000bf05270 */
[----:B-1----:R-:W-:Y:S01]  /*2fd0*/  R2UR UR4, R0 ;  /* 0x00000000000472ca */ /* 0x002fe200000e0000 */
[----:B------:R-:W-:Y:S01]  /*2fe0*/  UMOV UR9, 0x8200490 ;  /* 0x0820049000097882 */ /* 0x000fe20000000000 */
[----:B------:R1:W-:Y:S01]  /*2ff0*/  UTCBAR [UR5], URZ ;  /* 0x000000ff050073e9 */ /* 0x0003e200080000ff */
[----:B------:R-:W-:Y:S01]  /*3000*/  USEL UR10, UR10, URZ, UP0 ;  /* 0x000000ff0a0a7287 */ /* 0x000fe20008000000 */
[----:B------:R-:W-:Y:S09]  /*3010*/  UMOV UR7, 0xc0004010 ;  /* 0xc000401000077882 */ /* 0x000ff20000000000 */
[----:B------:R1:W-:Y:S01]  /*3020*/  UTCHMMA gdesc[UR6], gdesc[UR34], tmem[UR4], tmem[UR8], idesc[UR9], !UPT ;  /* 0x00ff0822060075ea */ /* 0x0003e2000f800004 */
[----:B------:R-:W-:Y:S05]  /*3030*/  BRA.U UP3, `(.L_x_67) ;  /* 0x0000000103047547 */ /* 0x000fea000b800000 */
[----:B-1----:R-:W-:Y:S05]  /*3040*/  BPT.TRAP 0x1 ;  /* 0x000000040000795c */ /* 0x002fea0000300000 */
.L_x_67:
[----:B-1----:R-:W-:Y:S09]  /*3050*/  UIADD3 UR4, UPT, UPT, UR20, 0x7060, URZ ;  /* 0x0000706014047890 */ /* 0x002ff2000fffe0ff */
[----:B------:R1:W-:Y:S01]  /*3060*/  UTCBAR [UR4], URZ ;  /* 0x000000ff040073e9 */ /* 0x0003e200080000ff */
[----:B------:R-:W-:Y:S05]  /*3070*/  BRA.U !UP1, `(.L_x_68) ;  /* 0x0000000109047547 */ /* 0x000fea000b800000 */
[----:B-1----:R-:W-:Y:S05]  /*3080*/  BPT.TRAP 0x1 ;  /* 0x000000040000795c */ /* 0x002fea0000300000 */
.L_x_68:
[----:B------:R-:W-:Y:S02]  /*3090*/  ULEA UR5, UR10, UR20, 0x3 ;  /* 0x000000140a057291 */ /* 0x000fe4000f8e18ff */
[----:B------:R-:W-:Y:S02]  /*30a0*/  UIADD3 UR10, UPT, UPT, UR10, 0x1, URZ ;  /* 0x000000010a0a7890 */ /* 0x000fe4000fffe0ff */
[----:B-1----:R-:W-:Y:S02]  /*30b0*/  UIADD3 UR4, UPT, UPT, UR5, 0x7038, URZ ;  /* 0x0000703805047890 */ /* 0x002fe4000fffe0ff */
[----:B------:R-:W-:Y:S04]  /*30c0*/  UISETP.NE.AND UP0, UPT, UR10, 0x3, UPT ;  /* 0x000000030a00788c */ /* 0x000fe8000bf05270 */
[----:B------:R-:W-:Y:S03]  /*30d0*/  USEL UR24, UR10, URZ, UP0 ;  /* 0x000000ff0a187287 */ /* 0x000fe60008000000 */
[----:B------:R1:W-:Y:S01]  /*30e0*/  UTCBAR [UR4], URZ ;  /* 0x000000ff040073e9 */ /* 0x0003e200080000ff */
[----:B------:R-:W-:Y:S08]  /*30f0*/  BRA.U !UP1, `(.L_x_69) ;  /* 0x0000000109047547 */ /* 0x000ff0000b800000 */
[----:B-1----:R-:W-:Y:S05]  /*3100*/  BPT.TRAP 0x1 ;  /* 0x000000040000795c */ /* 0x002fea0000300000 */
.L_x_69:
[----:B-1----:R-:W-:Y:S01]  /*3110*/  ULEA UR4, UR26, UR20, 0x3 ;  /* 0x000000141a047291 */ /* 0x002fe2000f8e18ff */
[----:B------:R-:W-:Y:S04]  /*3120*/  MOV R0, UR28 ;  /* 0x0000001c00007c02 */ /* 0x000fe80008000f00 */
[----:B------:R-:W-:Y:S04]  /*3130*/  SHF.L.U32 R3, R0, 0x1f, RZ ;  /* 0x0000001f00037819 */ /* 0x000fe800000006ff */
[----:B------:R-:W1:Y:S02]  /*3140*/  SYNCS.PHASECHK.TRANS64.TRYWAIT P0, [UR4+0x7020], R3 ;  /* 0x00702003ff0075a7 */ /* 0x000e640008001104 */
[----:B-1----:R-:W-:Y:S05]  /*3150*/  @!P0 BRA `(.L_x_70) ;  /* 0x0000015800308947 */ /* 0x002fea0003800000 */
.L_x_401:
[----:B------:R-:W-:Y:S04]  /*3160*/  UISETP.NE.AND UP0, UPT, UR26, 0x2, UPT ;  /* 0x000000021a00788c */ /* 0x000fe8000bf05270 */
[----:B------:R-:W-:Y:S04]  /*3170*/  USEL UR4, URZ, 0x1, UP0 ;  /* 0x00000001ff047887 */ /* 0x000fe80008000000 */
[----:B------:R-:W-:Y:S01]  /*3180*/  ULOP3.LUT UR28, UR28, UR4, URZ, 0x3c, !UPT ;  /* 0x000000041c1c7292 */ /* 0x000fe2000f8e3cff */
[----:B------:R-:W-:Y:S11]  /*3190*/  BRA.U UP5, `(.L_x_71) ;  /* 0x0000000105047547 */ /* 0x000ff6000b800000 */
[----:B------:R-:W-:Y:S05]  /*31a0*/  BPT.TRAP 0x1 ;  /* 0x000000040000795c */ /* 0x000fea0000300000 */
.L_x_71:
[----:B-1----:R-:W-:Y:S04]  /*31b0*/  MOV R0, UR31 ;  /* 0x0000001f00007c02 */ /* 0x002fe80008000f00 */
[----:B------:R-:W-:Y:S04]  /*31c0*/  SHF.L.U32 R3, R0, 0x1f, RZ ;  /* 0x0000001f00037819 */ /* 0x000fe800000006ff */
[----:B------:R-:W1:Y:S02]  /*31d0*/  SYNCS.PHASECHK.TRANS64.TRYWAIT P0, [UR20+0x70a0], R3 ;  /* 0x0070a003ff0075a7 */ /* 0x000e640008001114 */
[----:B-1----:R-:W-:Y:S05]  /*31e0*/  @!P0 BRA `(.L_x_72) ;  /* 0x0000015800248947 */ /* 0x002fea0003800000 */
.L_x_403:
[----:B------:R-:W-:Y:S05]  /*31f0*/  BRA.U UP4, `(.L_x_73) ;  /* 0x0000000104047547 */ /* 0x000fea000b800000 */
[----:B------:R-:W-:Y:S05]  /*3200*/  BPT.TRAP 0x1 ;  /* 0x000000040000795c */ /* 0x000fea0000300000 */
.L_x_73:
[----:B------:R-:W-:Y:S01]  /*3210*/  ULOP3.LUT UR25, UR29, 0x1, URZ, 0x3c, !UPT ;  /* 0x000000011d197892 */ /* 0x000fe2000f8e3cff */
[----:B------:R-:W-:Y:S02]  /*3220*/  HFMA2 R4, -RZ, RZ, 0, 1.9073486328125e-06 ;  /* 0x00000020ff047431 */ /* 0x000fe400000001ff */
[----:B-1----:R-:W-:Y:S01]  /*3230*/  IMAD.MOV.U32 R3, RZ, RZ, 0x100 ;  /* 0x00000100ff037424 */ /* 0x002fe200078e00ff */
[----:B------:R-:W-:Y:S02]  /*3240*/  MOV R2, 0x28 ;  /* 0x0000002800027802 */ /* 0x000fe40000000f00 */
[----:B------:R-:W-:Y:S05]  /*3250*/  IMAD.U32 R0, RZ, RZ, UR25 ;  /* 0x00000019ff007e24 */ /* 0x000fea000f8e00ff */
[----:B------:R-:W-:Y:S01]  /*3260*/  SHF.L.U32 R5, R0, 0x1f, RZ ;  /* 0x0000001f00057819 */ /* 0x000fe200000006ff */
[----:B------:R-:W-:Y:S03]  /*3270*/  IMAD.MOV.U32 R0, RZ, RZ, 0x100 ;  /* 0x00000100ff007424 */ /* 0x000fe600078e00ff */
[----:B------:R-:W1:Y:S02]  /*3280*/  SYNCS.PHASECHK.TRANS64.TRYWAIT P0, [UR20+0x7058], R5 ;  /* 0x00705805ff0075a7 */ /* 0x000e640008001114 */
[----:B-1----:R-:W-:Y:S05]  /*3290*/  @!P0 BRA `(.L_x_74) ;  /* 0x0000015800108947 */ /* 0x002fea0003800000 */
.L_x_405:
[----:B------:R-:W-:Y:S01]  /*32a0*/  ULEA UR66, UR26, UR32, 0x8 ;  /* 0x000000201a427291 */ /* 0x000fe2000f8e40ff */
[----:B------:R-:W-:Y:S01]  /*32b0*/  R2UR UR16, R2 ;  /* 0x00000000021072ca */ /* 0x000fe200000e0000 */
[----:B------:R-:W-:Y:S01]  /*32c0*/  IMAD.MOV.U32 R2, RZ, RZ, 0x38 ;  /* 0x00000038ff027424 */ /* 0x000fe200078e00ff */
        /* <DEDUP_REMOVED lines=10> */
[----:B------:R-:W-:Y:S01]  /*3370*/  R2UR UR17, R0 ;  /* 0x00000000001172ca */ /* 0x000fe200000e0000 */
[----:B------:R-:W-:Y:S01]  /*3380*/  UIADD3 UR54, UPT, UPT, UR66, 0xc0, URZ ;  /* 0x000000c042367890 */ /* 0x000fe2000fffe0ff */
[----:B------:R-:W-:Y:S01]  /*3390*/  R2UR UR8, R2 ;  /* 0x00000000020872ca */ /* 0x000fe200000e0000 */
[----:B------:R-:W-:Y:S01]  /*33a0*/  UIADD3 UR52, UPT, UPT, UR66, 0xe0, URZ ;  /* 0x000000e042347890 */ /* 0x000fe2000fffe0ff */
[----:B------:R-:W-:Y:S01]  /*33b0*/  IMAD.MOV.U32 R2, RZ, RZ, 0x50 ;  /* 0x00000050ff027424 */ /* 0x000fe200078e00ff */
[----:B------:R-:W-:Y:S01]  /*33c0*/  R2UR UR14, R4 ;  /* 0x00000000040e72ca */ /* 0x000fe200000e0000 */
[----:B------:R-:W-:Y:S01]  /*33d0*/  IMAD.MOV.U32 R3, RZ, RZ, 0x100 ;  /* 0x00000100ff037424 */ /* 0x000fe200078e00ff */
[----:B------:R-:W-:Y:S01]  /*33e0*/  UMOV UR50, 0x0 ;  /* 0x0000000000327882 */ /* 0x000fe20000000000 */
[----:B------:R-:W-:Y:S01]  /*33f0*/  IMAD.MOV.U32 R0, RZ, RZ, 0x100 ;  /* 0x00000100ff007424 */ /* 0x000fe200078e00ff */
[----:B------:R-:W-:Y:S01]  /*3400*/  R2UR UR6, R2 ;  /* 0x00000000020672ca */ /* 0x000fe200000e0000 */
[----:B------:R-:W-:Y:S01]  /*3410*/  IMAD.MOV.U32 R4, RZ, RZ, 0x40 ;  /* 0x00000040ff047424 */ /* 0x000fe200078e00ff */
[C---:B------:R-:W-:Y:S01]  /*3420*/  R2UR UR15, R3.reuse ;  /* 0x00000000030f72ca */ /* 0x040fe200000e0000 */
[----:B------:R-:W-:Y:S01]  /*3430*/  IMAD.MOV.U32 R2, RZ, RZ, 0x58 ;  /* 0x00000058ff027424 */ /* 0x000fe200078e00ff */
[----:B------:R-:W-:Y:S01]  /*3440*/  R2UR UR13, R0 ;  /* 0x00000000000d72ca */ /* 0x000fe200000e0000 */
[----:B------:R-:W-:Y:S01]  /*3450*/  UMOV UR51, 0x8050490 ;  /* 0x0805049000337882 */ /* 0x000fe20000000000 */
[----:B------:R-:W-:Y:S01]  /*3460*/  R2UR UR10, R4 ;  /* 0x00000000040a72ca */ /* 0x000fe200000e0000 */
[----:B------:R-:W-:Y:S01]  /*3470*/  UMOV UR67, 0xc0004010 ;  /* 0xc000401000437882 */ /* 0x000fe20000000000 */
[----:B------:R-:W-:Y:S01]  /*3480*/  R2UR UR11, R3 ;  /* 0x00000000030b72ca */ /* 0x000fe200000e0000 */
[----:B------:R2:W-:Y:S01]  /*3490*/  UTCHMMA tmem[UR18], gdesc[UR66], tmem[UR19], tmem[UR50], idesc[UR51], UPT ;  /* 0x00ff3242120079ea */ /* 0x0005e2000b800013 */
[C---:B------:R-:W-:Y:S01]  /*34a0*/  R2UR UR9, R0.reuse ;  /* 0x00000000000972ca */ /* 0x040fe200000e0000 */
[----:B------:R-:W-:Y:S01]  /*34b0*/  UMOV UR48, 0x0 ;  /* 0x0000000000307882 */ /* 0x000fe20000000000 */
[----:B------:R-:W-:Y:S01]  /*34c0*/  R2UR UR7, R0 ;  /* 0x00000000000772ca */ /* 0x000fe200000e0000 */
[----:B------:R-:W-:Y:S01]  /*34d0*/  UMOV UR49, 0x8050490 ;  /* 0x0805049000317882 */ /* 0x000fe20000000000 */
[----:B------:R-:W-:Y:S01]  /*34e0*/  R2UR UR4, R2 ;  /* 0x00000000020472ca */ /* 0x000fe200000e0000 */
        /* <DEDUP_REMOVED lines=28> */
[----:B--2---:R-:W-:Y:S05]  /*36b0*/  BPT.TRAP 0x1 ;  /* 0x000000040000795c */ /* 0x004fea0000300000 */
.L_x_75:
[----:B--2---:R-:W-:Y:S02]  /*36c0*/  UIADD3 UR8, UPT, UPT, UR20, 0x7090, URZ ;  /* 0x0000709014087890 */ /* 0x004fe4000fffe0ff */
[----:B------:R-:W-:Y:S02]  /*36d0*/  UIADD3 UR4, UPT, UPT, UR26, 0x1, URZ ;  /* 0x000000011a047890 */ /* 0x000fe4000fffe0ff */
[----:B------:R-:W-:Y:S02]  /*36e0*/  ULOP3.LUT UR7, UR30, 0x1, URZ, 0x3c, !UPT ;  /* 0x000000011e077892 */ /* 0x000fe4000f8e3cff */
[----:B------:R-:W-:Y:S01]  /*36f0*/  UISETP.NE.AND UP0, UPT, UR4, 0x3, UPT ;  /* 0x000000030400788c */ /* 0x000fe2000bf05270 */
[----:B------:R-:W-:Y:S02]  /*3700*/  UMOV UR5, 0x1 ;  /* 0x0000000100057882 */ /* 0x000fe40000000000 */
[----:B------:R2:W-:Y:S01]  /*3710*/  UTCBAR [UR8], URZ ;  /* 0x000000ff080073e9 */ /* 0x0005e200080000ff */
[----:B------:R-:W-:Y:S01]  /*3720*/  USEL UR4, UR4, URZ, UP0 ;  /* 0x000000ff04047287 */ /* 0x000fe20008000000 */
[----:B------:R-:W-:Y:S01]  /*3730*/  UMOV UR6, UR26 ;  /* 0x0000001a00067c82 */ /* 0x000fe20008000000 */
[----:B------:R-:W-:Y:S10]  /*3740*/  BRA.U UP2, `(.L_x_76) ;  /* 0xfffffff102207547 */ /* 0x000ff4000b83ffff */
.L_x_57:
[----:B------:R-:W-:Y:S04]  /*3750*/  BSSY.RECONVERGENT B0, `(.L_x_77) ;  /* 0x0000003000007945 */ /* 0x000fe80003800200 */
[----:B------:R-:W-:Y:S05]  /*3760*/  @!P4 BRA `(.L_x_78) ;  /* 0x000000000004c947 */ /* 0x000fea0003800000 */
[----:B-12---:R-:W-:Y:S05]  /*3770*/  BPT.TRAP 0x1 ;  /* 0x000000040000795c */ /* 0x006fea0000300000 */
.L_x_78:
[----:B-12---:R-:W-:Y:S05]  /*3780*/  BSYNC.RECONVERGENT B0 ;  /* 0x0000000000007941 */ /* 0x006fea0003800200 */
.L_x_77:
[----:B------:R-:W-:Y:S01]  /*3790*/  UIADD3 UR6, UPT, UPT, UR20, 0x7010, URZ ;  /* 0x0000701014067890 */ /* 0x000fe2000fffe0ff */
[----:B------:R-:W-:Y:S08]  /*37a0*/  BSSY.RECONVERGENT B0, `(.L_x_79) ;  /* 0x0000004000007945 */ /* 0x000ff00003800200 */
[----:B------:R1:W-:Y:S01]  /*37b0*/  UTCBAR [UR6], URZ ;  /* 0x000000ff060073e9 */ /* 0x0003e200080000ff */
[----:B------:R-:W-:Y:S05]  /*37c0*/  @!P4 BRA `(.L_x_80) ;  /* 0x000000000004c947 */ /* 0x000fea0003800000 */
[----:B-1----:R-:W-:Y:S05]  /*37d0*/  BPT.TRAP 0x1 ;  /* 0x000000040000795c */ /* 0x002fea0000300000 */
.L_x_80:
[----:B-1----:R-:W-:Y:S05]  /*37e0*/  BSYNC.RECONVERGENT B0 ;  /* 0x0000000000007941 */ /* 0x002fea0003800200 */
.L_x_79:
[----:B------:R-:W-:-:S09]  /*37f0*/  UIADD3 UR6, UPT, UPT, UR20, 0x7018, URZ ;  /* 0x0000701814067890 */ /* 0x000fd2000fffe0ff */
[----:B------:R1:W-:Y:S01]  /*3800*/  UTCBAR [UR6], URZ ;  /* 0x000000ff060073e9 */ /* 0x0003e200080000ff */
[----:B------:R-:W-:Y:S05]  /*3810*/  BRA.U UP5, `(.L_x_81) ;  /* 0x0000000105047547 */ /* 0x000fea000b800000 */
[----:B-1----:R-:W-:Y:S05]  /*3820*/  BPT.TRAP 0x1 ;  /* 0x000000040000795c */ /* 0x002fea0000300000 */
.L_x_81:
[----:B------:R-:W-:-:S04]  /*3830*/  MOV R3, UR31 ;  /* 0x0000001f00037c02 */ /* 0x000fc80008000f00 */
[----:B------:R-:W-:-:S04]  /*3840*/  SHF.L.U32 R3, R3, 0x1f, RZ ;  /* 0x0000001f03037819 */ /* 0x000fc800000006ff */
[----:B------:R-:W2:Y:S02]  /*3850*/  SYNCS.PHASECHK.TRANS64.TRYWAIT P0, [UR20+0x70a8], R3 ;  /* 0x0070a803ff0075a7 */ /* 0x000ea40008001114 */
[----:B--2---:R-:W-:Y:S05]  /*3860*/  @!P0 BRA `(.L_x_82) ;  /* 0x0000015000bc8947 */ /* 0x004fea0003800000 */
.L_x_407:
[----:B------:R-:W-:Y:S05]  /*3870*/  BRA.U UP3, `(.L_x_83) ;  /* 0x0000000103047547 */ /* 0x000fea000b800000 */
[----:B-1----:R-:W-:Y:S05]  /*3880*/  BPT.TRAP 0x1 ;  /* 0x000000040000795c */ /* 0x002fea0000300000 */
.L_x_83:
[----:B------:R-:W-:Y:S02]  /*3890*/  IMAD.U32 R5, RZ, RZ, UR7 ;  /* 0x00000007ff057e24 */ /* 0x000fe4000f8e00ff */
[----:B------:R-:W-:Y:S02]  /*38a0*/  HFMA2 R4, -RZ, RZ, 0, 9.5367431640625e-06 ;  /* 0x000000a0ff047431 */ /* 0x000fe400000001ff */
[----:B--2---:R-:W-:Y:S01]  /*38b0*/  IMAD.MOV.U32 R3, RZ, RZ, 0x180 ;  /* 0x00000180ff037424 */ /* 0x004fe200078e00ff */
[----:B------:R-:W-:-:S04]  /*38c0*/  SHF.L.U32 R5, R5, 0x1f, RZ ;  /* 0x0000001f05057819 */ /* 0x000fc800000006ff */
[----:B------:R-:W2:Y:S02]  /*38d0*/  SYNCS.PHASECHK.TRANS64.TRYWAIT P0, [UR20+0x7068], R5 ;  /* 0x00706805ff0075a7 */ /* 0x000ea40008001114 */
[----:B--2---:R-:W-:Y:S05]  /*38e0*/  @!P0 BRA `(.L_x_84) ;  /* 0x0000015000b48947 */ /* 0x004fea0003800000 */
.L_x_409:
[----:B------:R-:W-:Y:S01]  /*38f0*/  IMAD.MOV.U32 R2, RZ, RZ, 0xa8 ;  /* 0x000000a8ff027424 */ /* 0x000fe200078e00ff */
[----:B------:R-:W-:Y:S01]  /*3900*/  R2UR UR16, R4 ;  /* 0x00000000041072ca */ /* 0x000fe200000e0000 */
[----:B------:R-:W-:Y:S01]  /*3910*/  IMAD.MOV.U32 R4, RZ, RZ, 0xb0 ;  /* 0x000000b0ff047424 */ /* 0x000fe200078e00ff */
[----:B------:R-:W-:Y:S01]  /*3920*/  R2UR UR17, R3 ;  /* 0x00000000031172ca */ /* 0x000fe200000e0000 */
[----:B--2---:R-:W-:Y:S01]  /*3930*/  IMAD.MOV.U32 R0, RZ, RZ, 0x180 ;  /* 0x00000180ff007424 */ /* 0x004fe200078e00ff */
        /* <DEDUP_REMOVED lines=10> */
[----:B------:R-:W-:Y:S01]  /*39e0*/  UISETP.NE.U32.AND UP0, UPT, UR5, URZ, UPT ;  /* 0x000000ff0500728c */ /* 0x000fe2000bf05070 */
[----:B------:R-:W-:Y:S01]  /*39f0*/  R2UR UR11, R0 ;  /* 0x00000000000b72ca */ /* 0x000fe200000e0000 */
[----:B------:R-:W-:Y:S01]  /*3a00*/  UIADD3 UR64, UPT, UPT, UR26, 0x20, URZ ;  /* 0x000000201a407890 */ /* 0x000fe2000fffe0ff */
[----:B-1----:R-:W-:Y:S01]  /*3a10*/  R2UR UR6, R2 ;  /* 0x00000000020672ca */ /* 0x002fe200000e0000 */
        /* <DEDUP_REMOVED lines=16> */
[----:B------:R-:W-:Y:S01]  /*3b20*/  UMOV UR27, 0xc0004010 ;  /* 0xc0004010001b7882 */ /* 0x000fe20000000000 */
[----:B------:R-:W-:Y:S01]  /*3b30*/  UIADD3 UR52, UPT, UPT, UR26, 0xe0, URZ ;  /* 0x000000e01a347890 */ /* 0x000fe2000fffe0ff */
[----:B------:R1:W-:Y:S01]  /*3b40*/  UTCHMMA tmem[UR16], gdesc[UR26], tmem[UR17], tmem[UR50], idesc[UR51], UP0 ;  /* 0x00ff321a100079ea */ /* 0x0003e20008000011 */
        /* <DEDUP_REMOVED lines=30> */
.L_x_85:
[----:B-1----:R-:W-:-:S09]  /*3d30*/  UIADD3 UR5, UPT, UPT, UR20, 0x7098, URZ ;  /* 0x0000709814057890 */ /* 0x002fd2000fffe0ff */
[----:B------:R1:W-:Y:S01]  /*3d40*/  UTCBAR [UR5], URZ ;  /* 0x000000ff050073e9 */ /* 0x0003e200080000ff */
[----:B------:R-:W-:Y:S05]  /*3d50*/  BRA.U !UP1, `(.L_x_86) ;  /* 0x0000000109047547 */ /* 0x000fea000b800000 */
[----:B-1----:R-:W-:Y:S05]  /*3d60*/  BPT.TRAP 0x1 ;  /* 0x000000040000795c */ /* 0x002fea0000300000 */
.L_x_86:
[----:B-1----:R-:W-:-:S04]  /*3d70*/  ULEA UR5, UR24, UR20, 0x3 ;  /* 0x0000001418057291 */ /* 0x002fc8000f8e18ff */
[----:B------:R-:W-:-:S09]  /*3d80*/  UIADD3 UR5, UPT, UPT, UR5, 0x7038, URZ ;  /* 0x0000703805057890 */ /* 0x000fd2000fffe0ff */
[----:B------:R1:W-:Y:S01]  /*3d90*/  UTCBAR [UR5], URZ ;  /* 0x000000ff050073e9 */ /* 0x0003e200080000ff */
[----:B------:R-:W-:Y:S05]  /*3da0*/  BRA.U UP4, `(.L_x_87) ;  /* 0x0000000104047547 */ /* 0x000fea000b800000 */
[----:B-1----:R-:W-:Y:S05]  /*3db0*/  BPT.TRAP 0x1 ;  /* 0x000000040000795c */ /* 0x002fea0000300000 */
.L_x_87:
[----:B-1----:R-:W-:-:S09]  /*3dc0*/  UIADD3 UR5, UPT, UPT, UR20, 0x7050, URZ ;  /* 0x0000705014057890 */ /* 0x002fd2000fffe0ff */
[----:B------:R1:W-:Y:S01]  /*3dd0*/  UTCBAR [UR5], URZ ;  /* 0x000000ff050073e9 */ /* 0x0003e200080000ff */
[----:B------:R-:W-:Y:S05]  /*3de0*/  BRA.U UP3, `(.L_x_88) ;  /* 0x0000000103047547 */ /* 0x000fea000b800000 */
[----:B-1----:R-:W-:Y:S05]  /*3df0*/  BPT.TRAP 0x1 ;  /* 0x000000040000795c */ /* 0x002fea0000300000 */
.L_x_88:
[----:B------:R-:W-:Y:S01]  /*3e00*/  UIADD3 UR20, UPT, UPT, UR20, 0x7060, URZ ;  /* 0x0000706014147890 */ /* 0x000fe2000fffe0ff */
[----:B------:R-:W-:Y:S01]  /*3e10*/  LOP3.LUT R7, R7, 0x1, RZ, 0x3c, !PT ;  /* 0x0000000107077812 */ /* 0x000fe200078e3cff */
[----:B------:R-:W-:-:S07]  /*3e20*/  ULOP3.LUT UR31, UR31, 0x1, URZ, 0x3c, !UPT ;  /* 0x000000011f1f7892 */ /* 0x000fce000f8e3cff */
[----:B------:R2:W-:Y:S01]  /*3e30*/  UTCBAR [UR20], URZ ;  /* 0x000000ff140073e9 */ /* 0x0005e200080000ff */
[----:B------:R-:W-:Y:S02]  /*3e40*/  NOP ;  /* 0x0000000000007918 */ /* 0x000fe40000000000 */
.L_x_29:
[----:B------:R-:W3:Y:S01]  /*3e50*/  LDCU UR6, c[0x0][0x370] ;  /* 0x00006e00ff0677ac */ /* 0x000ee20008000800 */
[----:B-1----:R-:W1:Y:S01]  /*3e60*/  LDCU UR5, c[0x0][0x900] ;  /* 0x00012000ff0577ac */ /* 0x002e620008000800 */
[----:B---3--:R-:W-:-:S04]  /*3e70*/  UIADD3 UR36, UPT, UPT, UR6, UR36, URZ ;  /* 0x0000002406247290 */ /* 0x008fc8000fffe0ff */
[----:B-1----:R-:W-:-:S09]  /*3e80*/  UISETP.GE.AND UP0, UPT, UR36, UR5, UPT ;  /* 0x000000052400728c */ /* 0x002fd2000bf06270 */
[----:B------:R-:W-:Y:S05]  /*3e90*/  BRA.U !UP0, `(.L_x_89) ;  /* 0xffffffd908907547 */ /* 0x000fea000b83ffff */
[----:B--2---:R-:W-:Y:S05]  /*3ea0*/  EXIT ;  /* 0x000000000000794d */ /* 0x004fea0003800000 */
.L_x_28:
[----:B------:R-:W-:-:S08]  /*3eb0*/  NOP ;  /* 0x0000000000007918 */ /* 0x000fd00000000000 */
[----:B------:R-:W1:-:S00]  /*3ec0*/  USETMAXREG.DEALLOC.CTAPOOL 0x60 ;  /* 0x00000060000079c8 */ /* 0x000e4000080e0500 */
[----:B-1----:R-:W1:Y:S01]  /*3ed0*/  LDC R0, c[0x0][0x900] ;  /* 0x00024000ff007b82 */ /* 0x002e620000000800 */
[----:B------:R-:W-:Y:S02]  /*3ee0*/  MOV R37, UR36 ;  /* 0x0000002400257c02 */ /* 0x000fe40008000f00 */
[----:B-1----:R-:W-:-:S13]  /*3ef0*/  ISETP.LE.AND P0, PT, R0, UR36, PT ;  /* 0x0000002400007c0c */ /* 0x002fda000bf03270 */
[----:B------:R-:W-:Y:S05]  /*3f00*/  @P0 EXIT ;  /* 0x000000000000094d */ /* 0x000fea0003800000 */
[----:B------:R-:W1:Y:S01]  /*3f10*/  S2UR UR6, SR_CTAID.Z ;  /* 0x00000000000679c3 */ /* 0x000e620000002700 */
[----:B------:R-:W-:Y:S01]  /*3f20*/  LOP3.LUT P0, R36, R31, 0x7f, RZ, 0xc0, !PT ;  /* 0x0000007f1f247812 */ /* 0x000fe2000780c0ff */
[----:B------:R-:W-:Y:S01]  /*3f30*/  BSSY B8, `(.L_x_90) ;  /* 0x0000553000087945 */ /* 0x000fe20003800000 */
[----:B------:R-:W-:Y:S01]  /*3f40*/  MOV R35, 0x1 ;  /* 0x0000000100237802 */ /* 0x000fe20000000f00 */
[----:B------:R-:W-:Y:S01]  /*3f50*/  IMAD.MOV.U32 R34, RZ, RZ, RZ ;  /* 0x000000ffff227224 */ /* 0x000fe200078e00ff */
[----:B------:R-:W-:Y:S01]  /*3f60*/  CS2R R32, SRZ ;  /* 0x0000000000207805 */ /* 0x000fe2000001ff00 */
[----:B------:R-:W2:Y:S02]  /*3f70*/  LDCU.64 UR40, c[0x0][0x358] ;  /* 0x00006b00ff2877ac */ /* 0x000ea40008000a00 */
[----:B------:R-:W1:Y:S01]  /*3f80*/  LDC R30, c[0x0][0x370] ;  /* 0x0000dc00ff1e7b82 */ /* 0x000e620000000800 */
[----:B------:R-:W3:Y:S07]  /*3f90*/  LDCU UR4, c[0x0][0x374] ;  /* 0x00006e80ff0477ac */ /* 0x000eee0008000800 */
[----:B------:R-:W4:Y:S01]  /*3fa0*/  S2UR UR5, SR_CTAID.Y ;  /* 0x00000000000579c3 */ /* 0x000f220000002600 */
[----:B-1----:R-:W-:-:S04]  /*3fb0*/  IMAD R0, R30, UR6, RZ ;  /* 0x000000061e007c24 */ /* 0x002fc8000f8e02ff */
[----:B------:R-:W-:Y:S02]  /*3fc0*/  IMAD.MOV R0, RZ, RZ, -R0 ;  /* 0x000000ffff007224 */ /* 0x000fe400078e0a00 */
[----:B----4-:R-:W-:Y:S02]  /*3fd0*/  IMAD R3, R30, UR5, R37 ;  /* 0x000000051e037c24 */ /* 0x010fe4000f8e0225 */
[----:B---3--:R-:W-:-:S05]  /*3fe0*/  IMAD R0, R0, UR4, RZ ;  /* 0x0000000400007c24 */ /* 0x008fca000f8e02ff */
[----:B------:R-:W-:-:S04]  /*3ff0*/  ISETP.NE.OR P0, PT, R3, R0, P0 ;  /* 0x000000000300720c */ /* 0x000fc80000705670 */
[----:B--2---:R-:W-:-:S09]  /*4000*/  P2R R38, PR, RZ, 0x1 ;  /* 0x00000001ff267803 */ /* 0x004fd20000000000 */
.L_x_216:
[----:B------:R-:W-:Y:S05]  /*4010*/  YIELD ;  /* 0x0000000000007946 */ /* 0x000fea0003800000 */
[----:B-1----:R-:W1:Y:S01]  /*4020*/  LDC R4, c[0x0][0x904] ;  /* 0x00024100ff047b82 */ /* 0x002e620000000800 */
[----:B--2---:R-:W2:Y:S01]  /*4030*/  LDCU.64 UR4, c[0x0][0x908] ;  /* 0x00012100ff0477ac */ /* 0x004ea20008000a00 */
[----:B------:R-:W-:Y:S01]  /*4040*/  BSSY B7, `(.L_x_91) ;  /* 0x000053d000077945 */ /* 0x000fe20003800000 */
[----:B---3--:R-:W3:Y:S05]  /*4050*/  LDCU.64 UR6, c[0x0][0x920] ;  /* 0x00012400ff0677ac */ /* 0x008eea0008000a00 */
[----:B----4-:R-:W4:Y:S08]  /*4060*/  LDC.64 R2, c[0x0][0x918] ;  /* 0x00024600ff027b82 */ /* 0x010f300000000a00 */
[----:B------:R-:W5:Y:S01]  /*4070*/  LDC.64 R26, c[0x0][0x910] ;  /* 0x00024400ff1a7b82 */ /* 0x000f620000000a00 */
[----:B--2---:R-:W-:Y:S01]  /*4080*/  IMAD.HI.U32 R6, R37, UR4, RZ ;  /* 0x0000000425067c27 */ /* 0x004fe2000f8e00ff */
[----:B------:R-:W2:Y:S04]  /*4090*/  LDCU UR4, c[0x0][0x380] ;  /* 0x00007000ff0477ac */ /* 0x000ea80008000800 */
[----:B------:R-:W-:-:S02]  /*40a0*/  SHF.R.U32.HI R6, RZ, UR5, R6 ;  /* 0x00000005ff067c19 */ /* 0x000fc40008011606 */
[----:B-1----:R-:W-:-:S04]  /*40b0*/  ISETP.NE.AND P0, PT, R4, 0x1, PT ;  /* 0x000000010400780c */ /* 0x002fc80003f05270 */
[----:B------:R-:W-:Y:S02]  /*40c0*/  SEL R6, R37, R6, !P0 ;  /* 0x0000000625067207 */ /* 0x000fe40004000000 */
[----:B----4-:R-:W-:-:S03]  /*40d0*/  ISETP.NE.AND P0, PT, R3, 0x1, PT ;  /* 0x000000010300780c */ /* 0x010fc60003f05270 */
[----:B---3--:R-:W-:-:S05]  /*40e0*/  IMAD.HI.U32 R5, R6, UR6, RZ ;  /* 0x0000000606057c27 */ /* 0x008fca000f8e00ff */
[----:B------:R-:W-:-:S04]  /*40f0*/  SHF.R.U32.HI R5, RZ, UR7, R5 ;  /* 0x00000007ff057c19 */ /* 0x000fc80008011605 */
[----:B------:R-:W-:Y:S01]  /*4100*/  SEL R0, R6, R5, !P0 ;  /* 0x0000000506007207 */ /* 0x000fe20004000000 */
[----:B------:R-:W-:Y:S01]  /*4110*/  IMAD.MOV R5, RZ, RZ, -R6 ;  /* 0x000000ffff057224 */ /* 0x000fe200078e0a06 */
[----:B-----5:R-:W-:-:S03]  /*4120*/  ISETP.NE.AND P0, PT, R26, 0x1, PT ;  /* 0x000000011a00780c */ /* 0x020fc60003f05270 */
[----:B------:R-:W-:-:S04]  /*4130*/  IMAD.HI.U32 R27, R0, R27, RZ ;  /* 0x0000001b001b7227 */ /* 0x000fc800078e00ff */
[----:B------:R-:W-:Y:S01]  /*4140*/  IMAD R5, R4, R5, R37 ;  /* 0x0000000504057224 */ /* 0x000fe200078e0225 */
[----:B------:R-:W-:Y:S01]  /*4150*/  SHF.R.U32.HI R7, RZ, R2, R27 ;  /* 0x00000002ff077219 */ /* 0x000fe2000001161b */
[----:B------:R-:W-:Y:S02]  /*4160*/  IMAD.MOV R27, RZ, RZ, -R0 ;  /* 0x000000ffff1b7224 */ /* 0x000fe400078e0a00 */
[----:B------:R-:W-:Y:S01]  /*4170*/  IMAD.SHL.U32 R2, R5, 0x100, RZ ;  /* 0x0000010005027824 */ /* 0x000fe200078e00ff */
[----:B------:R-:W-:Y:S01]  /*4180*/  SEL R7, R0, R7, !P0 ;  /* 0x0000000700077207 */ /* 0x000fe20004000000 */
[----:B------:R-:W-:-:S03]  /*4190*/  IMAD R27, R3, R27, R6 ;  /* 0x0000001b031b7224 */ /* 0x000fc600078e0206 */
[----:B--2---:R-:W-:Y:S01]  /*41a0*/  ISETP.GE.AND P0, PT, R2, UR4, PT ;  /* 0x0000000402007c0c */ /* 0x004fe2000bf06270 */
[----:B------:R-:W-:-:S04]  /*41b0*/  IMAD.MOV R7, RZ, RZ, -R7 ;  /* 0x000000ffff077224 */ /* 0x000fc800078e0a07 */
[----:B------:R-:W-:-:S08]  /*41c0*/  IMAD R26, R26, R7, R0 ;  /* 0x000000071a1a7224 */ /* 0x000fd000078e0200 */
[----:B------:R-:W-:Y:S05]  /*41d0*/  @P0 BRA `(.L_x_92) ;  /* 0x00000050008c0947 */ /* 0x000fea0003800000 */
[----:B------:R-:W1:Y:S02]  /*41e0*/  LDCU UR5, c[0x0][0x384] ;  /* 0x00007080ff0577ac */ /* 0x000e640008000800 */
[----:B-1----:R-:W-:-:S09]  /*41f0*/  UISETP.NE.AND UP0, UPT, UR5, URZ, UPT ;  /* 0x000000ff0500728c */ /* 0x002fd2000bf05270 */
[----:B------:R-:W-:Y:S05]  /*4200*/  BRA.U UP0, `(.L_x_93) ;  /* 0x0000003100747547 */ /* 0x000fea000b800000 */
[----:B------:R-:W-:-:S09]  /*4210*/  UISETP.NE.AND UP0, UPT, UR39, URZ, UPT ;  /* 0x000000ff2700728c */ /* 0x000fd2000bf05270 */
[----:B------:R-:W-:Y:S05]  /*4220*/  BRA.U UP0, `(.L_x_94) ;  /* 0x0000000100047547 */ /* 0x000fea000b800000 */
[----:B------:R-:W-:Y:S05]  /*4230*/  BPT.TRAP 0x1 ;  /* 0x000000040000795c */ /* 0x000fea0000300000 */
.L_x_94:
[----:B------:R-:W1:Y:S01]  /*4240*/  S2R R16, SR_CgaCtaId ;  /* 0x0000000000107919 */ /* 0x000e620000008800 */
[----:B------:R-:W-:Y:S01]  /*4250*/  MOV R5, 0x400 ;  /* 0x0000040000057802 */ /* 0x000fe20000000f00 */
[----:B------:R-:W-:Y:S01]  /*4260*/  BSSY B0, `(.L_x_95) ;  /* 0x0000005000007945 */ /* 0x000fe20003800000 */
[----:B------:R-:W-:Y:S02]  /*4270*/  SHF.L.U32 R3, R35, 0x1f, RZ ;  /* 0x0000001f23037819 */ /* 0x000fe400000006ff */
[----:B-1----:R-:W-:-:S04]  /*4280*/  LEA R16, R16, R5, 0x18 ;  /* 0x0000000510107211 */ /* 0x002fc800078ec0ff */
[----:B------:R-:W1:Y:S02]  /*4290*/  SYNCS.PHASECHK.TRANS64.TRYWAIT P0, [R16+URZ+0x70c0], R3 ;  /* 0x0070c003100075a7 */ /* 0x000e6400080011ff */
[----:B-1----:R-:W-:Y:S05]  /*42a0*/  @!P0 BRA `(.L_x_96) ;  /* 0x00000148005c8947 */ /* 0x002fea0003800000 */
.L_x_410:
[----:B------:R-:W-:Y:S05]  /*42b0*/  BSYNC B0 ;  /* 0x0000000000007941 */ /* 0x000fea0003800000 */
.L_x_95:
[----:B------:R-:W-:Y:S01]  /*42c0*/  ISETP.NE.AND P0, PT, R38, RZ, PT ;  /* 0x000000ff2600720c */ /* 0x000fe20003f05270 */
[----:B------:R-:W-:-:S12]  /*42d0*/  BSSY.RECONVERGENT B6, `(.L_x_97) ;  /* 0x0000233000067945 */ /* 0x000fd80003800200 */
[----:B------:R-:W-:Y:S05]  /*42e0*/  @P0 BRA `(.L_x_98) ;  /* 0x0000002000c40947 */ /* 0x000fea0003800000 */
[----:B------:R-:W2:Y:S01]  /*42f0*/  LDC.64 R8, c[0x4][0xa0] ;  /* 0x01002800ff087b82 */ /* 0x000ea20000000a00 */
[----:B------:R-:W-:Y:S01]  /*4300*/  MOV R17, 0x0 ;  /* 0x0000000000117802 */ /* 0x000fe20000000f00 */
[----:B------:R-:W3:Y:S01]  /*4310*/  LDCU.64 UR4, c[0x4][0xd0] ;  /* 0x01001a00ff0477ac */ /* 0x000ee20008000a00 */
[----:B------:R-:W-:Y:S02]  /*4320*/  MOV R6, R29 ;  /* 0x0000001d00067202 */ /* 0x000fe40000000f00 */
[----:B------:R-:W-:-:S03]  /*4330*/  MOV R7, R28 ;  /* 0x0000001c00077202 */ /* 0x000fc60000000f00 */
[----:B-1----:R1:W4:Y:S01]  /*4340*/  LDC.64 R2, c[0x4][R17] ;  /* 0x0100000011027b82 */ /* 0x0023220000000a00 */
[----:B---3--:R-:W-:Y:S02]  /*4350*/  IMAD.U32 R4, RZ, RZ, UR4 ;  /* 0x00000004ff047e24 */ /* 0x008fe4000f8e00ff */
[----:B------:R-:W-:Y:S01]  /*4360*/  IMAD.U32 R5, RZ, RZ, UR5 ;  /* 0x00000005ff057e24 */ /* 0x000fe2000f8e00ff */
[----:B--2---:R1:W-:Y:S04]  /*4370*/  STL.64 [R1], R8 ;  /* 0x0000000801007387 */ /* 0x0043e80000100a00 */
[----:B------:R-:W-:-:S07]  /*4380*/  LEPC R20, `(.L_x_99) ;  /* 0x000000001014794e */ /* 0x000fce0000000000 */
[----:B-1--4-:R-:W-:Y:S05]  /*4390*/  CALL.ABS.NOINC R2 ;  /* 0x0000000002007343 */ /* 0x012fea0003c00000 */
.L_x_99:
[----:B------:R-:W-:Y:S01]  /*43a0*/  HFMA2 R2, -RZ, RZ, 0, 5.9604644775390625e-08 ;  /* 0x00000001ff027431 */ /* 0x000fe200000001ff */
[----:B------:R-:W-:Y:S01]  /*43b0*/  MOV R3, 0x4 ;  /* 0x0000000400037802 */ /* 0x000fe20000000f00 */
[----:B------:R-:W-:Y:S01]  /*43c0*/  IMAD.MOV.U32 R0, RZ, RZ, 0x3 ;  /* 0x00000003ff007424 */ /* 0x000fe200078e00ff */
[----:B------:R1:W2:Y:S01]  /*43d0*/  LDC.64 R8, c[0x4][R17] ;  /* 0x0100000011087b82 */ /* 0x0002a20000000a00 */
[----:B------:R-:W3:Y:S01]  /*43e0*/  LDCU.64 UR4, c[0x4][0xe8] ;  /* 0x01001d00ff0477ac */ /* 0x000ee20008000a00 */
[----:B------:R-:W-:Y:S01]  /*43f0*/  MOV R6, R29 ;  /* 0x0000001d00067202 */ /* 0x000fe20000000f00 */
[----:B------:R-:W-:Y:S01]  /*4400*/  IMAD.MOV.U32 R7, RZ, RZ, R28 ;  /* 0x000000ffff077224 */ /* 0x000fe200078e001c */
[----:B------:R1:W-:Y:S04]  /*4410*/  STL.64 [R1], R2 ;  /* 0x0000000201007387 */ /* 0x0003e80000100a00 */
[----:B------:R1:W-:Y:S01]  /*4420*/  STL [R1+0x8], R0 ;  /* 0x0000080001007387 */ /* 0x0003e20000100800 */
[----:B---3--:R-:W-:Y:S01]  /*4430*/  MOV R4, UR4 ;  /* 0x0000000400047c02 */ /* 0x008fe20008000f00 */
[----:B------:R-:W-:-:S02]  /*4440*/  IMAD.U32 R5, RZ, RZ, UR5 ;  /* 0x00000005ff057e24 */ /* 0x000fc4000f8e00ff */
[----:B------:R-:W-:-:S07]  /*4450*/  LEPC R20, `(.L_x_100) ;  /* 0x000000001014794e */ /* 0x000fce0000000000 */
[----:B-12---:R-:W-:Y:S05]  /*4460*/  CALL.ABS.NOINC R8 ;  /* 0x0000000008007343 */ /* 0x006fea0003c00000 */
.L_x_100:
[----:B------:R1:W2:Y:S01]  /*4470*/  LDC.64 R2, c[0x4][R17] ;  /* 0x0100000011027b82 */ /* 0x0002a20000000a00 */
[----:B------:R-:W3:Y:S01]  /*4480*/  LDCU.64 UR4, c[0x4][0xe0] ;  /* 0x01001c00ff0477ac */ /* 0x000ee20008000a00 */
[----:B------:R-:W-:Y:S01]  /*4490*/  CS2R R6, SRZ ;  /* 0x0000000000067805 */ /* 0x000fe2000001ff00 */
[----:B---3--:R-:W-:Y:S01]  /*44a0*/  IMAD.U32 R4, RZ, RZ, UR4 ;  /* 0x00000004ff047e24 */ /* 0x008fe2000f8e00ff */
[----:B------:R-:W-:-:S04]  /*44b0*/  MOV R5, UR5 ;  /* 0x0000000500057c02 */ /* 0x000fc80008000f00 */
[----:B------:R-:W-:-:S07]  /*44c0*/  LEPC R20, `(.L_x_101) ;  /* 0x000000001014794e */ /* 0x000fce0000000000 */
[----:B-12---:R-:W-:Y:S05]  /*44d0*/  CALL.ABS.NOINC R2 ;  /* 0x0000000002007343 */ /* 0x006fea0003c00000 */
.L_x_101:
[----:B------:R1:W2:Y:S01]  /*44e0*/  LDC.64 R2, c[0x4][R17] ;  /* 0x0100000011027b82 */ /* 0x0002a20000000a00 */
[----:B------:R-:W3:Y:S01]  /*44f0*/  LDCU.64 UR4, c[0x4][0xf0] ;  /* 0x01001e00ff0477ac */ /* 0x000ee20008000a00 */
[----:B------:R-:W-:Y:S01]  /*4500*/  CS2R R6, SRZ ;  /* 0x0000000000067805 */ /* 0x000fe2000001ff00 */
[----:B---3--:R-:W-:Y:S01]  /*4510*/  IMAD.U32 R4, RZ, RZ, UR4 ;  /* 0x00000004ff047e24 */ /* 0x008fe2000f8e00ff */
[----:B------:R-:W-:-:S04]  /*4520*/  MOV R5, UR5 ;  /* 0x0000000500057c02 */ /* 0x000fc80008000f00 */
[----:B------:R-:W-:-:S07]  /*4530*/  LEPC R20, `(.L_x_102) ;  /* 0x000000001014794e */ /* 0x000fce0000000000 */
[----:B-12---:R-:W-:Y:S05]  /*4540*/  CALL.ABS.NOINC R2 ;  /* 0x0000000002007343 */ /* 0x006fea0003c00000 */
.L_x_102:
[----:B------:R1:W2:Y:S01]  /*4550*/  LDC.64 R2, c[0x4][R17] ;  /* 0x0100000011027b82 */ /* 0x0002a20000000a00 */
[----:B------:R-:W3:Y:S01]  /*4560*/  LDCU.64 UR4, c[0x4][0xf8] ;  /* 0x01001f00ff0477ac */ /* 0x000ee20008000a00 */
[----:B------:R-:W-:Y:S01]  /*4570*/  CS2R R6, SRZ ;  /* 0x0000000000067805 */ /* 0x000fe2000001ff00 */
[----:B---3--:R-:W-:Y:S01]  /*4580*/  IMAD.U32 R4, RZ, RZ, UR4 ;  /* 0x00000004ff047e24 */ /* 0x008fe2000f8e00ff */
[----:B------:R-:W-:-:S04]  /*4590*/  MOV R5, UR5 ;  /* 0x0000000500057c02 */ /* 0x000fc80008000f00 */
[----:B------:R-:W-:-:S07]  /*45a0*/  LEPC R20, `(.L_x_103) ;  /* 0x000000001014794e */ /* 0x000fce0000000000 */
[----:B-12---:R-:W-:Y:S05]  /*45b0*/  CALL.ABS.NOINC R2 ;  /* 0x0000000002007343 */ /* 0x006fea0003c00000 */
.L_x_103:
[----:B------:R-:W-:Y:S01]  /*45c0*/  HFMA2 R0, -RZ, RZ, 0, 9.5367431640625e-07 ;  /* 0x00000010ff007431 */ /* 0x000fe200000001ff */
[----:B------:R1:W2:Y:S01]  /*45d0*/  LDC.64 R2, c[0x4][R17] ;  /* 0x0100000011027b82 */ /* 0x0002a20000000a00 */
[----:B------:R-:W3:Y:S01]  /*45e0*/  LDCU.64 UR4, c[0x4][0xc8] ;  /* 0x01001900ff0477ac */ /* 0x000ee20008000a00 */
[----:B------:R-:W-:Y:S01]  /*45f0*/  MOV R6, R29 ;  /* 0x0000001d00067202 */ /* 0x000fe20000000f00 */
[----:B------:R-:W-:Y:S01]  /*4600*/  IMAD.MOV.U32 R7, RZ, RZ, R28 ;  /* 0x000000ffff077224 */ /* 0x000fe200078e001c */
[----:B------:R1:W-:Y:S01]  /*4610*/  STL [R1], R0 ;  /* 0x0000000001007387 */ /* 0x0003e20000100800 */
[----:B---3--:R-:W-:Y:S01]  /*4620*/  MOV R4, UR4 ;  /* 0x0000000400047c02 */ /* 0x008fe20008000f00 */
[----:B------:R-:W-:-:S04]  /*4630*/  IMAD.U32 R5, RZ, RZ, UR5 ;  /* 0x00000005ff057e24 */ /* 0x000fc8000f8e00ff */
[----:B------:R-:W-:-:S07]  /*4640*/  LEPC R20, `(.L_x_104) ;  /* 0x000000001014794e */ /* 0x000fce0000000000 */
[----:B-12---:R-:W-:Y:S05]  /*4650*/  CALL.ABS.NOINC R2 ;  /* 0x0000000002007343 */ /* 0x006fea0003c00000 */
.L_x_104:
[----:B------:R-:W1:Y:S01]  /*4660*/  S2R R3, SR_SWINHI ;  /* 0x0000000000037919 */ /* 0x000e620000002f00 */
[----:B------:R-:W2:Y:S01]  /*4670*/  LDCU.64 UR4, c[0x4][0x100] ;  /* 0x01002000ff0477ac */ /* 0x000ea20008000a00 */
[----:B------:R-:W-:Y:S01]  /*4680*/  MOV R6, R29 ;  /* 0x0000001d00067202 */ /* 0x000fe20000000f00 */
[----:B------:R-:W-:Y:S01]  /*4690*/  IMAD.MOV.U32 R7, RZ, RZ, R28 ;  /* 0x000000ffff077224 */ /* 0x000fe200078e001c */
[----:B------:R-:W-:Y:S02]  /*46a0*/  MOV R4, R16 ;  /* 0x0000001000047202 */ /* 0x000fe40000000f00 */
[----:B-1----:R-:W-:Y:S02]  /*46b0*/  MOV R5, R3 ;  /* 0x0000000300057202 */ /* 0x002fe40000000f00 */
[----:B------:R1:W3:Y:S01]  /*46c0*/  LDC.64 R2, c[0x4][R17] ;  /* 0x0100000011027b82 */ /* 0x0002e20000000a00 */
[----:B------:R-:W-:Y:S02]  /*46d0*/  IADD3 R8, P0, PT, R4, 0x5000, RZ ;  /* 0x0000500004087810 */ /* 0x000fe40007f1e0ff */
[----:B--2---:R-:W-:-:S03]  /*46e0*/  MOV R4, UR4 ;  /* 0x0000000400047c02 */ /* 0x004fc60008000f00 */
[----:B------:R-:W-:Y:S02]  /*46f0*/  IMAD.X R9, RZ, RZ, R5, P0 ;  /* 0x000000ffff097224 */ /* 0x000fe400000e0605 */
[----:B------:R-:W-:-:S03]  /*4700*/  IMAD.U32 R5, RZ, RZ, UR5 ;  /* 0x00000005ff057e24 */ /* 0x000fc6000f8e00ff */
[----:B------:R1:W-:Y:S04]  /*4710*/  STL.64 [R1], R8 ;  /* 0x0000000801007387 */ /* 0x0003e80000100a00 */
[----:B------:R-:W-:-:S07]  /*4720*/  LEPC R20, `(.L_x_105) ;  /* 0x000000001014794e */ /* 0x000fce0000000000 */
[----:B-1-3--:R-:W-:Y:S05]  /*4730*/  CALL.ABS.NOINC R2 ;  /* 0x0000000002007343 */ /* 0x00afea0003c00000 */
.L_x_105:
[----:B------:R-:W1:Y:S01]  /*4740*/  LDC.64 R8, c[0x4][0xd8] ;  /* 0x01003600ff087b82 */ /* 0x000e620000000a00 */
[----:B------:R-:W2:Y:S01]  /*4750*/  LDCU.64 UR4, c[0x4][0xd0] ;  /* 0x01001a00ff0477ac */ /* 0x000ea20008000a00 */
[----:B------:R-:W-:Y:S02]  /*4760*/  MOV R6, R29 ;  /* 0x0000001d00067202 */ /* 0x000fe40000000f00 */
[----:B------:R-:W-:-:S04]  /*4770*/  MOV R7, R28 ;  /* 0x0000001c00077202 */ /* 0x000fc80000000f00 */
[----:B------:R3:W4:Y:S01]  /*4780*/  LDC.64 R2, c[0x4][R17] ;  /* 0x0100000011027b82 */ /* 0x0007220000000a00 */
[----:B--2---:R-:W-:Y:S02]  /*4790*/  IMAD.U32 R4, RZ, RZ, UR4 ;  /* 0x00000004ff047e24 */ /* 0x004fe4000f8e00ff */
[----:B------:R-:W-:Y:S01]  /*47a0*/  IMAD.U32 R5, RZ, RZ, UR5 ;  /* 0x00000005ff057e24 */ /* 0x000fe2000f8e00ff */
[----:B-1----:R3:W-:Y:S04]  /*47b0*/  STL.64 [R1], R8 ;  /* 0x0000000801007387 */ /* 0x0027e80000100a00 */
[----:B------:R-:W-:-:S07]  /*47c0*/  LEPC R20, `(.L_x_106) ;  /* 0x000000001014794e */ /* 0x000fce0000000000 */
[----:B---34-:R-:W-:Y:S05]  /*47d0*/  CALL.ABS.NOINC R2 ;  /* 0x0000000002007343 */ /* 0x018fea0003c00000 */
.L_x_106:
[----:B------:R-:W-:Y:S01]  /*47e0*/  HFMA2 R0, -RZ, RZ, 0, 2.384185791015625e-06 ;  /* 0x00000028ff007431 */ /* 0x000fe200000001ff */
        /* <DEDUP_REMOVED lines=9> */
.L_x_107:
        /* <DEDUP_REMOVED lines=10> */
.L_x_108:
[----:B------:R1:W2:Y:S01]  /*4920*/  LDC.64 R2, c[0x4][R17] ;  /* 0x0100000011027b82 */ /* 0x0002a20000000a00 */
[----:B------:R-:W3:Y:S01]  /*4930*/  LDCU.64 UR4, c[0x4][0xe0] ;  /* 0x01001c00ff0477ac */ /* 0x000ee20008000a00 */
[----:B------:R-:W-:Y:S01]  /*4940*/  CS2R R6, SRZ ;  /* 0x0000000000067805 */ /* 0x000fe2000001ff00 */
[----:B---3--:R-:W-:Y:S01]  /*4950*/  IMAD.U32 R4, RZ, RZ, UR4 ;  /* 0x00000004ff047e24 */ /* 0x008fe2000f8e00ff */
[----:B------:R-:W-:-:S04]  /*4960*/  MOV R5, UR5 ;  /* 0x0000000500057c02 */ /* 0x000fc80008000f00 */
[----:B------:R-:W-:-:S07]  /*4970*/  LEPC R20, `(.L_x_109) ;  /* 0x000000001014794e */ /* 0x000fce0000000000 */
[----:B-12---:R-:W-:Y:S05]  /*4980*/  CALL.ABS.NOINC R2 ;  /* 0x0000000002007343 */ /* 0x006fea0003c00000 */
.L_x_109:
[----:B------:R-:W-:Y:S01]  /*4990*/  HFMA2 R0, -RZ, RZ, 0, 4.76837158203125e-07 ;  /* 0x00000008ff007431 */ /* 0x000fe200000001ff */
        /* <DEDUP_REMOVED lines=9> */
.L_x_110:
[----:B------:R-:W-:Y:S01]  /*4a30*/  HFMA2 R0, -RZ, RZ, 0, 2.6226043701171875e-06 ;  /* 0x0000002cff007431 */ /* 0x000fe200000001ff */
        /* <DEDUP_REMOVED lines=9> */
.L_x_111:
[----:B------:R1:W2:Y:S01]  /*4ad0*/  LDC.64 R2, c[0x4][R17] ;  /* 0x0100000011027b82 */ /* 0x0002a20000000a00 */
[----:B------:R-:W3:Y:S01]  /*4ae0*/  LDCU.64 UR4, c[0x4][0xe0] ;  /* 0x01001c00ff0477ac */ /* 0x000ee20008000a00 */
[----:B------:R-:W-:Y:S01]  /*4af0*/  CS2R R6, SRZ ;  /* 0x0000000000067805 */ /* 0x000fe2000001ff00 */
[----:B---3--:R-:W-:Y:S01]  /*4b00*/  IMAD.U32 R4, RZ, RZ, UR4 ;  /* 0x00000004ff047e24 */ /* 0x008fe2000f8e00ff */
[----:B------:R-:W-:-:S04]  /*4b10*/  MOV R5, UR5 ;  /* 0x0000000500057c02 */ /* 0x000fc80008000f00 */
[----:B------:R-:W-:-:S07]  /*4b20*/  LEPC R20, `(.L_x_112) ;  /* 0x000000001014794e */ /* 0x000fce0000000000 */
[----:B-12---:R-:W-:Y:S05]  /*4b30*/  CALL.ABS.NOINC R2 ;  /* 0x0000000002007343 */ /* 0x006fea0003c00000 */
.L_x_112:
        /* <DEDUP_REMOVED lines=10> */
.L_x_113:
[----:B------:R-:W-:Y:S01]  /*4be0*/  HFMA2 R0, -RZ, RZ, 0, 2.443790435791015625e-06 ;  /* 0x00000029ff007431 */ /* 0x000fe200000001ff */
        /* <DEDUP_REMOVED lines=9> */
.L_x_114:
        /* <DEDUP_REMOVED lines=10> */
.L_x_115:
        /* <DEDUP_REMOVED lines=10> */
.L_x_116:
[----:B------:R1:W2:Y:S01]  /*4dc0*/  LDC.64 R2, c[0x4][R17] ;  /* 0x0100000011027b82 */ /* 0x0002a20000000a00 */
[----:B------:R-:W3:Y:S01]  /*4dd0*/  LDCU.64 UR4, c[0x4][0xe0] ;  /* 0x01001c00ff0477ac */ /* 0x000ee20008000a00 */
[----:B------:R-:W-:Y:S01]  /*4de0*/  CS2R R6, SRZ ;  /* 0x0000000000067805 */ /* 0x000fe2000001ff00 */
[----:B---3--:R-:W-:Y:S01]  /*4df0*/  IMAD.U32 R4, RZ, RZ, UR4 ;  /* 0x00000004ff047e24 */ /* 0x008fe2000f8e00ff */
[----:B------:R-:W-:-:S04]  /*4e00*/  MOV R5, UR5 ;  /* 0x0000000500057c02 */ /* 0x000fc80008000f00 */
[----:B------:R-:W-:-:S07]  /*4e10*/  LEPC R20, `(.L_x_117) ;  /* 0x000000001014794e */ /* 0x000fce0000000000 */
[----:B-12---:R-:W-:Y:S05]  /*4e20*/  CALL.ABS.NOINC R2 ;  /* 0x0000000002007343 */ /* 0x006fea0003c00000 */
.L_x_117:
        /* <DEDUP_REMOVED lines=10> */
.L_x_118:
        /* <DEDUP_REMOVED lines=10> */
.L_x_119:
[----:B------:R1:W2:Y:S01]  /*4f70*/  LDC.64 R2, c[0x4][R17] ;  /* 0x0100000011027b82 */ /* 0x0002a20000000a00 */
[----:B------:R-:W3:Y:S01]  /*4f80*/  LDCU.64 UR4, c[0x4][0xe0] ;  /* 0x01001c00ff0477ac */ /* 0x000ee20008000a00 */
[----:B------:R-:W-:Y:S01]  /*4f90*/  CS2R R6, SRZ ;  /* 0x0000000000067805 */ /* 0x000fe2000001ff00 */
[----:B---3--:R-:W-:Y:S01]  /*4fa0*/  IMAD.U32 R4, RZ, RZ, UR4 ;  /* 0x00000004ff047e24 */ /* 0x008fe2000f8e00ff */
[----:B------:R-:W-:-:S04]  /*4fb0*/  MOV R5, UR5 ;  /* 0x0000000500057c02 */ /* 0x000fc80008000f00 */
[----:B------:R-:W-:-:S07]  /*4fc0*/  LEPC R20, `(.L_x_120) ;  /* 0x000000001014794e */ /* 0x000fce0000000000 */
[----:B-12---:R-:W-:Y:S05]  /*4fd0*/  CALL.ABS.NOINC R2 ;  /* 0x0000000002007343 */ /* 0x006fea0003c00000 */
.L_x_120:
[----:B------:R-:W-:Y:S01]  /*4fe0*/  HFMA2 R0, -RZ, RZ, 0, 5.9604644775390625e-08 ;  /* 0x00000001ff007431 */ /* 0x000fe200000001ff */
        /* <DEDUP_REMOVED lines=9> */
.L_x_121:
        /* <DEDUP_REMOVED lines=10> */
.L_x_122:
        /* <DEDUP_REMOVED lines=10> */
.L_x_123:
        /* <DEDUP_REMOVED lines=10> */
.L_x_124:
[----:B------:R1:W2:Y:S01]  /*5260*/  LDC.64 R2, c[0x4][R17] ;  /* 0x0100000011027b82 */ /* 0x0002a20000000a00 */
[----:B------:R-:W3:Y:S01]  /*5270*/  LDCU.64 UR4, c[0x4][0xe0] ;  /* 0x01001c00ff0477ac */ /* 0x000ee20008000a00 */
[----:B------:R-:W-:Y:S01]  /*5280*/  CS2R R6, SRZ ;  /* 0x0000000000067805 */ /* 0x000fe2000001ff00 */
[----:B---3--:R-:W-:Y:S01]  /*5290*/  IMAD.U32 R4, RZ, RZ, UR4 ;  /* 0x00000004ff047e24 */ /* 0x008fe2000f8e00ff */
[----:B------:R-:W-:-:S04]  /*52a0*/  MOV R5, UR5 ;  /* 0x0000000500057c02 */ /* 0x000fc80008000f00 */
[----:B------:R-:W-:-:S07]  /*52b0*/  LEPC R20, `(.L_x_125) ;  /* 0x000000001014794e */ /* 0x000fce0000000000 */
[----:B-12---:R-:W-:Y:S05]  /*52c0*/  CALL.ABS.NOINC R2 ;  /* 0x0000000002007343 */ /* 0x006fea0003c00000 */
.L_x_125:
        /* <DEDUP_REMOVED lines=10> */
.L_x_126:
        /* <DEDUP_REMOVED lines=10> */
.L_x_127:
[----:B------:R1:W2:Y:S01]  /*5410*/  LDC.64 R2, c[0x4][R17] ;  /* 0x0100000011027b82 */ /* 0x0002a20000000a00 */
[----:B------:R-:W3:Y:S01]  /*5420*/  LDCU.64 UR4, c[0x4][0xe0] ;  /* 0x01001c00ff0477ac */ /* 0x000ee20008000a00 */
[----:B------:R-:W-:Y:S01]  /*5430*/  CS2R R6, SRZ ;  /* 0x0000000000067805 */ /* 0x000fe2000001ff00 */
[----:B---3--:R-:W-:Y:S01]  /*5440*/  IMAD.U32 R4, RZ, RZ, UR4 ;  /* 0x00000004ff047e24 */ /* 0x008fe2000f8e00ff */
[----:B------:R-:W-:-:S04]  /*5450*/  MOV R5, UR5 ;  /* 0x0000000500057c02 */ /* 0x000fc80008000f00 */
[----:B------:R-:W-:-:S07]  /*5460*/  LEPC R20, `(.L_x_128) ;  /* 0x000000001014794e */ /* 0x000fce0000000000 */
[----:B-12---:R-:W-:Y:S05]  /*5470*/  CALL.ABS.NOINC R2 ;  /* 0x0000000002007343 */ /* 0x006fea0003c00000 */
.L_x_128:
[----:B------:R-:W-:Y:S01]  /*5480*/  HFMA2 R0, -RZ, RZ, 0, 1.1920928955078125e-07 ;  /* 0x00000002ff007431 */ /* 0x000fe200000001ff */
        /* <DEDUP_REMOVED lines=9> */
.L_x_129:
        /* <DEDUP_REMOVED lines=10> */
.L_x_130:
        /* <DEDUP_REMOVED lines=10> */
.L_x_131:
        /* <DEDUP_REMOVED lines=10> */
.L_x_132:
        /* <DEDUP_REMOVED lines=10> */
.L_x_133:
        /* <DEDUP_REMOVED lines=10> */
.L_x_134:
[----:B------:R1:W2:Y:S01]  /*5840*/  LDC.64 R2, c[0x4][R17] ;  /* 0x0100000011027b82 */ /* 0x0002a20000000a00 */
[----:B------:R-:W3:Y:S01]  /*5850*/  LDCU.64 UR4, c[0x4][0xe0] ;  /* 0x01001c00ff0477ac */ /* 0x000ee20008000a00 */
[----:B------:R-:W-:Y:S01]  /*5860*/  CS2R R6, SRZ ;  /* 0x0000000000067805 */ /* 0x000fe2000001ff00 */
[----:B---3--:R-:W-:Y:S01]  /*5870*/  IMAD.U32 R4, RZ, RZ, UR4 ;  /* 0x00000004ff047e24 */ /* 0x008fe2000f8e00ff */
[----:B------:R-:W-:-:S04]  /*5880*/  MOV R5, UR5 ;  /* 0x0000000500057c02 */ /* 0x000fc80008000f00 */
[----:B------:R-:W-:-:S07]  /*5890*/  LEPC R20, `(.L_x_135) ;  /* 0x000000001014794e */ /* 0x000fce0000000000 */
[----:B-12---:R-:W-:Y:S05]  /*58a0*/  CALL.ABS.NOINC R2 ;  /* 0x0000000002007343 */ /* 0x006fea0003c00000 */
.L_x_135:
        /* <DEDUP_REMOVED lines=10> */
.L_x_136:
        /* <DEDUP_REMOVED lines=10> */
.L_x_137:
[----:B------:R1:W2:Y:S01]  /*59f0*/  LDC.64 R2, c[0x4][R17] ;  /* 0x0100000011027b82 */ /* 0x0002a20000000a00 */
[----:B------:R-:W3:Y:S01]  /*5a00*/  LDCU.64 UR4, c[0x4][0xe0] ;  /* 0x01001c00ff0477ac */ /* 0x000ee20008000a00 */
[----:B------:R-:W-:Y:S01]  /*5a10*/  CS2R R6, SRZ ;  /* 0x0000000000067805 */ /* 0x000fe2000001ff00 */
[----:B---3--:R-:W-:Y:S01]  /*5a20*/  IMAD.U32 R4, RZ, RZ, UR4 ;  /* 0x00000004ff047e24 */ /* 0x008fe2000f8e00ff */
[----:B------:R-:W-:-:S04]  /*5a30*/  MOV R5, UR5 ;  /* 0x0000000500057c02 */ /* 0x000fc80008000f00 */
[----:B------:R-:W-:-:S07]  /*5a40*/  LEPC R20, `(.L_x_138) ;  /* 0x000000001014794e */ /* 0x000fce0000000000 */
[----:B-12---:R-:W-:Y:S05]  /*5a50*/  CALL.ABS.NOINC R2 ;  /* 0x0000000002007343 */ /* 0x006fea0003c00000 */
.L_x_138:
[----:B------:R-:W-:Y:S01]  /*5a60*/  HFMA2 R0, -RZ, RZ, 0, 7.62939453125e-06 ;  /* 0x00000080ff007431 */ /* 0x000fe200000001ff */
        /* <DEDUP_REMOVED lines=9> */
.L_x_139:
        /* <DEDUP_REMOVED lines=10> */
.L_x_140:
        /* <DEDUP_REMOVED lines=10> */
.L_x_141:
        /* <DEDUP_REMOVED lines=10> */
.L_x_142:
[----:B------:R1:W2:Y:S01]  /*5ce0*/  LDC.64 R2, c[0x4][R17] ;  /* 0x0100000011027b82 */ /* 0x0002a20000000a00 */
[----:B------:R-:W3:Y:S01]  /*5cf0*/  LDCU.64 UR4, c[0x4][0xe0] ;  /* 0x01001c00ff0477ac */ /* 0x000ee20008000a00 */
[----:B------:R-:W-:Y:S01]  /*5d00*/  CS2R R6, SRZ ;  /* 0x0000000000067805 */ /* 0x000fe2000001ff00 */
[----:B---3--:R-:W-:Y:S01]  /*5d10*/  IMAD.U32 R4, RZ, RZ, UR4 ;  /* 0x00000004ff047e24 */ /* 0x008fe2000f8e00ff */
[----:B------:R-:W-:-:S04]  /*5d20*/  MOV R5, UR5 ;  /* 0x0000000500057c02 */ /* 0x000fc80008000f00 */
[----:B------:R-:W-:-:S07]  /*5d30*/  LEPC R20, `(.L_x_143) ;  /* 0x000000001014794e */ /* 0x000fce0000000000 */
[----:B-12---:R-:W-:Y:S05]  /*5d40*/  CALL.ABS.NOINC R2 ;  /* 0x0000000002007343 */ /* 0x006fea0003c00000 */
.L_x_143:
        /* <DEDUP_REMOVED lines=10> */
.L_x_144:
        /* <DEDUP_REMOVED lines=10> */
.L_x_145:
[----:B------:R1:W2:Y:S01]  /*5e90*/  LDC.64 R2, c[0x4][R17] ;  /* 0x0100000011027b82 */ /* 0x0002a20000000a00 */
[----:B------:R-:W3:Y:S01]  /*5ea0*/  LDCU.64 UR4, c[0x4][0xe0] ;  /* 0x01001c00ff0477ac */ /* 0x000ee20008000a00 */
[----:B------:R-:W-:Y:S01]  /*5eb0*/  CS2R R6, SRZ ;  /* 0x0000000000067805 */ /* 0x000fe2000001ff00 */
[----:B---3--:R-:W-:Y:S01]  /*5ec0*/  IMAD.U32 R4, RZ, RZ, UR4 ;  /* 0x00000004ff047e24 */ /* 0x008fe2000f8e00ff */
[----:B------:R-:W-:-:S04]  /*5ed0*/  MOV R5, UR5 ;  /* 0x0000000500057c02 */ /* 0x000fc80008000f00 */
[----:B------:R-:W-:-:S07]  /*5ee0*/  LEPC R20, `(.L_x_146) ;  /* 0x000000001014794e */ /* 0x000fce0000000000 */
[----:B-12---:R-:W-:Y:S05]  /*5ef0*/  CALL.ABS.NOINC R2 ;  /* 0x0000000002007343 */ /* 0x006fea0003c00000 */
.L_x_146:
[----:B------:R1:W-:Y:S01]  /*5f00*/  STL [R1], RZ ;  /* 0x000000ff01007387 */ /* 0x0003e20000100800 */
[----:B------:R1:W2:Y:S01]  /*5f10*/  LDC.64 R2, c[0x4][R17] ;  /* 0x0100000011027b82 */ /* 0x0002a20000000a00 */
[----:B------:R-:W3:Y:S01]  /*5f20*/  LDCU.64 UR4, c[0x4][0xc8] ;  /* 0x01001900ff0477ac */ /* 0x000ee20008000a00 */
[----:B------:R-:W-:Y:S02]  /*5f30*/  MOV R6, R29 ;  /* 0x0000001d00067202 */ /* 0x000fe40000000f00 */
[----:B------:R-:W-:Y:S01]  /*5f40*/  MOV R7, R28 ;  /* 0x0000001c00077202 */ /* 0x000fe20000000f00 */
[----:B---3--:R-:W-:Y:S02]  /*5f50*/  IMAD.U32 R4, RZ, RZ, UR4 ;  /* 0x00000004ff047e24 */ /* 0x008fe4000f8e00ff */
[----:B------:R-:W-:Y:S02]  /*5f60*/  IMAD.U32 R5, RZ, RZ, UR5 ;  /* 0x00000005ff057e24 */ /* 0x000fe4000f8e00ff */
[----:B------:R-:W-:-:S07]  /*5f70*/  LEPC R20, `(.L_x_147) ;  /* 0x000000001014794e */ /* 0x000fce0000000000 */
[----:B-12---:R-:W-:Y:S05]  /*5f80*/  CALL.ABS.NOINC R2 ;  /* 0x0000000002007343 */ /* 0x006fea0003c00000 */
.L_x_147:
        /* <DEDUP_REMOVED lines=10> */
.L_x_148:
        /* <DEDUP_REMOVED lines=10> */
.L_x_149:
        /* <DEDUP_REMOVED lines=10> */
.L_x_150:
[----:B------:R1:W2:Y:S01]  /*6170*/  LDC.64 R2, c[0x4][R17] ;  /* 0x0100000011027b82 */ /* 0x0002a20000000a00 */
[----:B------:R-:W3:Y:S01]  /*6180*/  LDCU.64 UR4, c[0x4][0xe0] ;  /* 0x01001c00ff0477ac */ /* 0x000ee20008000a00 */
[----:B------:R-:W-:Y:S01]  /*6190*/  CS2R R6, SRZ ;  /* 0x0000000000067805 */ /* 0x000fe2000001ff00 */
[----:B---3--:R-:W-:Y:S01]  /*61a0*/  IMAD.U32 R4, RZ, RZ, UR4 ;  /* 0x00000004ff047e24 */ /* 0x008fe2000f8e00ff */
[----:B------:R-:W-:-:S04]  /*61b0*/  MOV R5, UR5 ;  /* 0x0000000500057c02 */ /* 0x000fc80008000f00 */
[----:B------:R-:W-:-:S07]  /*61c0*/  LEPC R20, `(.L_x_151) ;  /* 0x000000001014794e */ /* 0x000fce0000000000 */
[----:B-12---:R-:W-:Y:S05]  /*61d0*/  CALL.ABS.NOINC R2 ;  /* 0x0000000002007343 */ /* 0x006fea0003c00000 */
.L_x_151:
        /* <DEDUP_REMOVED lines=9> */
.L_x_152:
        /* <DEDUP_REMOVED lines=10> */
.L_x_153:
[----:B------:R1:W2:Y:S01]  /*6310*/  LDC.64 R2, c[0x4][R17] ;  /* 0x0100000011027b82 */ /* 0x0002a20000000a00 */
[----:B------:R-:W3:Y:S01]  /*6320*/  LDCU.64 UR4, c[0x4][0xe0] ;  /* 0x01001c00ff0477ac */ /* 0x000ee20008000a00 */
[----:B------:R-:W-:Y:S01]  /*6330*/  CS2R R6, SRZ ;  /* 0x0000000000067805 */ /* 0x000fe2000001ff00 */
[----:B---3--:R-:W-:Y:S01]  /*6340*/  IMAD.U32 R4, RZ, RZ, UR4 ;  /* 0x00000004ff047e24 */ /* 0x008fe2000f8e00ff */
[----:B------:R-:W-:-:S04]  /*6350*/  MOV R5, UR5 ;  /* 0x0000000500057c02 */ /* 0x000fc80008000f00 */
[----:B------:R-:W-:-:S07]  /*6360*/  LEPC R20, `(.L_x_154) ;  /* 0x000000001014794e */ /* 0x000fce0000000000 */
[----:B-12---:R-:W-:Y:S05]  /*6370*/  CALL.ABS.NOINC R2 ;  /* 0x0000000002007343 */ /* 0x006fea0003c00000 */
.L_x_154:
[----:B------:R-:W-:Y:S01]  /*6380*/  HFMA2 R0, -RZ, RZ, 0, 0.0001220703125 ;  /* 0x00000800ff007431 */ /* 0x000fe200000001ff */
        /* <DEDUP_REMOVED lines=9> */
.L_x_155:
        /* <DEDUP_REMOVED lines=10> */
.L_x_156:
        /* <DEDUP_REMOVED lines=10> */
.L_x_157:
        /* <DEDUP_REMOVED lines=10> */
.L_x_98:
[----:B------:R-:W-:Y:S05]  /*6600*/  BSYNC.RECONVERGENT B6 ;  /* 0x0000000000067941 */ /* 0x000fea0003800200 */
.L_x_97:
[----:B-1----:R-:W1:Y:S01]  /*6610*/  S2R R3, SR_SWINHI ;  /* 0x0000000000037919 */ /* 0x002e620000002f00 */
[----:B------:R-:W-:Y:S01]  /*6620*/  IMAD.SHL.U32 R14, R31, 0x2, RZ ;  /* 0x000000021f0e7824 */ /* 0x000fe200078e00ff */
[----:B------:R-:W2:Y:S04]  /*6630*/  LDCU.64 UR4, c[0x0][0x880] ;  /* 0x00011000ff0477ac */ /* 0x000ea80008000a00 */
[----:B------:R-:W-:Y:S02]  /*6640*/  LOP3.LUT R14, R14, 0xfe, RZ, 0xc0, !PT ;  /* 0x000000fe0e0e7812 */ /* 0x000fe400078ec0ff */
[----:B--2---:R-:W-:-:S04]  /*6650*/  ISETP.NE.U32.AND P5, PT, RZ, UR4, PT ;  /* 0x00000004ff007c0c */ /* 0x004fc8000bfa5070 */
[----:B------:R-:W-:Y:S02]  /*6660*/  ISETP.NE.AND.EX P5, PT, RZ, UR5, PT, P5 ;  /* 0x00000005ff007c0c */ /* 0x000fe4000bfa5350 */
[----:B------:R-:W-:Y:S02]  /*6670*/  MOV R4, R16 ;  /* 0x0000001000047202 */ /* 0x000fe40000000f00 */
[----:B-1----:R-:W-:-:S03]  /*6680*/  MOV R5, R3 ;  /* 0x0000000300057202 */ /* 0x002fc60000000f00 */
[----:B------:R-:W-:-:S03]  /*6690*/  IMAD.WIDE.U32 R14, R14, 0x2, R4 ;  /* 0x000000020e0e7825 */ /* 0x000fc600078e0004 */
[C---:B------:R-:W-:Y:S02]  /*66a0*/  IADD3 R3, P3, PT, R14.reuse, 0x5000, RZ ;  /* 0x000050000e037810 */ /* 0x040fe40007f7e0ff */
[C---:B------:R-:W-:Y:S02]  /*66b0*/  IADD3 R9, P0, PT, R14.reuse, 0x5200, RZ ;  /* 0x000052000e097810 */ /* 0x040fe40007f1e0ff */
[C---:B------:R-:W-:Y:S01]  /*66c0*/  IADD3 R7, P1, PT, R14.reuse, 0x5400, RZ ;  /* 0x000054000e077810 */ /* 0x040fe20007f3e0ff */
[--C-:B------:R-:W-:Y:S01]  /*66d0*/  IMAD.X R21, RZ, RZ, R15.reuse, P3 ;  /* 0x000000ffff157224 */ /* 0x100fe200018e060f */
[----:B------:R-:W-:Y:S01]  /*66e0*/  IADD3 R5, P2, PT, R14, 0x5600, RZ ;  /* 0x000056000e057810 */ /* 0x000fe20007f5e0ff */
[--C-:B------:R-:W-:Y:S02]  /*66f0*/  IMAD.X R19, RZ, RZ, R15.reuse, P0 ;  /* 0x000000ffff137224 */ /* 0x100fe400000e060f */
[----:B------:R-:W-:Y:S01]  /*6700*/  IMAD.X R13, RZ, RZ, R15, P1 ;  /* 0x000000ffff0d7224 */ /* 0x000fe200008e060f */
[----:B------:R-:W-:Y:S01]  /*6710*/  SHF.R.U64 R6, R3, 0x3, R21 ;  /* 0x0000000303067819 */ /* 0x000fe20000001215 */
[----:B------:R-:W-:Y:S01]  /*6720*/  IMAD.X R11, RZ, RZ, R15, P2 ;  /* 0x000000ffff0b7224 */ /* 0x000fe200010e060f */
[----:B------:R-:W-:-:S02]  /*6730*/  SHF.R.U64 R4, R9, 0x3, R19 ;  /* 0x0000000309047819 */ /* 0x000fc40000001213 */
[----:B------:R-:W-:Y:S02]  /*6740*/  SHF.R.U64 R2, R7, 0x3, R13 ;  /* 0x0000000307027819 */ /* 0x000fe4000000120d */
[----:B------:R-:W-:Y:S02]  /*6750*/  SHF.R.U64 R0, R5, 0x3, R11 ;  /* 0x0000000305007819 */ /* 0x000fe4000000120b */
[----:B------:R-:W-:Y:S02]  /*6760*/  LOP3.LUT R20, R3, 0x10, R6, 0x78, !PT ;  /* 0x0000001003147812 */ /* 0x000fe400078e7806 */
[----:B------:R-:W-:Y:S02]  /*6770*/  LOP3.LUT R18, R9, 0x10, R4, 0x78, !PT ;  /* 0x0000001009127812 */ /* 0x000fe400078e7804 */
[----:B------:R-:W-:Y:S01]  /*6780*/  IADD3 R6, P0, PT, R14, 0x5800, RZ ;  /* 0x000058000e067810 */ /* 0x000fe20007f1e0ff */
[----:B------:R1:W-:Y:S01]  /*6790*/  ST.E desc[UR40][R20.64], RZ ;  /* 0x000000ff14007985 */ /* 0x0003e2000c101928 */
[----:B------:R-:W-:-:S02]  /*67a0*/  LOP3.LUT R12, R7, 0x10, R2, 0x78, !PT ;  /* 0x00000010070c7812 */ /* 0x000fc400078e7802 */
[C---:B------:R-:W-:Y:S01]  /*67b0*/  IADD3 R4, P1, PT, R14.reuse, 0x5a00, RZ ;  /* 0x00005a000e047810 */ /* 0x040fe20007f3e0ff */
[--C-:B------:R-:W-:Y:S01]  /*67c0*/  IMAD.X R43, RZ, RZ, R15.reuse, P0 ;  /* 0x000000ffff2b7224 */ /* 0x100fe200000e060f */
[----:B------:R-:W-:Y:S01]  /*67d0*/  LOP3.LUT R10, R5, 0x10, R0, 0x78, !PT ;  /* 0x00000010050a7812 */ /* 0x000fe200078e7800 */
[----:B------:R1:W-:Y:S01]  /*67e0*/  ST.E desc[UR40][R18.64], RZ ;  /* 0x000000ff12007985 */ /* 0x0003e2000c101928 */
[C---:B------:R-:W-:Y:S01]  /*67f0*/  IADD3 R2, P2, PT, R14.reuse, 0x5c00, RZ ;  /* 0x00005c000e027810 */ /* 0x040fe20007f5e0ff */
[----:B------:R-:W-:Y:S01]  /*6800*/  IMAD.X R41, RZ, RZ, R15, P1 ;  /* 0x000000ffff297224 */ /* 0x000fe200008e060f */
[----:B------:R-:W-:Y:S01]  /*6810*/  IADD3 R0, P3, PT, R14, 0x5e00, RZ ;  /* 0x00005e000e007810 */ /* 0x000fe20007f7e0ff */
[----:B------:R1:W-:Y:S01]  /*6820*/  ST.E desc[UR40][R12.64], RZ ;  /* 0x000000ff0c007985 */ /* 0x0003e2000c101928 */
[----:B------:R-:W-:Y:S01]  /*6830*/  SHF.R.U64 R9, R6, 0x3, R43 ;  /* 0x0000000306097819 */ /* 0x000fe2000000122b */
[----:B------:R-:W-:Y:S01]  /*6840*/  IMAD.X R25, RZ, RZ, R15, P2 ;  /* 0x000000ffff197224 */ /* 0x000fe200010e060f */
[----:B------:R-:W-:Y:S01]  /*6850*/  SHF.R.U64 R7, R4, 0x3, R41 ;  /* 0x0000000304077819 */ /* 0x000fe20000001229 */
[----:B------:R-:W-:Y:S01]  /*6860*/  IMAD.X R23, RZ, RZ, R15, P3 ;  /* 0x000000ffff177224 */ /* 0x000fe200018e060f */
[----:B------:R-:W-:Y:S01]  /*6870*/  LOP3.LUT R42, R6, 0x10, R9, 0x78, !PT ;  /* 0x00000010062a7812 */ /* 0x000fe200078e7809 */
[----:B------:R1:W-:Y:S01]  /*6880*/  ST.E desc[UR40][R10.64], RZ ;  /* 0x000000ff0a007985 */ /* 0x0003e2000c101928 */
[----:B------:R-:W-:-:S02]  /*6890*/  SHF.R.U64 R5, R2, 0x3, R25 ;  /* 0x0000000302057819 */ /* 0x000fc40000001219 */
[----:B------:R-:W-:Y:S01]  /*68a0*/  SHF.R.U64 R3, R0, 0x3, R23 ;  /* 0x0000000300037819 */ /* 0x000fe20000001217 */
[----:B------:R1:W-:Y:S01]  /*68b0*/  ST.E desc[UR40][R42.64], RZ ;  /* 0x000000ff2a007985 */ /* 0x0003e2000c101928 */
[----:B------:R-:W-:Y:S02]  /*68c0*/  LOP3.LUT R40, R4, 0x10, R7, 0x78, !PT ;  /* 0x0000001004287812 */ /* 0x000fe400078e7807 */
[----:B------:R-:W-:Y:S02]  /*68d0*/  LOP3.LUT R24, R2, 0x10, R5, 0x78, !PT ;  /* 0x0000001002187812 */ /* 0x000fe400078e7805 */
[----:B------:R-:W-:Y:S01]  /*68e0*/  LOP3.LUT R22, R0, 0x10, R3, 0x78, !PT ;  /* 0x0000001000167812 */ /* 0x000fe200078e7803 */
[----:B------:R1:W-:Y:S04]  /*68f0*/  ST.E desc[UR40][R40.64], RZ ;  /* 0x000000ff28007985 */ /* 0x0003e8000c101928 */
[----:B------:R1:W-:Y:S04]  /*6900*/  ST.E desc[UR40][R24.64], RZ ;  /* 0x000000ff18007985 */ /* 0x0003e8000c101928 */
[----:B------:R1:W-:Y:S01]  /*6910*/  ST.E desc[UR40][R22.64], RZ ;  /* 0x000000ff16007985 */ /* 0x0003e2000c101928 */
[----:B------:R-:W-:Y:S05]  /*6920*/  @!P5 BRA `(.L_x_158) ;  /* 0x0000000000c4d947 */ /* 0x000fea0003800000 */
[----:B------:R-:W2:Y:S01]  /*6930*/  LDC R2, c[0x0][0x904] ;  /* 0x00024100ff027b82 */ /* 0x000ea20000000800 */
[----:B------:R-:W3:Y:S01]  /*6940*/  LDCU.64 UR4, c[0x0][0x908] ;  /* 0x00012100ff0477ac */ /* 0x000ee20008000a00 */
[----:B------:R-:W-:Y:S01]  /*6950*/  BSSY.RECONVERGENT B0, `(.L_x_158) ;  /* 0x000002e000007945 */ /* 0x000fe20003800200 */
[----:B---3--:R-:W-:Y:S01]  /*6960*/  IMAD.HI.U32 R0, R37, UR4, RZ ;  /* 0x0000000425007c27 */ /* 0x008fe2000f8e00ff */
[----:B------:R-:W3:Y:S01]  /*6970*/  LDCU UR4, c[0x0][0x380] ;  /* 0x00007000ff0477ac */ /* 0x000ee20008000800 */
[----:B--2---:R-:W-:-:S03]  /*6980*/  ISETP.NE.AND P0, PT, R2, 0x1, PT ;  /* 0x000000010200780c */ /* 0x004fc60003f05270 */
[----:B------:R-:W-:-:S04]  /*6990*/  SHF.R.U32.HI R0, RZ, UR5, R0 ;  /* 0x00000005ff007c19 */ /* 0x000fc80008011600 */
[----:B------:R-:W-:-:S05]  /*69a0*/  SEL R0, R37, R0, !P0 ;  /* 0x0000000025007207 */ /* 0x000fca0004000000 */
[----:B------:R-:W-:-:S04]  /*69b0*/  IMAD.MOV R0, RZ, RZ, -R0 ;  /* 0x000000ffff007224 */ /* 0x000fc800078e0a00 */
[----:B------:R-:W-:-:S04]  /*69c0*/  IMAD R3, R2, R0, R37 ;  /* 0x0000000002037224 */ /* 0x000fc800078e0225 */
[----:B------:R-:W-:-:S05]  /*69d0*/  IMAD R2, R3, 0x100, R36 ;  /* 0x0000010003027824 */ /* 0x000fca00078e0224 */
[----:B---3--:R-:W-:-:S13]  /*69e0*/  ISETP.GE.AND P0, PT, R2, UR4, PT ;  /* 0x0000000402007c0c */ /* 0x008fda000bf06270 */
[----:B------:R-:W-:Y:S05]  /*69f0*/  @P0 BRA `(.L_x_159) ;  /* 0x00000000008c0947 */ /* 0x000fea0003800000 */
[----:B------:R-:W2:Y:S01]  /*6a00*/  LDC R5, c[0x0][0x38c] ;  /* 0x0000e300ff057b82 */ /* 0x000ea20000000800 */
[----:B------:R-:W-:Y:S01]  /*6a10*/  HFMA2 R6, -RZ, RZ, 0, 0 ;  /* 0x00000000ff067431 */ /* 0x000fe200000001ff */
[----:B------:R-:W3:Y:S01]  /*6a20*/  LDCU UR6, c[0x0][0x890] ;  /* 0x00011200ff0677ac */ /* 0x000ee20008000800 */
[----:B------:R-:W4:Y:S01]  /*6a30*/  LDCU.64 UR4, c[0x0][0x888] ;  /* 0x00011100ff0477ac */ /* 0x000f220008000a00 */
[----:B--2---:R-:W-:-:S04]  /*6a40*/  IABS R4, R5 ;  /* 0x0000000500047213 */ /* 0x004fc80000000000 */
[----:B------:R-:W2:Y:S08]  /*6a50*/  I2F.RP R8, R4 ;  /* 0x0000000400087306 */ /* 0x000eb00000209400 */
[----:B--2---:R-:W2:Y:S02]  /*6a60*/  MUFU.RCP R7, R8 ;  /* 0x0000000800077308 */ /* 0x004ea40000001000 */
[----:B--2---:R-:W-:Y:S01]  /*6a70*/  IADD3 R7, PT, PT, R7, 0xffffffe, RZ ;  /* 0x0ffffffe07077810 */ /* 0x004fe20007ffe0ff */
[----:B------:R-:W2:Y:S05]  /*6a80*/  LDC.64 R8, c[0x0][0x880] ;  /* 0x00022000ff087b82 */ /* 0x000eaa0000000a00 */
[----:B------:R-:W5:Y:S02]  /*6a90*/  F2I.FTZ.U32.TRUNC.NTZ R7, R7 ;  /* 0x0000000700077305 */ /* 0x000f64000021f000 */
[----:B-----5:R-:W-:-:S04]  /*6aa0*/  IMAD.MOV R0, RZ, RZ, -R7 ;  /* 0x000000ffff007224 */ /* 0x020fc800078e0a07 */
[----:B------:R-:W-:Y:S01]  /*6ab0*/  IMAD R3, R0, R4, RZ ;  /* 0x0000000400037224 */ /* 0x000fe200078e02ff */
[----:B------:R-:W-:-:S03]  /*6ac0*/  IABS R0, R26 ;  /* 0x0000001a00007213 */ /* 0x000fc60000000000 */
[----:B------:R-:W-:-:S06]  /*6ad0*/  IMAD.HI.U32 R3, R7, R3, R6 ;  /* 0x0000000307037227 */ /* 0x000fcc00078e0006 */
[----:B------:R-:W-:-:S04]  /*6ae0*/  IMAD.HI.U32 R6, R3, R0, RZ ;  /* 0x0000000003067227 */ /* 0x000fc800078e00ff */
[----:B------:R-:W-:-:S04]  /*6af0*/  IMAD.MOV R3, RZ, RZ, -R6 ;  /* 0x000000ffff037224 */ /* 0x000fc800078e0a06 */
[----:B------:R-:W-:Y:S01]  /*6b00*/  IMAD R3, R4, R3, R0 ;  /* 0x0000000304037224 */ /* 0x000fe200078e0200 */
[----:B------:R-:W-:-:S04]  /*6b10*/  LOP3.LUT R0, R26, R5, RZ, 0x3c, !PT ;  /* 0x000000051a007212 */ /* 0x000fc800078e3cff */
[----:B------:R-:W-:Y:S02]  /*6b20*/  ISETP.GT.U32.AND P1, PT, R4, R3, PT ;  /* 0x000000030400720c */ /* 0x000fe40003f24070 */
[----:B------:R-:W-:-:S11]  /*6b30*/  ISETP.GE.AND P0, PT, R0, RZ, PT ;  /* 0x000000ff0000720c */ /* 0x000fd60003f06270 */
[-C--:B------:R-:W-:Y:S01]  /*6b40*/  @!P1 IADD3 R3, PT, PT, R3, -R4.reuse, RZ ;  /* 0x8000000403039210 */ /* 0x080fe20007ffe0ff */
[----:B------:R-:W-:Y:S01]  /*6b50*/  @!P1 VIADD R6, R6, 0x1 ;  /* 0x0000000106069836 */ /* 0x000fe20000000000 */
[----:B------:R-:W-:Y:S02]  /*6b60*/  ISETP.NE.AND P1, PT, R5, RZ, PT ;  /* 0x000000ff0500720c */ /* 0x000fe40003f25270 */
[----:B------:R-:W-:Y:S01]  /*6b70*/  ISETP.GE.U32.AND P2, PT, R3, R4, PT ;  /* 0x000000040300720c */ /* 0x000fe20003f46070 */
[----:B---3--:R-:W-:-:S12]  /*6b80*/  IMAD R3, R27, UR6, R2 ;  /* 0x000000061b037c24 */ /* 0x008fd8000f8e0202 */
[----:B------:R-:W-:-:S05]  /*6b90*/  @P2 IADD3 R6, PT, PT, R6, 0x1, RZ ;  /* 0x0000000106062810 */ /* 0x000fca0007ffe0ff */
[----:B------:R-:W-:Y:S01]  /*6ba0*/  @!P0 IMAD.MOV R6, RZ, RZ, -R6 ;  /* 0x000000ffff068224 */ /* 0x000fe200078e0a06 */
[----:B------:R-:W-:-:S04]  /*6bb0*/  @!P1 LOP3.LUT R6, RZ, R5, RZ, 0x33, !PT ;  /* 0x00000005ff069212 */ /* 0x000fc800078e33ff */
[C---:B------:R-:W-:Y:S01]  /*6bc0*/  IADD3 R0, PT, PT, -R6.reuse, RZ, RZ ;  /* 0x000000ff06007210 */ /* 0x040fe20007ffe1ff */
[----:B----4-:R-:W-:-:S04]  /*6bd0*/  IMAD R3, R6, UR5, R3 ;  /* 0x0000000506037c24 */ /* 0x010fc8000f8e0203 */
[----:B------:R-:W-:-:S04]  /*6be0*/  IMAD R0, R5, R0, R26 ;  /* 0x0000000005007224 */ /* 0x000fc800078e021a */
[----:B------:R-:W-:Y:S01]  /*6bf0*/  IMAD R3, R0, UR4, R3 ;  /* 0x0000000400037c24 */ /* 0x000fe2000f8e0203 */
[----:B------:R-:W-:-:S03]  /*6c00*/  MOV R0, 0xff800000 ;  /* 0xff80000000007802 */ /* 0x000fc60000000f00 */
[----:B--2---:R-:W-:-:S05]  /*6c10*/  IMAD.WIDE R8, R3, 0x4, R8 ;  /* 0x0000000403087825 */ /* 0x004fca00078e0208 */
[----:B------:R2:W-:Y:S02]  /*6c20*/  STG.E desc[UR40][R8.64], R0 ;  /* 0x0000000008007986 */ /* 0x0005e4000c101928 */
.L_x_159:
[----:B------:R-:W-:Y:S05]  /*6c30*/  BSYNC.RECONVERGENT B0 ;  /* 0x0000000000007941 */ /* 0x000fea0003800200 */
.L_x_158:
[----:B------:R-:W-:-:S09]  /*6c40*/  UISETP.NE.AND UP0, UPT, UR39, URZ, UPT ;  /* 0x000000ff2700728c */ /* 0x000fd2000bf05270 */
[----:B------:R-:W-:Y:S05]  /*6c50*/  BRA.U UP0, `(.L_x_160) ;  /* 0x0000000100047547 */ /* 0x000fea000b800000 */
[----:B------:R-:W-:Y:S05]  /*6c60*/  BPT.TRAP 0x1 ;  /* 0x000000040000795c */ /* 0x000fea0000300000 */
.L_x_160:
[C---:B------:R-:W-:Y:S01]  /*6c70*/  IADD3 R7, P2, PT, R14.reuse, 0x6400, RZ ;  /* 0x000064000e077810 */ /* 0x040fe20007f5e0ff */
[----:B------:R3:W-:Y:S01]  /*6c80*/  SYNCS.ARRIVE.TRANS64.A1T0 RZ, [R16+URZ+0x70b0], RZ ;  /* 0x0070b0ff10ff79a7 */ /* 0x0007e200081000ff */
[C---:B--2---:R-:W-:Y:S01]  /*6c90*/  IADD3 R9, P1, PT, R14.reuse, 0x6200, RZ ;  /* 0x000062000e097810 */ /* 0x044fe20007f3e0ff */
[----:B------:R-:W-:Y:S01]  /*6ca0*/  UISETP.NE.AND UP0, UPT, UR39, URZ, UPT ;  /* 0x000000ff2700728c */ /* 0x000fe2000bf05270 */
[C---:B-1----:R-:W-:Y:S01]  /*6cb0*/  IADD3 R11, P0, PT, R14.reuse, 0x6000, RZ ;  /* 0x000060000e0b7810 */ /* 0x042fe20007f1e0ff */
[--C-:B------:R-:W-:Y:S01]  /*6cc0*/  IMAD.X R25, RZ, RZ, R15.reuse, P2 ;  /* 0x000000ffff197224 */ /* 0x100fe200010e060f */
[C---:B------:R-:W-:Y:S01]  /*6cd0*/  IADD3 R5, P3, PT, R14.reuse, 0x6600, RZ ;  /* 0x000066000e057810 */ /* 0x040fe20007f7e0ff */
[--C-:B------:R-:W-:Y:S01]  /*6ce0*/  IMAD.X R41, RZ, RZ, R15.reuse, P1 ;  /* 0x000000ffff297224 */ /* 0x100fe200008e060f */
[C---:B------:R-:W-:Y:S01]  /*6cf0*/  IADD3 R4, P4, PT, R14.reuse, 0x6800, RZ ;  /* 0x000068000e047810 */ /* 0x040fe20007f9e0ff */
[--C-:B------:R-:W-:Y:S01]  /*6d00*/  IMAD.X R43, RZ, RZ, R15.reuse, P0 ;  /* 0x000000ffff2b7224 */ /* 0x100fe200000e060f */
[C---:B------:R-:W-:Y:S01]  /*6d10*/  IADD3 R3, P2, PT, R14.reuse, 0x6a00, RZ ;  /* 0x00006a000e037810 */ /* 0x040fe20007f5e0ff */
[--C-:B------:R-:W-:Y:S01]  /*6d20*/  IMAD.X R23, RZ, RZ, R15.reuse, P3 ;  /* 0x000000ffff177224 */ /* 0x100fe200018e060f */
[C---:B------:R-:W-:Y:S01]  /*6d30*/  IADD3 R0, P1, PT, R14.reuse, 0x6e00, RZ ;  /* 0x00006e000e007810 */ /* 0x040fe20007f3e0ff */
[--C-:B------:R-:W-:Y:S01]  /*6d40*/  IMAD.X R21, RZ, RZ, R15.reuse, P4 ;  /* 0x000000ffff157224 */ /* 0x100fe200020e060f */
[----:B------:R-:W-:Y:S01]  /*6d50*/  IADD3 R2, P0, PT, R14, 0x6c00, RZ ;  /* 0x00006c000e027810 */ /* 0x000fe20007f1e0ff */
[----:B------:R-:W-:Y:S01]  /*6d60*/  IMAD.X R19, RZ, RZ, R15, P2 ;  /* 0x000000ffff137224 */ /* 0x000fe200010e060f */
[----:B------:R-:W-:Y:S01]  /*6d70*/  SHF.R.U64 R10, R9, 0x3, R41 ;  /* 0x00000003090a7819 */ /* 0x000fe20000001229 */
[----:B------:R-:W-:Y:S01]  /*6d80*/  IMAD.X R13, RZ, RZ, R15, P1 ;  /* 0x000000ffff0d7224 */ /* 0x000fe200008e060f */
[----:B------:R-:W-:Y:S01]  /*6d90*/  SHF.R.U64 R12, R11, 0x3, R43 ;  /* 0x000000030b0c7819 */ /* 0x000fe2000000122b */
[----:B------:R-:W-:Y:S01]  /*6da0*/  IMAD.X R15, RZ, RZ, R15, P0 ;  /* 0x000000ffff0f7224 */ /* 0x000fe200000e060f */
[----:B------:R-:W-:-:S02]  /*6db0*/  SHF.R.U64 R6, R5, 0x3, R23 ;  /* 0x0000000305067819 */ /* 0x000fc40000001217 */
[----:B------:R-:W-:Y:S02]  /*6dc0*/  SHF.R.U64 R8, R7, 0x3, R25 ;  /* 0x0000000307087819 */ /* 0x000fe40000001219 */
[----:B------:R-:W-:Y:S02]  /*6dd0*/  LOP3.LUT R40, R9, 0x10, R10, 0x78, !PT ;  /* 0x0000001009287812 */ /* 0x000fe400078e780a */
[----:B------:R-:W-:Y:S02]  /*6de0*/  LOP3.LUT R42, R11, 0x10, R12, 0x78, !PT ;  /* 0x000000100b2a7812 */ /* 0x000fe400078e780c */
[----:B------:R-:W-:Y:S02]  /*6df0*/  LOP3.LUT R22, R5, 0x10, R6, 0x78, !PT ;  /* 0x0000001005167812 */ /* 0x000fe400078e7806 */
[----:B------:R-:W-:Y:S01]  /*6e00*/  SHF.R.U64 R9, R4, 0x3, R21 ;  /* 0x0000000304097819 */ /* 0x000fe20000001215 */
[----:B------:R3:W-:Y:S01]  /*6e10*/  ST.E desc[UR40][R42.64], RZ ;  /* 0x000000ff2a007985 */ /* 0x0007e2000c101928 */
[----:B------:R-:W-:-:S02]  /*6e20*/  LOP3.LUT R24, R7, 0x10, R8, 0x78, !PT ;  /* 0x0000001007187812 */ /* 0x000fc400078e7808 */
[C---:B------:R-:W-:Y:S01]  /*6e30*/  SHF.R.U64 R6, R3.reuse, 0x3, R19 ;  /* 0x0000000303067819 */ /* 0x040fe20000001213 */
[----:B------:R3:W-:Y:S01]  /*6e40*/  ST.E desc[UR40][R40.64], RZ ;  /* 0x000000ff28007985 */ /* 0x0007e2000c101928 */
[----:B------:R-:W-:Y:S02]  /*6e50*/  SHF.R.U64 R7, R2, 0x3, R15 ;  /* 0x0000000302077819 */ /* 0x000fe4000000120f */
[----:B------:R-:W-:Y:S01]  /*6e60*/  SHF.R.U64 R5, R0, 0x3, R13 ;  /* 0x0000000300057819 */ /* 0x000fe2000000120d */
[----:B------:R3:W-:Y:S01]  /*6e70*/  ST.E desc[UR40][R24.64], RZ ;  /* 0x000000ff18007985 */ /* 0x0007e2000c101928 */
[----:B------:R-:W-:Y:S02]  /*6e80*/  LOP3.LUT R20, R4, 0x10, R9, 0x78, !PT ;  /* 0x0000001004147812 */ /* 0x000fe400078e7809 */
[----:B------:R-:W-:Y:S01]  /*6e90*/  LOP3.LUT R18, R3, 0x10, R6, 0x78, !PT ;  /* 0x0000001003127812 */ /* 0x000fe200078e7806 */
[----:B------:R3:W-:Y:S01]  /*6ea0*/  ST.E desc[UR40][R22.64], RZ ;  /* 0x000000ff16007985 */ /* 0x0007e2000c101928 */
[----:B------:R-:W-:-:S02]  /*6eb0*/  LOP3.LUT R14, R2, 0x10, R7, 0x78, !PT ;  /* 0x00000010020e7812 */ /* 0x000fc400078e7807 */
[----:B------:R-:W-:Y:S01]  /*6ec0*/  LOP3.LUT R12, R0, 0x10, R5, 0x78, !PT ;  /* 0x00000010000c7812 */ /* 0x000fe200078e7805 */
[----:B------:R3:W-:Y:S04]  /*6ed0*/  ST.E desc[UR40][R20.64], RZ ;  /* 0x000000ff14007985 */ /* 0x0007e8000c101928 */
[----:B------:R3:W-:Y:S04]  /*6ee0*/  ST.E desc[UR40][R18.64], RZ ;  /* 0x000000ff12007985 */ /* 0x0007e8000c101928 */
[----:B------:R3:W-:Y:S04]  /*6ef0*/  ST.E desc[UR40][R14.64], RZ ;  /* 0x000000ff0e007985 */ /* 0x0007e8000c101928 */
[----:B------:R3:W-:Y:S01]  /*6f00*/  ST.E desc[UR40][R12.64], RZ ;  /* 0x000000ff0c007985 */ /* 0x0007e2000c101928 */
[----:B------:R-:W-:Y:S01]  /*6f10*/  @!PT LDS RZ, [RZ] ;  /* 0x00000000fffff984 */ /* 0x000fe20000000800 */
[----:B------:R-:W-:Y:S01]  /*6f20*/  @!PT LDS RZ, [RZ] ;  /* 0x00000000fffff984 */ /* 0x000fe20000000800 */
[----:B------:R-:W-:Y:S01]  /*6f30*/  @!PT LDS RZ, [RZ] ;  /* 0x00000000fffff984 */ /* 0x000fe20000000800 */
[----:B------:R-:W-:Y:S01]  /*6f40*/  @!PT LDS RZ, [RZ] ;  /* 0x00000000fffff984 */ /* 0x000fe20000000800 */
[----:B------:R1:W-:Y:S06]  /*6f50*/  MEMBAR.ALL.CTA ;  /* 0x0000000000007992 */ /* 0x0003ec0000008000 */
[----:B-1----:R-:W1:Y:S01]  /*6f60*/  FENCE.VIEW.ASYNC.S ;  /* 0x00000000000073c6 */ /* 0x002e620000000000 */
[----:B------:R-:W-:Y:S05]  /*6f70*/  BRA.U UP0, `(.L_x_161) ;  /* 0x0000000100047547 */ /* 0x000fea000b800000 */
[----:B------:R-:W-:Y:S05]  /*6f80*/  BPT.TRAP 0x1 ;  /* 0x000000040000795c */ /* 0x000fea0000300000 */
.L_x_161:
[----:B------:R-:W-:Y:S01]  /*6f90*/  SHF.L.U32 R3, R35, 0x1f, RZ ;  /* 0x0000001f23037819 */ /* 0x000fe200000006ff */
[----:B------:R-:W-:Y:S03]  /*6fa0*/  BSSY B0, `(.L_x_162) ;  /* 0x0000003000007945 */ /* 0x000fe60003800000 */
[----:B-1----:R-:W1:Y:S02]  /*6fb0*/  SYNCS.PHASECHK.TRANS64.TRYWAIT P0, [R16+URZ+0x70c8], R3 ;  /* 0x0070c803100075a7 */ /* 0x002e6400080011ff */
[----:B-1----:R-:W-:Y:S05]  /*6fc0*/  @!P0 BRA `(.L_x_163) ;  /* 0x0000011c00288947 */ /* 0x002fea0003800000 */
.L_x_411:
[----:B------:R-:W-:Y:S05]  /*6fd0*/  BSYNC B0 ;  /* 0x0000000000007941 */ /* 0x000fea0003800000 */
.L_x_162:
[----:B------:R-:W-:Y:S05]  /*6fe0*/  @!P5 BRA `(.L_x_164) ;  /* 0x0000000000ccd947 */ /* 0x000fea0003800000 */
[----:B------:R-:W2:Y:S01]  /*6ff0*/  LDC R2, c[0x0][0x904] ;  /* 0x00024100ff027b82 */ /* 0x000ea20000000800 */
[----:B------:R-:W4:Y:S01]  /*7000*/  LDCU.64 UR4, c[0x0][0x908] ;  /* 0x00012100ff0477ac */ /* 0x000f220008000a00 */
[----:B------:R-:W-:Y:S01]  /*7010*/  BSSY.RECONVERGENT B0, `(.L_x_164) ;  /* 0x0000030000007945 */ /* 0x000fe20003800200 */
[----:B----4-:R-:W-:Y:S01]  /*7020*/  IMAD.HI.U32 R0, R37, UR4, RZ ;  /* 0x0000000425007c27 */ /* 0x010fe2000f8e00ff */
[----:B------:R-:W4:Y:S01]  /*7030*/  LDCU UR4, c[0x0][0x380] ;  /* 0x00007000ff0477ac */ /* 0x000f220008000800 */
[----:B--2---:R-:W-:-:S03]  /*7040*/  ISETP.NE.AND P0, PT, R2, 0x1, PT ;  /* 0x000000010200780c */ /* 0x004fc60003f05270 */
[----:B------:R-:W-:-:S04]  /*7050*/  SHF.R.U32.HI R0, RZ, UR5, R0 ;  /* 0x00000005ff007c19 */ /* 0x000fc80008011600 */
[----:B------:R-:W-:-:S05]  /*7060*/  SEL R0, R37, R0, !P0 ;  /* 0x0000000025007207 */ /* 0x000fca0004000000 */
[----:B------:R-:W-:-:S04]  /*7070*/  IMAD.MOV R0, RZ, RZ, -R0 ;  /* 0x000000ffff007224 */ /* 0x000fc800078e0a00 */
[----:B-1----:R-:W-:-:S05]  /*7080*/  IMAD R3, R2, R0, R37 ;  /* 0x0000000002037224 */ /* 0x002fca00078e0225 */
[----:B------:R-:W-:-:S05]  /*7090*/  LEA R4, R3, R36, 0x8 ;  /* 0x0000002403047211 */ /* 0x000fca00078e40ff */
[----:B------:R-:W-:-:S05]  /*70a0*/  VIADD R4, R4, 0x80 ;  /* 0x0000008004047836 */ /* 0x000fca0000000000 */
[----:B----4-:R-:W-:-:S13]  /*70b0*/  ISETP.GE.AND P0, PT, R4, UR4, PT ;  /* 0x0000000404007c0c */ /* 0x010fda000bf06270 */
[----:B------:R-:W-:Y:S05]  /*70c0*/  @P0 BRA `(.L_x_165) ;  /* 0x0000000000900947 */ /* 0x000fea0003800000 */
[----:B------:R-:W1:Y:S01]  /*70d0*/  LDC R5, c[0x0][0x38c] ;  /* 0x0000e300ff057b82 */ /* 0x000e620000000800 */
[----:B------:R-:W-:Y:S01]  /*70e0*/  IMAD.MOV.U32 R6, RZ, RZ, RZ ;  /* 0x000000ffff067224 */ /* 0x000fe200078e00ff */
[----:B------:R-:W2:Y:S01]  /*70f0*/  LDCU UR6, c[0x0][0x890] ;  /* 0x00011200ff0677ac */ /* 0x000ea20008000800 */
[----:B------:R-:W4:Y:S01]  /*7100*/  LDCU.64 UR4, c[0x0][0x888] ;  /* 0x00011100ff0477ac */ /* 0x000f220008000a00 */
[----:B--2---:R-:W-:Y:S01]  /*7110*/  IMAD R27, R27, UR6, R4 ;  /* 0x000000061b1b7c24 */ /* 0x004fe2000f8e0204 */
[----:B-1----:R-:W-:-:S04]  /*7120*/  IABS R3, R5 ;  /* 0x0000000500037213 */ /* 0x002fc80000000000 */
[----:B------:R-:W1:Y:S08]  /*7130*/  I2F.RP R9, R3 ;  /* 0x0000000300097306 */ /* 0x000e700000209400 */
[----:B-1----:R-:W1:Y:S02]  /*7140*/  MUFU.RCP R8, R9 ;  /* 0x0000000900087308 */ /* 0x002e640000001000 */
[----:B-1----:R-:W-:-:S06]  /*7150*/  IADD3 R8, PT, PT, R8, 0xffffffe, RZ ;  /* 0x0ffffffe08087810 */ /* 0x002fcc0007ffe0ff */
[----:B------:R-:W1:Y:S02]  /*7160*/  F2I.FTZ.U32.TRUNC.NTZ R7, R8 ;  /* 0x0000000800077305 */ /* 0x000e64000021f000 */
[----:B-1----:R-:W-:-:S05]  /*7170*/  IADD3 R0, PT, PT, RZ, -R7, RZ ;  /* 0x80000007ff007210 */ /* 0x002fca0007ffe0ff */
[----:B------:R-:W-:Y:S01]  /*7180*/  IMAD R2, R0, R3, RZ ;  /* 0x0000000300027224 */ /* 0x000fe200078e02ff */
[----:B------:R-:W-:-:S03]  /*7190*/  IABS R0, R26 ;  /* 0x0000001a00007213 */ /* 0x000fc60000000000 */
[----:B------:R-:W-:Y:S01]  /*71a0*/  IMAD.HI.U32 R7, R7, R2, R6 ;  /* 0x0000000207077227 */ /* 0x000fe200078e0006 */
[----:B------:R-:W-:-:S05]  /*71b0*/  MOV R6, R0 ;  /* 0x0000000000067202 */ /* 0x000fca0000000f00 */
[----:B------:R-:W-:-:S04]  /*71c0*/  IMAD.HI.U32 R2, R7, R6, RZ ;  /* 0x0000000607027227 */ /* 0x000fc800078e00ff */
[----:B------:R-:W-:-:S04]  /*71d0*/  IMAD.MOV R0, RZ, RZ, -R2 ;  /* 0x000000ffff007224 */ /* 0x000fc800078e0a02 */
[C---:B------:R-:W-:Y:S02]  /*71e0*/  IMAD R0, R3.reuse, R0, R6 ;  /* 0x0000000003007224 */ /* 0x040fe400078e0206 */
[----:B------:R-:W1:Y:S03]  /*71f0*/  LDC.64 R6, c[0x0][0x880] ;  /* 0x00022000ff067b82 */ /* 0x000e660000000a00 */
[----:B------:R-:W-:-:S13]  /*7200*/  ISETP.GT.U32.AND P0, PT, R3, R0, PT ;  /* 0x000000000300720c */ /* 0x000fda0003f04070 */
[-C--:B------:R-:W-:Y:S01]  /*7210*/  @!P0 IADD3 R0, PT, PT, R0, -R3.reuse, RZ ;  /* 0x8000000300008210 */ /* 0x080fe20007ffe0ff */
[----:B------:R-:W-:Y:S01]  /*7220*/  @!P0 VIADD R2, R2, 0x1 ;  /* 0x0000000102028836 */ /* 0x000fe20000000000 */
[----:B------:R-:W-:Y:S02]  /*7230*/  ISETP.NE.AND P0, PT, R5, RZ, PT ;  /* 0x000000ff0500720c */ /* 0x000fe40003f05270 */
[----:B------:R-:W-:Y:S02]  /*7240*/  ISETP.GE.U32.AND P2, PT, R0, R3, PT ;  /* 0x000000030000720c */ /* 0x000fe40003f46070 */
[----:B------:R-:W-:-:S04]  /*7250*/  LOP3.LUT R0, R26, R5, RZ, 0x3c, !PT ;  /* 0x000000051a007212 */ /* 0x000fc800078e3cff */
[----:B------:R-:W-:-:S07]  /*7260*/  ISETP.GE.AND P1, PT, R0, RZ, PT ;  /* 0x000000ff0000720c */ /* 0x000fce0003f26270 */
[----:B------:R-:W-:-:S06]  /*7270*/  @P2 IADD3 R2, PT, PT, R2, 0x1, RZ ;  /* 0x0000000102022810 */ /* 0x000fcc0007ffe0ff */
[----:B------:R-:W-:Y:S01]  /*7280*/  @!P1 IMAD.MOV R2, RZ, RZ, -R2 ;  /* 0x000000ffff029224 */ /* 0x000fe200078e0a02 */
[----:B------:R-:W-:-:S04]  /*7290*/  @!P0 LOP3.LUT R2, RZ, R5, RZ, 0x33, !PT ;  /* 0x00000005ff028212 */ /* 0x000fc800078e33ff */
[C---:B------:R-:W-:Y:S01]  /*72a0*/  IADD3 R0, PT, PT, -R2.reuse, RZ, RZ ;  /* 0x000000ff02007210 */ /* 0x040fe20007ffe1ff */
[----:B----4-:R-:W-:-:S04]  /*72b0*/  IMAD R27, R2, UR5, R27 ;  /* 0x00000005021b7c24 */ /* 0x010fc8000f8e021b */
[----:B------:R-:W-:-:S04]  /*72c0*/  IMAD R0, R5, R0, R26 ;  /* 0x0000000005007224 */ /* 0x000fc800078e021a */
[----:B------:R-:W-:Y:S02]  /*72d0*/  IMAD R27, R0, UR4, R27 ;  /* 0x00000004001b7c24 */ /* 0x000fe4000f8e021b */
[----:B------:R-:W-:Y:S02]  /*72e0*/  IMAD.MOV.U32 R0, RZ, RZ, -0x800000 ;  /* 0xff800000ff007424 */ /* 0x000fe400078e00ff */
[----:B-1----:R-:W-:-:S05]  /*72f0*/  IMAD.WIDE R6, R27, 0x4, R6 ;  /* 0x000000041b067825 */ /* 0x002fca00078e0206 */
[----:B------:R1:W-:Y:S02]  /*7300*/  STG.E desc[UR40][R6.64], R0 ;  /* 0x0000000006007986 */ /* 0x0003e4000c101928 */
.L_x_165:
[----:B------:R-:W-:Y:S05]  /*7310*/  BSYNC.RECONVERGENT B0 ;  /* 0x0000000000007941 */ /* 0x000fea0003800200 */
.L_x_164:
[----:B------:R-:W-:Y:S01]  /*7320*/  @!PT LDS RZ, [RZ] ;  /* 0x00000000fffff984 */ /* 0x000fe20000000800 */
[----:B------:R-:W-:Y:S01]  /*7330*/  @!PT LDS RZ, [RZ] ;  /* 0x00000000fffff984 */ /* 0x000fe20000000800 */
[----:B------:R-:W-:Y:S01]  /*7340*/  @!PT LDS RZ, [RZ] ;  /* 0x00000000fffff984 */ /* 0x000fe20000000800 */
[----:B------:R-:W-:Y:S01]  /*7350*/  @!PT LDS RZ, [RZ] ;  /* 0x00000000fffff984 */ /* 0x000fe20000000800 */
[----:B------:R2:W-:Y:S06]  /*7360*/  MEMBAR.ALL.CTA ;  /* 0x0000000000007992 */ /* 0x0005ec0000008000 */
[----:B--2---:R-:W2:Y:S01]  /*7370*/  FENCE.VIEW.ASYNC.S ;  /* 0x00000000000073c6 */ /* 0x004ea20000000000 */
[----:B------:R-:W-:-:S09]  /*7380*/  UISETP.NE.AND UP0, UPT, UR39, URZ, UPT ;  /* 0x000000ff2700728c */ /* 0x000fd2000bf05270 */
[----:B------:R-:W-:Y:S05]  /*7390*/  BRA.U UP0, `(.L_x_166) ;  /* 0x0000000100047547 */ /* 0x000fea000b800000 */
[----:B------:R-:W-:Y:S05]  /*73a0*/  BPT.TRAP 0x1 ;  /* 0x000000040000795c */ /* 0x000fea0000300000 */
.L_x_166:
[----:B--2---:R2:W-:Y:S01]  /*73b0*/  SYNCS.ARRIVE.TRANS64.A1T0 RZ, [R16+URZ+0x70b8], RZ ;  /* 0x0070b8ff10ff79a7 */ /* 0x0045e200081000ff */
[----:B------:R-:W-:Y:S01]  /*73c0*/  LOP3.LUT R35, R35, 0x1, RZ, 0x3c, !PT ;  /* 0x0000000123237812 */ /* 0x000fe200078e3cff */
[----:B------:R-:W-:Y:S06]  /*73d0*/  BRA `(.L_x_92) ;  /* 0x00000020000c7947 */ /* 0x000fec0003800000 */
.L_x_93:
[----:B------:R-:W-:Y:S01]  /*73e0*/  LEA R5, R5, 0x100, 0x8 ;  /* 0x0000010005057811 */ /* 0x000fe200078e40ff */
[----:B------:R-:W-:Y:S02]  /*73f0*/  UIADD3 UR5, UPT, UPT, UR5, 0x7f, URZ ;  /* 0x0000007f05057890 */ /* 0x000fe4000fffe0ff */
[----:B------:R-:W-:Y:S01]  /*7400*/  UISETP.NE.AND UP0, UPT, UR38, URZ, UPT ;  /* 0x000000ff2600728c */ /* 0x000fe2000bf05270 */
[----:B------:R-:W-:Y:S01]  /*7410*/  SHF.R.S32.HI R0, RZ, 0x1f, R5 ;  /* 0x0000001fff007819 */ /* 0x000fe20000011405 */
[----:B------:R-:W-:-:S03]  /*7420*/  USHF.R.S32.HI UR4, URZ, 0x1f, UR5 ;  /* 0x0000001fff047899 */ /* 0x000fc60008011405 */
[----:B------:R-:W-:Y:S01]  /*7430*/  LEA.HI R0, R0, R5, RZ, 0x7 ;  /* 0x0000000500007211 */ /* 0x000fe200078f38ff */
[----:B------:R-:W-:-:S04]  /*7440*/  ULEA.HI UR4, UR4, UR5, URZ, 0x7 ;  /* 0x0000000504047291 */ /* 0x000fc8000f8f38ff */
[----:B------:R-:W-:Y:S01]  /*7450*/  VIADD R4, R0, 0x7f ;  /* 0x0000007f00047836 */ /* 0x000fe20000000000 */
[----:B------:R-:W-:-:S04]  /*7460*/  USHF.R.S32.HI UR4, URZ, 0x7, UR4 ;  /* 0x00000007ff047899 */ /* 0x000fc80008011404 */
[----:B------:R-:W-:-:S04]  /*7470*/  SHF.R.S32.HI R4, RZ, 0x7, R4 ;  /* 0x00000007ff047819 */ /* 0x000fc80000011404 */
[----:B------:R-:W-:Y:S01]  /*7480*/  VIMNMX R4, PT, PT, R4, UR4, PT ;  /* 0x0000000404047c48 */ /* 0x000fe2000bfe0100 */
[----:B------:R-:W-:Y:S06]  /*7490*/  BRA.U !UP0, `(.L_x_167) ;  /* 0x0000000108047547 */ /* 0x000fec000b800000 */
[----:B------:R-:W-:Y:S05]  /*74a0*/  BPT.TRAP 0x1 ;  /* 0x000000040000795c */ /* 0x000fea0000300000 */
.L_x_167:
[----:B------:R-:W1:Y:S01]  /*74b0*/  S2R R6, SR_CgaCtaId ;  /* 0x0000000000067919 */ /* 0x000e620000008800 */
[----:B------:R-:W-:Y:S01]  /*74c0*/  MOV R5, 0x400 ;  /* 0x0000040000057802 */ /* 0x000fe20000000f00 */
[----:B------:R-:W-:Y:S01]  /*74d0*/  BSSY B0, `(.L_x_168) ;  /* 0x0000005000007945 */ /* 0x000fe20003800000 */
[----:B------:R-:W-:Y:S02]  /*74e0*/  SHF.L.U32 R3, R32, 0x1f, RZ ;  /* 0x0000001f20037819 */ /* 0x000fe400000006ff */
[----:B-1----:R-:W-:-:S04]  /*74f0*/  LEA R0, R6, R5, 0x18 ;  /* 0x0000000506007211 */ /* 0x002fc800078ec0ff */
[----:B------:R-:W1:Y:S02]  /*7500*/  SYNCS.PHASECHK.TRANS64.TRYWAIT P0, [R0+URZ+0x7070], R3 ;  /* 0x00707003000075a7 */ /* 0x000e6400080011ff */
[----:B-1----:R-:W-:Y:S05]  /*7510*/  @!P0 BRA `(.L_x_169) ;  /* 0x0000011400e88947 */ /* 0x002fea0003800000 */
.L_x_412:
[----:B------:R-:W-:Y:S05]  /*7520*/  BSYNC B0 ;  /* 0x0000000000007941 */ /* 0x000fea0003800000 */
.L_x_168:
[----:B------:R-:W-:-:S09]  /*7530*/  UISETP.NE.AND UP0, UPT, UR38, URZ, UPT ;  /* 0x000000ff2600728c */ /* 0x000fd2000bf05270 */
[----:B------:R-:W-:Y:S05]  /*7540*/  BRA.U !UP0, `(.L_x_170) ;  /* 0x0000000108047547 */ /* 0x000fea000b800000 */
[----:B------:R-:W-:Y:S05]  /*7550*/  BPT.TRAP 0x1 ;  /* 0x000000040000795c */ /* 0x000fea0000300000 */
.L_x_170:
[----:B------:R-:W-:Y:S01]  /*7560*/  IADD3 R5, PT, PT, R0, 0x7078, RZ ;  /* 0x0000707800057810 */ /* 0x000fe20007ffe0ff */
[----:B------:R-:W-:-:S03]  /*7570*/  UISETP.NE.AND UP0, UPT, UR37, URZ, UPT ;  /* 0x000000ff2500728c */ /* 0x000fc6000bf05270 */
[----:B------:R-:W-:-:S04]  /*7580*/  PRMT R7, R6, 0x654, R5 ;  /* 0x0000065406077816 */ /* 0x000fc80000000005 */
[----:B------:R2:W-:Y:S02]  /*7590*/  SYNCS.ARRIVE.TRANS64.RED.A1T0 RZ, [R7+URZ], RZ ;  /* 0x000000ff07ff79a7 */ /* 0x0005e400081004ff */
[----:B------:R-:W-:Y:S05]  /*75a0*/  BRA.U !UP0, `(.L_x_171) ;  /* 0x0000000108047547 */ /* 0x000fea000b800000 */
[----:B------:R-:W-:Y:S05]  /*75b0*/  BPT.TRAP 0x1 ;  /* 0x000000040000795c */ /* 0x000fea0000300000 */
.L_x_171:
[----:B-1----:R-:W-:Y:S02]  /*75c0*/  SHF.L.U32 R3, R33, 0x1f, RZ ;  /* 0x0000001f21037819 */ /* 0x002fe400000006ff */
[----:B------:R-:W-:Y:S02]  /*75d0*/  ISETP.GE.AND P0, PT, R4, 0x2, PT ;  /* 0x000000020400780c */ /* 0x000fe40003f06270 */
[----:B------:R-:W1:Y:S02]  /*75e0*/  SYNCS.PHASECHK.TRANS64.TRYWAIT P1, [R0+URZ+0x7080], R3 ;  /* 0x00708003000075a7 */ /* 0x000e6400080211ff */
[----:B-1----:R-:W-:Y:S09]  /*75f0*/  @!P1 BRA `(.L_x_172) ;  /* 0x0000011400c49947 */ /* 0x002ff20003800000 */
.L_x_413:
[----:B------:R-:W-:Y:S01]  /*7600*/  LOP3.LUT R2, R32, 0x1, RZ, 0x3c, !PT ;  /* 0x0000000120027812 */ /* 0x000fe200078e3cff */
[----:B------:R-:W-:Y:S06]  /*7610*/  @!P0 BRA `(.L_x_173) ;  /* 0x0000000400e08947 */ /* 0x000fec0003800000 */
.L_x_188:
[----:B------:R-:W-:Y:S05]  /*7620*/  YIELD ;  /* 0x0000000000007946 */ /* 0x000fea0003800000 */
[----:B------:R-:W-:Y:S01]  /*7630*/  UISETP.NE.AND UP0, UPT, UR38, URZ, UPT ;  /* 0x000000ff2600728c */ /* 0x000fe2000bf05270 */
[C---:B------:R-:W-:Y:S01]  /*7640*/  ISETP.GT.U32.AND P1, PT, R4.reuse, 0x2, PT ;  /* 0x000000020400780c */ /* 0x040fe20003f24070 */
[----:B------:R-:W-:Y:S01]  /*7650*/  IMAD.MOV.U32 R32, RZ, RZ, R2 ;  /* 0x000000ffff207224 */ /* 0x000fe200078e0002 */
[----:B------:R-:W-:-:S06]  /*7660*/  IADD3 R4, PT, PT, R4, -0x1, RZ ;  /* 0xffffffff04047810 */ /* 0x000fcc0007ffe0ff */
[----:B--234-:R-:W-:Y:S05]  /*7670*/  BRA.U !UP0, `(.L_x_174) ;  /* 0x0000000108047547 */ /* 0x01cfea000b800000 */
[----:B------:R-:W-:Y:S05]  /*7680*/  BPT.TRAP 0x1 ;  /* 0x000000040000795c */ /* 0x000fea0000300000 */
.L_x_174:
[----:B-1----:R-:W-:Y:S01]  /*7690*/  SHF.L.U32 R3, R32, 0x1f, RZ ;  /* 0x0000001f20037819 */ /* 0x002fe200000006ff */
[----:B--2---:R-:W-:-:S03]  /*76a0*/  IMAD.U32 R7, R31, 0x10000, RZ ;  /* 0x000100001f077824 */ /* 0x004fc600078e00ff */
[----:B------:R-:W1:Y:S02]  /*76b0*/  SYNCS.PHASECHK.TRANS64.TRYWAIT P0, [R0+URZ+0x7070], R3 ;  /* 0x00707003000075a7 */ /* 0x000e6400080011ff */
[----:B------:R-:W-:Y:S01]  /*76c0*/  LOP3.LUT R7, R7, 0x600000, RZ, 0xc0, !PT ;  /* 0x0060000007077812 */ /* 0x000fe200078ec0ff */
[----:B-1----:R-:W-:Y:S06]  /*76d0*/  @!P0 BRA `(.L_x_175) ;  /* 0x0000011400a08947 */ /* 0x002fec0003800000 */
.L_x_414:
[----:B------:R-:W-:Y:S05]  /*76e0*/  WARPSYNC.ALL ;  /* 0x0000000000007948 */ /* 0x000fea0003800000 */
[----:B------:R-:W-:Y:S01]  /*76f0*/  R2UR UR4, R7 ;  /* 0x00000000070472ca */ /* 0x000fe200000e0000 */
[----:B------:R-:W-:Y:S01]  /*7700*/  UISETP.NE.AND UP0, UPT, UR39, URZ, UPT ;  /* 0x000000ff2700728c */ /* 0x000fe2000bf05270 */
[----:B------:R-:W-:-:S11]  /*7710*/  PLOP3.LUT P0, PT, PT, PT, PT, 0x80, 0x8 ;  /* 0x000000000008781c */ /* 0x000fd60003f0f070 */
[----:B-1----:R-:W1:Y:S02]  /*7720*/  LDTM.x2 R2, tmem[UR4] ;  /* 0x00000004000279ee */ /* 0x002e6400080c0000 */
[----:B-1----:R-:W-:-:S13]  /*7730*/  FSETP.NEU.AND P3, PT, R2, R3, PT ;  /* 0x000000030200720b */ /* 0x002fda0003f6d000 */
[----:B------:R-:W1:Y:S01]  /*7740*/  @P3 LDC R8, c[0x0][0x704] ;  /* 0x0001c100ff083b82 */ /* 0x000e620000000800 */
[----:B------:R-:W-:-:S04]  /*7750*/  @P3 FADD R3, R2, -R3 ;  /* 0x8000000302033221 */ /* 0x000fc80000000000 */
[----:B-1----:R-:W-:Y:S01]  /*7760*/  @P3 FMUL R8, R3, R8 ;  /* 0x0000000803083220 */ /* 0x002fe20000400000 */
[----:B------:R-:W-:-:S04]  /*7770*/  IMAD.MOV.U32 R3, RZ, RZ, 0x3f800000 ;  /* 0x3f800000ff037424 */ /* 0x000fc800078e00ff */
[----:B------:R-:W-:-:S04]  /*7780*/  @P3 FSETP.GEU.AND P2, PT, R8, -126, PT ;  /* 0xc2fc00000800380b */ /* 0x000fc80003f4e000 */
[----:B------:R-:W-:-:S13]  /*7790*/  @P3 PLOP3.LUT P0, PT, P2, PT, PT, 0x80, 0x8 ;  /* 0x000000000008381c */ /* 0x000fda000170f070 */
[----:B------:R-:W-:-:S04]  /*77a0*/  @!P0 FMUL R8, R8, 0.5 ;  /* 0x3f00000008088820 */ /* 0x000fc80000400000 */
[----:B------:R-:W1:Y:S02]  /*77b0*/  @P3 MUFU.EX2 R2, R8 ;  /* 0x0000000800023308 */ /* 0x000e640000000800 */
[----:B-1----:R-:W-:-:S05]  /*77c0*/  @!P0 FMUL R2, R2, R2 ;  /* 0x0000000202028220 */ /* 0x002fca0000400000 */
[----:B------:R-:W-:Y:S01]  /*77d0*/  @P3 MOV R3, R2 ;  /* 0x0000000200033202 */ /* 0x000fe20000000f00 */
[----:B------:R-:W-:Y:S06]  /*77e0*/  BRA.U UP0, `(.L_x_176) ;  /* 0x0000000100047547 */ /* 0x000fec000b800000 */
[----:B------:R-:W-:Y:S05]  /*77f0*/  BPT.TRAP 0x1 ;  /* 0x000000040000795c */ /* 0x000fea0000300000 */
.L_x_176:
[----:B------:R-:W-:Y:S02]  /*7800*/  SHF.L.U32 R25, R34, 0x1f, RZ ;  /* 0x0000001f22197819 */ /* 0x000fe400000006ff */
[----:B------:R-:W-:Y:S02]  /*7810*/  FSETP.NEU.AND P2, PT, R3, 1, PT ;  /* 0x3f8000000300780b */ /* 0x000fe40003f4d000 */
[----:B------:R-:W1:Y:S02]  /*7820*/  SYNCS.PHASECHK.TRANS64.TRYWAIT P0, [R0+URZ+0x7090], R25 ;  /* 0x00709019000075a7 */ /* 0x000e6400080011ff */
[----:B-1----:R-:W-:Y:S09]  /*7830*/  @!P0 BRA `(.L_x_177) ;  /* 0x00000114005c8947 */ /* 0x002ff20003800000 */
.L_x_415:
[----:B------:R-:W-:-:S13]  /*7840*/  VOTE.ANY P0, P2 ;  /* 0x0000000000ff7806 */ /* 0x000fda0001000100 */
[----:B------:R-:W-:Y:S05]  /*7850*/  @!P0 BRA `(.L_x_178) ;  /* 0x0000000000308947 */ /* 0x000fea0003800000 */
[----:B------:R-:W-:-:S04]  /*7860*/  LOP3.LUT R2, R7, 0x100, RZ, 0xfc, !PT ;  /* 0x0000010007027812 */ /* 0x000fc800078efcff */
[----:B------:R-:W-:-:S13]  /*7870*/  R2UR UR4, R2 ;  /* 0x00000000020472ca */ /* 0x000fda00000e0000 */
[----:B------:R-:W2:Y:S02]  /*7880*/  LDTM.x16 R8, tmem[UR4] ;  /* 0x00000004000879ee */ /* 0x000ea40008240000 */
[C---:B--2---:R-:W-:Y:S02]  /*7890*/  @P2 FMUL2 R8, R3.reuse.F32, R8.F32x2.HI_LO ;  /* 0x000000080308224a */ /* 0x044fe40000040000 */
[C---:B------:R-:W-:Y:S02]  /*78a0*/  @P2 FMUL2 R10, R3.reuse.F32, R10.F32x2.HI_LO ;  /* 0x0000000a030a224a */ /* 0x040fe40000040000 */
[C---:B------:R-:W-:Y:S02]  /*78b0*/  @P2 FMUL2 R12, R3.reuse.F32, R12.F32x2.HI_LO ;  /* 0x0000000c030c224a */ /* 0x040fe40000040000 */
[C---:B------:R-:W-:Y:S02]  /*78c0*/  @P2 FMUL2 R14, R3.reuse.F32, R14.F32x2.HI_LO ;  /* 0x0000000e030e224a */ /* 0x040fe40000040000 */
[----:B------:R-:W-:-:S02]  /*78d0*/  @P2 FMUL2 R16, R3.F32, R16.F32x2.HI_LO ;  /* 0x000000100310224a */ /* 0x000fc40000040000 */
[C---:B------:R-:W-:Y:S02]  /*78e0*/  @P2 FMUL2 R18, R3.reuse.F32, R18.F32x2.HI_LO ;  /* 0x000000120312224a */ /* 0x040fe40000040000 */
[C---:B------:R-:W-:Y:S02]  /*78f0*/  @P2 FMUL2 R20, R3.reuse.F32, R20.F32x2.HI_LO ;  /* 0x000000140314224a */ /* 0x040fe40000040000 */
[----:B------:R-:W-:-:S04]  /*7900*/  @P2 FMUL2 R22, R3.F32, R22.F32x2.HI_LO ;  /* 0x000000160316224a */ /* 0x000fc80000040000 */
[----:B------:R2:W-:Y:S02]  /*7910*/  STTM.x16 tmem[UR4], R8 ;  /* 0x00000008000079ed */ /* 0x0005e40008240004 */
.L_x_178:
[----:B------:R-:W-:-:S09]  /*7920*/  UISETP.NE.AND UP0, UPT, UR37, URZ, UPT ;  /* 0x000000ff2500728c */ /* 0x000fd2000bf05270 */
[----:B------:R-:W-:Y:S05]  /*7930*/  BRA.U !UP0, `(.L_x_179) ;  /* 0x0000000108047547 */ /* 0x000fea000b800000 */
[----:B------:R-:W-:Y:S05]  /*7940*/  BPT.TRAP 0x1 ;  /* 0x000000040000795c */ /* 0x000fea0000300000 */
.L_x_179:
[----:B------:R-:W-:Y:S01]  /*7950*/  VIADD R3, R0, 0x7088 ;  /* 0x0000708800037836 */ /* 0x000fe20000000000 */
[----:B------:R-:W-:Y:S01]  /*7960*/  UISETP.NE.AND UP0, UPT, UR39, URZ, UPT ;  /* 0x000000ff2700728c */ /* 0x000fe2000bf05270 */
[----:B------:R-:W-:-:S03]  /*7970*/  LOP3.LUT R33, R33, 0x1, RZ, 0x3c, !PT ;  /* 0x0000000121217812 */ /* 0x000fc600078e3cff */
[----:B------:R-:W-:-:S04]  /*7980*/  PRMT R2, R6, 0x654, R3 ;  /* 0x0000065406027816 */ /* 0x000fc80000000003 */
[----:B------:R3:W-:Y:S01]  /*7990*/  SYNCS.ARRIVE.TRANS64.RED.A1T0 RZ, [R2+URZ], RZ ;  /* 0x000000ff02ff79a7 */ /* 0x0007e200081004ff */
[----:B------:R-:W4:Y:S01]  /*79a0*/  FENCE.VIEW.ASYNC.T ;  /* 0x00000000000073c6 */ /* 0x000f220000000200 */
[----:B------:R-:W-:Y:S05]  /*79b0*/  BRA.U UP0, `(.L_x_180) ;  /* 0x0000000100087547 */ /* 0x000fea000b800000 */
[----:B------:R-:W-:Y:S05]  /*79c0*/  BPT.TRAP 0x1 ;  /* 0x000000040000795c */ /* 0x000fea0000300000 */
[----:B------:R-:W-:Y:S05]  /*79d0*/  BPT.TRAP 0x1 ;  /* 0x000000040000795c */ /* 0x000fea0000300000 */
.L_x_180:
[----:B------:R-:W-:Y:S01]  /*79e0*/  IADD3 R3, PT, PT, R0, 0x70a0, RZ ;  /* 0x000070a000037810 */ /* 0x000fe20007ffe0ff */
[----:B------:R-:W-:-:S03]  /*79f0*/  UISETP.NE.AND UP0, UPT, UR37, URZ, UPT ;  /* 0x000000ff2500728c */ /* 0x000fc6000bf05270 */
[----:B---3--:R-:W-:-:S04]  /*7a00*/  PRMT R2, R6, 0x654, R3 ;  /* 0x0000065406027816 */ /* 0x008fc80000000003 */
[----:B----4-:R3:W-:Y:S02]  /*7a10*/  SYNCS.ARRIVE.TRANS64.RED.A1T0 RZ, [R2+URZ], RZ ;  /* 0x000000ff02ff79a7 */ /* 0x0107e400081004ff */
[----:B------:R-:W-:Y:S05]  /*7a20*/  BRA.U !UP0, `(.L_x_181) ;  /* 0x0000000108047547 */ /* 0x000fea000b800000 */
[----:B------:R-:W-:Y:S05]  /*7a30*/  BPT.TRAP 0x1 ;  /* 0x000000040000795c */ /* 0x000fea0000300000 */
.L_x_181:
[----:B------:R-:W-:Y:S02]  /*7a40*/  SHF.L.U32 R3, R33, 0x1f, RZ ;  /* 0x0000001f21037819 */ /* 0x000fe400000006ff */
[----:B---3--:R-:W-:Y:S02]  /*7a50*/  LOP3.LUT R2, R7, 0x80, RZ, 0xfc, !PT ;  /* 0x0000008007027812 */ /* 0x008fe400078efcff */
[----:B------:R-:W3:Y:S02]  /*7a60*/  SYNCS.PHASECHK.TRANS64.TRYWAIT P0, [R0+URZ+0x7080], R3 ;  /* 0x00708003000075a7 */ /* 0x000ee400080011ff */
[----:B---3--:R-:W-:Y:S05]  /*7a70*/  @!P0 BRA `(.L_x_182) ;  /* 0x0000011000e08947 */ /* 0x008fea0003800000 */
.L_x_416:
[----:B------:R-:W-:Y:S01]  /*7a80*/  R2UR UR4, R2 ;  /* 0x00000000020472ca */ /* 0x000fe200000e0000 */
[----:B------:R-:W-:Y:S01]  /*7a90*/  UISETP.NE.AND UP0, UPT, UR39, URZ, UPT ;  /* 0x000000ff2700728c */ /* 0x000fe2000bf05270 */
[----:B------:R-:W-:-:S11]  /*7aa0*/  PLOP3.LUT P0, PT, PT, PT, PT, 0x80, 0x8 ;  /* 0x000000000008781c */ /* 0x000fd60003f0f070 */
[----:B---3--:R-:W3:Y:S02]  /*7ab0*/  LDTM.x2 R2, tmem[UR4] ;  /* 0x00000004000279ee */ /* 0x008ee400080c0000 */
[----:B---3--:R-:W-:-:S13]  /*7ac0*/  FSETP.NEU.AND P3, PT, R2, R3, PT ;  /* 0x000000030200720b */ /* 0x008fda0003f6d000 */
[----:B--2---:R-:W2:Y:S01]  /*7ad0*/  @P3 LDC R8, c[0x0][0x704] ;  /* 0x0001c100ff083b82 */ /* 0x004ea20000000800 */
[----:B------:R-:W-:Y:S01]  /*7ae0*/  @P3 FADD R3, R2, -R3 ;  /* 0x8000000302033221 */ /* 0x000fe20000000000 */
[----:B------:R-:W-:-:S03]  /*7af0*/  IMAD.MOV.U32 R2, RZ, RZ, 0x3f800000 ;  /* 0x3f800000ff027424 */ /* 0x000fc600078e00ff */
[----:B--2---:R-:W-:-:S05]  /*7b00*/  @P3 FMUL R8, R3, R8 ;  /* 0x0000000803083220 */ /* 0x004fca0000400000 */
[----:B------:R-:W-:-:S04]  /*7b10*/  @P3 FSETP.GEU.AND P2, PT, R8, -126, PT ;  /* 0xc2fc00000800380b */ /* 0x000fc80003f4e000 */
[----:B------:R-:W-:-:S13]  /*7b20*/  @P3 PLOP3.LUT P0, PT, P2, PT, PT, 0x80, 0x8 ;  /* 0x000000000008381c */ /* 0x000fda000170f070 */
[----:B------:R-:W-:-:S04]  /*7b30*/  @!P0 FMUL R8, R8, 0.5 ;  /* 0x3f00000008088820 */ /* 0x000fc80000400000 */
[----:B------:R-:W2:Y:S02]  /*7b40*/  @P3 MUFU.EX2 R3, R8 ;  /* 0x0000000800033308 */ /* 0x000ea40000000800 */
[----:B--2---:R-:W-:-:S05]  /*7b50*/  @!P0 FMUL R3, R3, R3 ;  /* 0x0000000303038220 */ /* 0x004fca0000400000 */
[----:B------:R-:W-:Y:S01]  /*7b60*/  @P3 MOV R2, R3 ;  /* 0x0000000300023202 */ /* 0x000fe20000000f00 */
[----:B------:R-:W-:Y:S06]  /*7b70*/  BRA.U UP0, `(.L_x_183) ;  /* 0x0000000100047547 */ /* 0x000fec000b800000 */
[----:B------:R-:W-:Y:S05]  /*7b80*/  BPT.TRAP 0x1 ;  /* 0x000000040000795c */ /* 0x000fea0000300000 */
.L_x_183:
[----:B------:R-:W2:Y:S01]  /*7b90*/  SYNCS.PHASECHK.TRANS64.TRYWAIT P0, [R0+URZ+0x7098], R25 ;  /* 0x00709819000075a7 */ /* 0x000ea200080011ff */
[----:B------:R-:W-:Y:S01]  /*7ba0*/  FSETP.NEU.AND P2, PT, R2, 1, PT ;  /* 0x3f8000000200780b */ /* 0x000fe20003f4d000 */
[----:B--2---:R-:W-:-:S12]  /*7bb0*/  @!P0 BRA `(.L_x_184) ;  /* 0x0000011000a48947 */ /* 0x004fd80003800000 */
.L_x_417:
[----:B------:R-:W-:-:S13]  /*7bc0*/  VOTE.ANY P0, P2 ;  /* 0x0000000000ff7806 */ /* 0x000fda0001000100 */
[----:B------:R-:W-:Y:S05]  /*7bd0*/  @!P0 BRA `(.L_x_185) ;  /* 0x0000000000308947 */ /* 0x000fea0003800000 */
[----:B------:R-:W-:-:S04]  /*7be0*/  LOP3.LUT R7, R7, 0x180, RZ, 0xfc, !PT ;  /* 0x0000018007077812 */ /* 0x000fc800078efcff */
[----:B------:R-:W-:-:S13]  /*7bf0*/  R2UR UR4, R7 ;  /* 0x00000000070472ca */ /* 0x000fda00000e0000 */
[----:B------:R-:W3:Y:S02]  /*7c00*/  LDTM.x16 R8, tmem[UR4] ;  /* 0x00000004000879ee */ /* 0x000ee40008240000 */
[C---:B---3--:R-:W-:Y:S02]  /*7c10*/  @P2 FMUL2 R8, R2.reuse.F32, R8.F32x2.HI_LO ;  /* 0x000000080208224a */ /* 0x048fe40000040000 */
        /* <DEDUP_REMOVED lines=8> */
.L_x_185:
[----:B------:R-:W-:-:S09]  /*7ca0*/  UISETP.NE.AND UP0, UPT, UR38, URZ, UPT ;  /* 0x000000ff2600728c */ /* 0x000fd2000bf05270 */
[----:B------:R-:W-:Y:S05]  /*7cb0*/  BRA.U !UP0, `(.L_x_186) ;  /* 0x0000000108047547 */ /* 0x000fea000b800000 */
[----:B------:R-:W-:Y:S05]  /*7cc0*/  BPT.TRAP 0x1 ;  /* 0x000000040000795c */ /* 0x000fea0000300000 */
.L_x_186:
[----:B------:R-:W-:Y:S01]  /*7cd0*/  PRMT R7, R6, 0x654, R5 ;  /* 0x0000065406077816 */ /* 0x000fe20000000005 */
[----:B------:R-:W-:-:S03]  /*7ce0*/  UISETP.NE.AND UP0, UPT, UR39, URZ, UPT ;  /* 0x000000ff2700728c */ /* 0x000fc6000bf05270 */
[----:B------:R4:W-:Y:S01]  /*7cf0*/  SYNCS.ARRIVE.TRANS64.RED.A1T0 RZ, [R7+URZ], RZ ;  /* 0x000000ff07ff79a7 */ /* 0x0009e200081004ff */
[----:B------:R-:W1:Y:S05]  /*7d00*/  FENCE.VIEW.ASYNC.T ;  /* 0x00000000000073c6 */ /* 0x000e6a0000000200 */
[----:B------:R-:W-:Y:S05]  /*7d10*/  BRA.U UP0, `(.L_x_187) ;  /* 0x0000000100087547 */ /* 0x000fea000b800000 */
[----:B------:R-:W-:Y:S05]  /*7d20*/  BPT.TRAP 0x1 ;  /* 0x000000040000795c */ /* 0x000fea0000300000 */
[----:B------:R-:W-:Y:S05]  /*7d30*/  BPT.TRAP 0x1 ;  /* 0x000000040000795c */ /* 0x000fea0000300000 */
.L_x_187:
[----:B------:R-:W-:Y:S01]  /*7d40*/  VIADD R3, R0, 0x70a8 ;  /* 0x000070a800037836 */ /* 0x000fe20000000000 */
[----:B------:R-:W-:-:S04]  /*7d50*/  LOP3.LUT R34, R34, 0x1, RZ, 0x3c, !PT ;  /* 0x0000000122227812 */ /* 0x000fc800078e3cff */
[----:B------:R-:W-:-:S04]  /*7d60*/  PRMT R2, R6, 0x654, R3 ;  /* 0x0000065406027816 */ /* 0x000fc80000000003 */
[----:B-1----:R1:W-:Y:S02]  /*7d70*/  SYNCS.ARRIVE.TRANS64.RED.A1T0 RZ, [R2+URZ], RZ ;  /* 0x000000ff02ff79a7 */ /* 0x0023e400081004ff */
[----:B-1----:R-:W-:Y:S01]  /*7d80*/  LOP3.LUT R2, R32, 0x1, RZ, 0x3c, !PT ;  /* 0x0000000120027812 */ /* 0x002fe200078e3cff */
[----:B------:R-:W-:Y:S06]  /*7d90*/  @P1 BRA `(.L_x_188) ;  /* 0xfffffff800201947 */ /* 0x000fec000383ffff */
.L_x_173:
[----:B------:R-:W-:-:S09]  /*7da0*/  UISETP.NE.AND UP0, UPT, UR37, URZ, UPT ;  /* 0x000000ff2500728c */ /* 0x000fd2000bf05270 */
[----:B------:R-:W-:Y:S05]  /*7db0*/  BRA.U !UP0, `(.L_x_189) ;  /* 0x0000000108047547 */ /* 0x000fea000b800000 */
[----:B------:R-:W-:Y:S05]  /*7dc0*/  BPT.TRAP 0x1 ;  /* 0x000000040000795c */ /* 0x000fea0000300000 */
.L_x_189:
[----:B------:R-:W-:Y:S01]  /*7dd0*/  IADD3 R41, PT, PT, R0, 0x7088, RZ ;  /* 0x0000708800297810 */ /* 0x000fe20007ffe0ff */
[----:B------:R-:W-:-:S03]  /*7de0*/  UISETP.NE.AND UP0, UPT, UR38, URZ, UPT ;  /* 0x000000ff2600728c */ /* 0x000fc6000bf05270 */
[----:B-1----:R-:W-:-:S04]  /*7df0*/  PRMT R3, R6, 0x654, R41 ;  /* 0x0000065406037816 */ /* 0x002fc80000000029 */
[----:B------:R1:W-:Y:S02]  /*7e00*/  SYNCS.ARRIVE.TRANS64.RED.A1T0 RZ, [R3+URZ], RZ ;  /* 0x000000ff03ff79a7 */ /* 0x0003e400081004ff */
[----:B------:R-:W-:Y:S05]  /*7e10*/  BRA.U !UP0, `(.L_x_190) ;  /* 0x0000000108047547 */ /* 0x000fea000b800000 */
[----:B------:R-:W-:Y:S05]  /*7e20*/  BPT.TRAP 0x1 ;  /* 0x000000040000795c */ /* 0x000fea0000300000 */
.L_x_190:
[----:B-1----:R-:W-:Y:S01]  /*7e30*/  SHF.L.U32 R3, R2, 0x1f, RZ ;  /* 0x0000001f02037819 */ /* 0x002fe200000006ff */
[----:B------:R-:W-:-:S03]  /*7e40*/  IMAD.U32 R39, R31, 0x10000, RZ ;  /* 0x000100001f277824 */ /* 0x000fc600078e00ff */
[----:B------:R-:W1:Y:S02]  /*7e50*/  SYNCS.PHASECHK.TRANS64.TRYWAIT P0, [R0+URZ+0x7070], R3 ;  /* 0x00707003000075a7 */ /* 0x000e6400080011ff */
[----:B------:R-:W-:Y:S01]  /*7e60*/  LOP3.LUT R39, R39, 0x600000, RZ, 0xc0, !PT ;  /* 0x0060000027277812 */ /* 0x000fe200078ec0ff */
[----:B-1----:R-:W-:Y:S06]  /*7e70*/  @!P0 BRA `(.L_x_191) ;  /* 0x0000011000088947 */ /* 0x002fec0003800000 */
.L_x_418:
[----:B------:R-:W-:Y:S05]  /*7e80*/  WARPSYNC.ALL ;  /* 0x0000000000007948 */ /* 0x000fea0003800000 */
[----:B------:R-:W-:Y:S01]  /*7e90*/  R2UR UR4, R39 ;  /* 0x00000000270472ca */ /* 0x000fe200000e0000 */
[----:B------:R-:W-:-:S12]  /*7ea0*/  UISETP.NE.AND UP0, UPT, UR38, URZ, UPT ;  /* 0x000000ff2600728c */ /* 0x000fd8000bf05270 */
[----:B------:R-:W1:Y:S02]  /*7eb0*/  LDTM.x2 R2, tmem[UR4] ;  /* 0x00000004000279ee */ /* 0x000e6400080c0000 */
[----:B-1----:R-:W-:Y:S05]  /*7ec0*/  BRA.U !UP0, `(.L_x_192) ;  /* 0x0000000108047547 */ /* 0x002fea000b800000 */
[----:B------:R-:W-:Y:S05]  /*7ed0*/  BPT.TRAP 0x1 ;  /* 0x000000040000795c */ /* 0x000fea0000300000 */
.L_x_192:
[----:B------:R1:W-:Y:S01]  /*7ee0*/  SYNCS.ARRIVE.TRANS64.RED.A1T0 RZ, [R7+URZ], RZ ;  /* 0x000000ff07ff79a7 */ /* 0x0003e200081004ff */
[----:B------:R-:W-:-:S09]  /*7ef0*/  UISETP.NE.AND UP0, UPT, UR39, URZ, UPT ;  /* 0x000000ff2700728c */ /* 0x000fd2000bf05270 */
[----:B------:R-:W-:Y:S05]  /*7f00*/  BRA.U UP0, `(.L_x_193) ;  /* 0x0000000100047547 */ /* 0x000fea000b800000 */
[----:B------:R-:W-:Y:S05]  /*7f10*/  BPT.TRAP 0x1 ;  /* 0x000000040000795c */ /* 0x000fea0000300000 */
.L_x_193:
[----:B------:R-:W-:-:S04]  /*7f20*/  SHF.L.U32 R5, R34, 0x1f, RZ ;  /* 0x0000001f22057819 */ /* 0x000fc800000006ff */
[----:B------:R-:W5:Y:S02]  /*7f30*/  SYNCS.PHASECHK.TRANS64.TRYWAIT P0, [R0+URZ+0x7090], R5 ;  /* 0x00709005000075a7 */ /* 0x000f6400080011ff */
[----:B-----5:R-:W-:Y:S05]  /*7f40*/  @!P0 BRA `(.L_x_194) ;  /* 0x0000010c00e88947 */ /* 0x020fea0003800000 */
.L_x_419:
[----:B------:R-:W-:-:S09]  /*7f50*/  UISETP.NE.AND UP0, UPT, UR39, URZ, UPT ;  /* 0x000000ff2700728c */ /* 0x000fd2000bf05270 */
[----:B------:R-:W-:Y:S05]  /*7f60*/  BRA.U UP0, `(.L_x_195) ;  /* 0x0000000100047547 */ /* 0x000fea000b800000 */
[----:B------:R-:W-:Y:S05]  /*7f70*/  BPT.TRAP 0x1 ;  /* 0x000000040000795c */ /* 0x000fea0000300000 */
.L_x_195:
[----:B------:R-:W-:Y:S01]  /*7f80*/  SHF.L.U32 R5, R35, 0x1f, RZ ;  /* 0x0000001f23057819 */ /* 0x000fe200000006ff */
[----:B-12-4-:R-:W1:Y:S01]  /*7f90*/  S2R R7, SR_SWINHI ;  /* 0x0000000000077919 */ /* 0x016e620000002f00 */
[----:B------:R-:W-:Y:S02]  /*7fa0*/  IMAD.SHL.U32 R40, R31, 0x10, RZ ;  /* 0x000000101f287824 */ /* 0x000fe400078e00ff */
[----:B------:R-:W2:Y:S03]  /*7fb0*/  SYNCS.PHASECHK.TRANS64.TRYWAIT P2, [R0+URZ+0x70c0], R5 ;  /* 0x0070c005000075a7 */ /* 0x000ea600080411ff */
[----:B------:R-:W-:Y:S02]  /*7fc0*/  LOP3.LUT R40, R40, 0x7f0, RZ, 0xc0, !PT ;  /* 0x000007f028287812 */ /* 0x000fe400078ec0ff */
[----:B------:R-:W-:Y:S02]  /*7fd0*/  MOV R44, R0 ;  /* 0x00000000002c7202 */ /* 0x000fe40000000f00 */
[----:B-1----:R-:W-:-:S03]  /*7fe0*/  MOV R45, R7 ;  /* 0x00000007002d7202 */ /* 0x002fc60000000f00 */
[----:B------:R-:W-:-:S03]  /*7ff0*/  IMAD.WIDE.U32 R44, R40, 0x2, R44 ;  /* 0x00000002282c7825 */ /* 0x000fc600078e002c */
[C---:B---3--:R-:W-:Y:S02]  /*8000*/  IADD3 R9, P0, PT, R44.reuse, 0x5010, RZ ;  /* 0x000050102c097810 */ /* 0x048fe40007f1e0ff */
[----:B------:R-:W-:-:S03]  /*8010*/  IADD3 R7, P1, PT, R44, 0x5000, RZ ;  /* 0x000050002c077810 */ /* 0x000fc60007f3e0ff */
[--C-:B------:R-:W-:Y:S02]  /*8020*/  IMAD.X R43, RZ, RZ, R45.reuse, P0 ;  /* 0x000000ffff2b7224 */ /* 0x100fe400000e062d */
[----:B------:R-:W-:-:S03]  /*8030*/  IMAD.X R45, RZ, RZ, R45, P1 ;  /* 0x000000ffff2d7224 */ /* 0x000fc600008e062d */
[----:B------:R-:W-:Y:S02]  /*8040*/  SHF.R.U64 R4, R9, 0x3, R43 ;  /* 0x0000000309047819 */ /* 0x000fe4000000122b */
[----:B------:R-:W-:Y:S01]  /*8050*/  SHF.R.U64 R8, R7, 0x3, R45 ;  /* 0x0000000307087819 */ /* 0x000fe2000000122d */
[----:B--2---:R-:W-:Y:S06]  /*8060*/  @!P2 BRA `(.L_x_196) ;  /* 0x0000010c00b4a947 */ /* 0x004fec0003800000 */
.L_x_420:
[----:B------:R-:W-:Y:S05]  /*8070*/  WARPSYNC.ALL ;  /* 0x0000000000007948 */ /* 0x000fea0003800000 */
[----:B------:R-:W-:Y:S02]  /*8080*/  LOP3.LUT R42, R9, 0x10, R4, 0x78, !PT ;  /* 0x00000010092a7812 */ /* 0x000fe400078e7804 */
[----:B------:R-:W-:Y:S02]  /*8090*/  LOP3.LUT R44, R7, 0x10, R8, 0x78, !PT ;  /* 0x00000010072c7812 */ /* 0x000fe400078e7808 */
[----:B------:R-:W-:Y:S01]  /*80a0*/  LOP3.LUT R4, R39, 0x100, RZ, 0xfc, !PT ;  /* 0x0000010027047812 */ /* 0x000fe200078efcff */
[----:B------:R-:W2:Y:S01]  /*80b0*/  LDCU UR5, c[0x0][0x708] ;  /* 0x0000e100ff0577ac */ /* 0x000ea20008000800 */
[----:B-1----:R-:W1:Y:S01]  /*80c0*/  MUFU.RCP R5, R2 ;  /* 0x0000000200057308 */ /* 0x002e620000001000 */
[----:B------:R-:W3:Y:S01]  /*80d0*/  LDC R7, c[0x0][0x708] ;  /* 0x0001c200ff077b82 */ /* 0x000ee20000000800 */
[----:B------:R-:W-:Y:S01]  /*80e0*/  R2UR UR4, R4 ;  /* 0x00000000040472ca */ /* 0x000fe200000e0000 */
[----:B------:R-:W-:-:S12]  /*80f0*/  BSSY.RECONVERGENT B2, `(.L_x_197) ;  /* 0x000000d000027945 */ /* 0x000fd80003800200 */
[----:B------:R-:W4:Y:S01]  /*8100*/  LDTM.x16 R8, tmem[UR4] ;  /* 0x00000004000879ee */ /* 0x000f220008240000 */
[----:B--2---:R-:W-:Y:S01]  /*8110*/  MOV R25, UR5 ;  /* 0x0000000500197c02 */ /* 0x004fe20008000f00 */
[----:B-1----:R-:W-:-:S03]  /*8120*/  FFMA R4, -R2, R5, 1 ;  /* 0x3f80000002047423 */ /* 0x002fc60000000105 */
[----:B------:R-:W1:Y:S01]  /*8130*/  FCHK P0, R25, R2 ;  /* 0x0000000219007302 */ /* 0x000e620000000000 */
[----:B------:R-:W-:-:S04]  /*8140*/  FFMA R4, R5, R4, R5 ;  /* 0x0000000405047223 */ /* 0x000fc80000000005 */
[----:B------:R-:W-:-:S04]  /*8150*/  FFMA R5, R4, UR5, RZ ;  /* 0x0000000504057c23 */ /* 0x000fc800080000ff */
[----:B------:R-:W-:-:S04]  /*8160*/  FFMA R46, -R2, R5, UR5 ;  /* 0x00000005022e7e23 */ /* 0x000fc80008000105 */
[----:B------:R-:W-:Y:S01]  /*8170*/  FFMA R46, R4, R46, R5 ;  /* 0x0000002e042e7223 */ /* 0x000fe20000000005 */
[----:B-1--4-:R-:W-:Y:S05]  /*8180*/  @!P0 BRA `(.L_x_198) ;  /* 0x00000000000c8947 */ /* 0x012fea0003800000 */
[----:B------:R-:W-:Y:S02]  /*8190*/  MOV R24, 0x81b0 ;  /* 0x000081b000187802 */ /* 0x000fe40000000f00 */
[----:B---3--:R-:W-:Y:S05]  /*81a0*/  CALL.REL.NOINC `($__internal_3_$__cuda_sm3x_div_rn_noftz_f32_slowpath) ;  /* 0x0000011800a87944 */ /* 0x008fea0003c00000 */
[----:B------:R-:W-:Y:S02]  /*81b0*/  MOV R46, R4 ;  /* 0x00000004002e7202 */ /* 0x000fe40000000f00 */
.L_x_198:
[----:B------:R-:W-:Y:S05]  /*81c0*/  BSYNC.RECONVERGENT B2 ;  /* 0x0000000000027941 */ /* 0x000fea0003800200 */
.L_x_197:
[----:B------:R-:W1:Y:S01]  /*81d0*/  LDCU.64 UR4, c[0x0][0x880] ;  /* 0x00011000ff0477ac */ /* 0x000e620008000a00 */
[C---:B------:R-:W-:Y:S02]  /*81e0*/  FMUL2 R8, R46.reuse.F32, R8.F32x2.HI_LO ;  /* 0x000000082e08724a */ /* 0x040fe40000040000 */
[C---:B------:R-:W-:Y:S02]  /*81f0*/  FMUL2 R10, R46.reuse.F32, R10.F32x2.HI_LO ;  /* 0x0000000a2e0a724a */ /* 0x040fe40000040000 */
[C---:B------:R-:W-:Y:S01]  /*8200*/  FMUL2 R4, R46.reuse.F32, R12.F32x2.HI_LO ;  /* 0x0000000c2e04724a */ /* 0x040fe20000040000 */
[----:B------:R-:W-:Y:S01]  /*8210*/  F2FP.F16.F32.PACK_AB R12, R9, R8 ;  /* 0x00000008090c723e */ /* 0x000fe200000000ff */
        /* <DEDUP_REMOVED lines=8> */
[----:B------:R-:W-:Y:S01]  /*82a0*/  FMUL2 R22, R46.F32, R22.F32x2.HI_LO ;  /* 0x000000162e16724a */ /* 0x000fe20000040000 */
[----:B------:R-:W-:Y:S01]  /*82b0*/  F2FP.F16.F32.PACK_AB R9, R19, R18 ;  /* 0x000000121309723e */ /* 0x000fe200000000ff */
[----:B------:R2:W-:Y:S01]  /*82c0*/  ST.E.128 desc[UR40][R44.64], R12 ;  /* 0x0000000c2c007985 */ /* 0x0005e2000c101d28 */
[----:B------:R-:W-:Y:S01]  /*82d0*/  F2FP.F16.F32.PACK_AB R10, R21, R20 ;  /* 0x00000014150a723e */ /* 0x000fe200000000ff */
[----:B-1----:R-:W-:Y:S01]  /*82e0*/  UISETP.NE.U32.AND UP0, UPT, UR4, URZ, UPT ;  /* 0x000000ff0400728c */ /* 0x002fe2000bf05070 */
[----:B------:R-:W-:-:S03]  /*82f0*/  F2FP.F16.F32.PACK_AB R11, R23, R22 ;  /* 0x00000016170b723e */ /* 0x000fc600000000ff */
[----:B------:R-:W-:Y:S02]  /*8300*/  UISETP.NE.AND.EX UP0, UPT, UR5, URZ, UPT, UP0 ;  /* 0x000000ff0500728c */ /* 0x000fe4000bf05300 */
[----:B------:R2:W-:Y:S01]  /*8310*/  ST.E.128 desc[UR40][R42.64], R8 ;  /* 0x000000082a007985 */ /* 0x0005e2000c101d28 */
[----:B------:R-:W-:Y:S01]  /*8320*/  @!PT LDS RZ, [RZ] ;  /* 0x00000000fffff984 */ /* 0x000fe20000000800 */
[----:B------:R-:W-:Y:S01]  /*8330*/  @!PT LDS RZ, [RZ] ;  /* 0x00000000fffff984 */ /* 0x000fe20000000800 */
[----:B------:R-:W-:Y:S01]  /*8340*/  @!PT LDS RZ, [RZ] ;  /* 0x00000000fffff984 */ /* 0x000fe20000000800 */
[----:B------:R-:W-:Y:S01]  /*8350*/  @!PT LDS RZ, [RZ] ;  /* 0x00000000fffff984 */ /* 0x000fe20000000800 */
[----:B------:R1:W-:Y:S06]  /*8360*/  MEMBAR.ALL.CTA ;  /* 0x0000000000007992 */ /* 0x0003ec0000008000 */
[----:B-1----:R-:W1:Y:S01]  /*8370*/  FENCE.VIEW.ASYNC.S ;  /* 0x00000000000073c6 */ /* 0x002e620000000000 */
[----:B------:R-:W-:Y:S05]  /*8380*/  BRA.U !UP0, `(.L_x_199) ;  /* 0x0000000508347547 */ /* 0x000fea000b800000 */
[C---:B------:R-:W-:Y:S01]  /*8390*/  FSETP.GEU.AND P0, PT, R2.reuse, 1.175494350822287508e-38, PT ;  /* 0x008000000200780b */ /* 0x040fe20003f0e000 */
[----:B------:R-:W-:Y:S01]  /*83a0*/  HFMA2 R5, -RZ, RZ, 1.5048828125, 33.21875 ;  /* 0x3e055027ff057431 */ /* 0x000fe200000001ff */
[----:B--2---:R-:W2:Y:S01]  /*83b0*/  LDC R8, c[0x0][0x904] ;  /* 0x00024100ff087b82 */ /* 0x004ea20000000800 */
[----:B------:R-:W4:Y:S01]  /*83c0*/  LDCU.64 UR4, c[0x0][0x908] ;  /* 0x00012100ff0477ac */ /* 0x000f220008000a00 */
[----:B------:R-:W-:Y:S01]  /*83d0*/  FSEL R12, RZ, -23, P0 ;  /* 0xc1b80000ff0c7808 */ /* 0x000fe20000000000 */
[----:B------:R-:W-:Y:S08]  /*83e0*/  BSSY.RECONVERGENT B0, `(.L_x_199) ;  /* 0x0000047000007945 */ /* 0x000ff00003800200 */
[----:B------:R-:W-:-:S05]  /*83f0*/  @!P0 FMUL R2, R2, 8388608 ;  /* 0x4b00000002028820 */ /* 0x000fca0000400000 */
[C---:B------:R-:W-:Y:S02]  /*8400*/  IADD3 R9, PT, PT, R2.reuse, -0x3f2aaaab, RZ ;  /* 0xc0d5555502097810 */ /* 0x040fe40007ffe0ff */
[C---:B------:R-:W-:Y:S01]  /*8410*/  ISETP.GT.U32.AND P1, PT, R2.reuse, 0x7f7fffff, PT ;  /* 0x7f7fffff0200780c */ /* 0x040fe20003f24070 */
[----:B----4-:R-:W-:Y:S01]  /*8420*/  IMAD.HI.U32 R4, R37, UR4, RZ ;  /* 0x0000000425047c27 */ /* 0x010fe2000f8e00ff */
[----:B------:R-:W-:Y:S01]  /*8430*/  LOP3.LUT R9, R9, 0xff800000, RZ, 0xc0, !PT ;  /* 0xff80000009097812 */ /* 0x000fe200078ec0ff */
[----:B------:R-:W4:Y:S03]  /*8440*/  LDCU UR4, c[0x0][0x380] ;  /* 0x00007000ff0477ac */ /* 0x000f260008000800 */
[-C--:B------:R-:W-:Y:S02]  /*8450*/  IADD3 R10, PT, PT, R2, -R9.reuse, RZ ;  /* 0x80000009020a7210 */ /* 0x080fe40007ffe0ff */
[----:B------:R-:W-:Y:S01]  /*8460*/  SHF.R.U32.HI R4, RZ, UR5, R4 ;  /* 0x00000005ff047c19 */ /* 0x000fe20008011604 */
[----:B------:R-:W5:Y:S01]  /*8470*/  LDCU UR5, c[0x0][0x700] ;  /* 0x0000e000ff0577ac */ /* 0x000f620008000800 */
[----:B--2---:R-:W-:Y:S01]  /*8480*/  ISETP.NE.AND P0, PT, R8, 0x1, PT ;  /* 0x000000010800780c */ /* 0x004fe20003f05270 */
[----:B------:R-:W-:Y:S01]  /*8490*/  FADD R10, R10, -1 ;  /* 0xbf8000000a0a7421 */ /* 0x000fe20000000000 */
[----:B------:R-:W-:-:S02]  /*84a0*/  I2FP.F32.S32 R9, R9 ;  /* 0x0000000900097245 */ /* 0x000fc40000201400 */
[----:B------:R-:W-:Y:S01]  /*84b0*/  SEL R4, R37, R4, !P0 ;  /* 0x0000000425047207 */ /* 0x000fe20004000000 */
[----:B------:R-:W-:Y:S02]  /*84c0*/  FFMA R5, R10, -R5, 0.14084610342979431152 ;  /* 0x3e1039f60a057423 */ /* 0x000fe40000000805 */
[----:B------:R-:W-:Y:S01]  /*84d0*/  FFMA R9, R9, 1.1920928955078125e-07, R12 ;  /* 0x3400000009097823 */ /* 0x000fe2000000000c */
[----:B------:R-:W-:Y:S01]  /*84e0*/  IADD3 R4, PT, PT, -R4, RZ, RZ ;  /* 0x000000ff04047210 */ /* 0x000fe20007ffe1ff */
[----:B------:R-:W-:-:S04]  /*84f0*/  FFMA R5, R10, R5, -0.12148627638816833496 ;  /* 0xbdf8cdcc0a057423 */ /* 0x000fc80000000005 */
[----:B------:R-:W-:Y:S01]  /*8500*/  FFMA R5, R10, R5, 0.13980610668659210205 ;  /* 0x3e0f29550a057423 */ /* 0x000fe20000000005 */
[----:B------:R-:W-:-:S03]  /*8510*/  IMAD R11, R8, R4, R37 ;  /* 0x00000004080b7224 */ /* 0x000fc600078e0225 */
[C---:B------:R-:W-:Y:S02]  /*8520*/  FFMA R5, R10.reuse, R5, -0.16684235632419586182 ;  /* 0xbe2ad8b90a057423 */ /* 0x040fe40000000005 */
[----:B------:R-:W-:Y:S02]  /*8530*/  LEA R4, R11, R36, 0x8 ;  /* 0x000000240b047211 */ /* 0x000fe400078e40ff */
[----:B------:R-:W-:Y:S02]  /*8540*/  FFMA R5, R10, R5, 0.20012299716472625732 ;  /* 0x3e4ced0b0a057423 */ /* 0x000fe40000000005 */
[----:B----4-:R-:W-:Y:S02]  /*8550*/  ISETP.GE.AND P0, PT, R4, UR4, PT ;  /* 0x0000000404007c0c */ /* 0x010fe4000bf06270 */
[----:B------:R-:W-:-:S04]  /*8560*/  FFMA R5, R10, R5, -0.24999669194221496582 ;  /* 0xbe7fff220a057423 */ /* 0x000fc80000000005 */
[----:B------:R-:W-:-:S04]  /*8570*/  FFMA R5, R10, R5, 0.33333182334899902344 ;  /* 0x3eaaaa780a057423 */ /* 0x000fc80000000005 */
[----:B------:R-:W-:-:S04]  /*8580*/  FFMA R5, R10, R5, -0.5 ;  /* 0xbf0000000a057423 */ /* 0x000fc80000000005 */
[----:B------:R-:W-:-:S04]  /*8590*/  FMUL R5, R10, R5 ;  /* 0x000000050a057220 */ /* 0x000fc80000400000 */
[----:B------:R-:W-:Y:S01]  /*85a0*/  FFMA R10, R10, R5, R10 ;  /* 0x000000050a0a7223 */ /* 0x000fe2000000000a */
[----:B------:R-:W-:-:S03]  /*85b0*/  MOV R5, 0x7f800000 ;  /* 0x7f80000000057802 */ /* 0x000fc60000000f00 */
[----:B------:R-:W-:Y:S02]  /*85c0*/  FFMA R9, R9, 0.69314718246459960938, R10 ;  /* 0x3f31721809097823 */ /* 0x000fe4000000000a */
[C---:B------:R-:W-:Y:S01]  /*85d0*/  @P1 FFMA R9, R2.reuse, R5, +INF ;  /* 0x7f80000002091423 */ /* 0x040fe20000000005 */
[----:B------:R-:W-:-:S04]  /*85e0*/  FSETP.NEU.AND P1, PT, R2, RZ, PT ;  /* 0x000000ff0200720b */ /* 0x000fc80003f2d000 */
[----:B------:R-:W-:-:S05]  /*85f0*/  FSEL R8, R9, -INF , P1 ;  /* 0xff80000009087808 */ /* 0x000fca0000800000 */
[----:B-----5:R-:W-:Y:S01]  /*8600*/  FFMA R8, R3, UR5, R8 ;  /* 0x0000000503087c23 */ /* 0x020fe20008000008 */
[----:B------:R-:W-:Y:S06]  /*8610*/  @P0 BRA `(.L_x_200) ;  /* 0x00000000008c0947 */ /* 0x000fec0003800000 */
[----:B------:R-:W2:Y:S01]  /*8620*/  LDC R9, c[0x0][0x38c] ;  /* 0x0000e300ff097b82 */ /* 0x000ea20000000800 */
[----:B------:R-:W-:Y:S01]  /*8630*/  MOV R10, RZ ;  /* 0x000000ff000a7202 */ /* 0x000fe20000000f00 */
[----:B------:R-:W4:Y:S01]  /*8640*/  LDCU UR6, c[0x0][0x890] ;  /* 0x00011200ff0677ac */ /* 0x000f220008000800 */
[----:B------:R-:W5:Y:S01]  /*8650*/  LDCU.64 UR4, c[0x0][0x888] ;  /* 0x00011100ff0477ac */ /* 0x000f620008000a00 */
[----:B----4-:R-:W-:Y:S01]  /*8660*/  IMAD R4, R27, UR6, R4 ;  /* 0x000000061b047c24 */ /* 0x010fe2000f8e0204 */
[----:B--2---:R-:W-:-:S04]  /*8670*/  IABS R5, R9 ;  /* 0x0000000900057213 */ /* 0x004fc80000000000 */
[----:B------:R-:W2:Y:S08]  /*8680*/  I2F.RP R12, R5 ;  /* 0x00000005000c7306 */ /* 0x000eb00000209400 */
[----:B--2---:R-:W2:Y:S02]  /*8690*/  MUFU.RCP R11, R12 ;  /* 0x0000000c000b7308 */ /* 0x004ea40000001000 */
[----:B--2---:R-:W-:-:S06]  /*86a0*/  IADD3 R11, PT, PT, R11, 0xffffffe, RZ ;  /* 0x0ffffffe0b0b7810 */ /* 0x004fcc0007ffe0ff */
[----:B------:R-:W2:Y:S02]  /*86b0*/  F2I.FTZ.U32.TRUNC.NTZ R11, R11 ;  /* 0x0000000b000b7305 */ /* 0x000ea4000021f000 */
[----:B--2---:R-:W-:-:S04]  /*86c0*/  IMAD.MOV R2, RZ, RZ, -R11 ;  /* 0x000000ffff027224 */ /* 0x004fc800078e0a0b */
[----:B------:R-:W-:Y:S01]  /*86d0*/  IMAD R3, R2, R5, RZ ;  /* 0x0000000502037224 */ /* 0x000fe200078e02ff */
[----:B------:R-:W-:-:S03]  /*86e0*/  IABS R2, R26 ;  /* 0x0000001a00027213 */ /* 0x000fc60000000000 */
[----:B------:R-:W-:-:S04]  /*86f0*/  IMAD.HI.U32 R3, R11, R3, R10 ;  /* 0x000000030b037227 */ /* 0x000fc800078e000a */
[----:B------:R-:W-:-:S04]  /*8700*/  IMAD.MOV.U32 R10, RZ, RZ, R2 ;  /* 0x000000ffff0a7224 */ /* 0x000fc800078e0002 */
[----:B------:R-:W-:-:S05]  /*8710*/  IMAD.HI.U32 R3, R3, R10, RZ ;  /* 0x0000000a03037227 */ /* 0x000fca00078e00ff */
[----:B------:R-:W-:-:S05]  /*8720*/  IADD3 R2, PT, PT, -R3, RZ, RZ ;  /* 0x000000ff03027210 */ /* 0x000fca0007ffe1ff */
[C---:B------:R-:W-:Y:S02]  /*8730*/  IMAD R2, R5.reuse, R2, R10 ;  /* 0x0000000205027224 */ /* 0x040fe400078e020a */
[----:B------:R-:W2:Y:S03]  /*8740*/  LDC.64 R10, c[0x0][0x880] ;  /* 0x00022000ff0a7b82 */ /* 0x000ea60000000a00 */
[----:B------:R-:W-:-:S13]  /*8750*/  ISETP.GT.U32.AND P0, PT, R5, R2, PT ;  /* 0x000000020500720c */ /* 0x000fda0003f04070 */
[----:B------:R-:W-:Y:S01]  /*8760*/  @!P0 IMAD.IADD R2, R2, 0x1, -R5 ;  /* 0x0000000102028824 */ /* 0x000fe200078e0a05 */
[----:B------:R-:W-:Y:S02]  /*8770*/  @!P0 IADD3 R3, PT, PT, R3, 0x1, RZ ;  /* 0x0000000103038810 */ /* 0x000fe40007ffe0ff */
[----:B------:R-:W-:Y:S02]  /*8780*/  ISETP.NE.AND P0, PT, R9, RZ, PT ;  /* 0x000000ff0900720c */ /* 0x000fe40003f05270 */
[----:B------:R-:W-:Y:S02]  /*8790*/  ISETP.GE.U32.AND P2, PT, R2, R5, PT ;  /* 0x000000050200720c */ /* 0x000fe40003f46070 */
[----:B------:R-:W-:-:S04]  /*87a0*/  LOP3.LUT R2, R26, R9, RZ, 0x3c, !PT ;  /* 0x000000091a027212 */ /* 0x000fc800078e3cff */
[----:B------:R-:W-:-:S07]  /*87b0*/  ISETP.GE.AND P1, PT, R2, RZ, PT ;  /* 0x000000ff0200720c */ /* 0x000fce0003f26270 */
[----:B------:R-:W-:-:S06]  /*87c0*/  @P2 VIADD R3, R3, 0x1 ;  /* 0x0000000103032836 */ /* 0x000fcc0000000000 */
[----:B------:R-:W-:Y:S02]  /*87d0*/  @!P1 IADD3 R3, PT, PT, -R3, RZ, RZ ;  /* 0x000000ff03039210 */ /* 0x000fe40007ffe1ff */
[----:B------:R-:W-:-:S04]  /*87e0*/  @!P0 LOP3.LUT R3, RZ, R9, RZ, 0x33, !PT ;  /* 0x00000009ff038212 */ /* 0x000fc800078e33ff */
[C---:B------:R-:W-:Y:S01]  /*87f0*/  IADD3 R2, PT, PT, -R3.reuse, RZ, RZ ;  /* 0x000000ff03027210 */ /* 0x040fe20007ffe1ff */
[----:B-----5:R-:W-:-:S04]  /*8800*/  IMAD R4, R3, UR5, R4 ;  /* 0x0000000503047c24 */ /* 0x020fc8000f8e0204 */
[----:B------:R-:W-:-:S04]  /*8810*/  IMAD R9, R9, R2, R26 ;  /* 0x0000000209097224 */ /* 0x000fc800078e021a */
[----:B------:R-:W-:-:S04]  /*8820*/  IMAD R9, R9, UR4, R4 ;  /* 0x0000000409097c24 */ /* 0x000fc8000f8e0204 */
[----:B--2---:R-:W-:-:S05]  /*8830*/  IMAD.WIDE R10, R9, 0x4, R10 ;  /* 0x00000004090a7825 */ /* 0x004fca00078e020a */
[----:B------:R2:W-:Y:S02]  /*8840*/  STG.E desc[UR40][R10.64], R8 ;  /* 0x000000080a007986 */ /* 0x0005e4000c101928 */
.L_x_200:
[----:B------:R-:W-:Y:S05]  /*8850*/  BSYNC.RECONVERGENT B0 ;  /* 0x0000000000007941 */ /* 0x000fea0003800200 */
.L_x_199:
[----:B------:R-:W-:Y:S01]  /*8860*/  UISETP.NE.AND UP1, UPT, UR39, URZ, UPT ;  /* 0x000000ff2700728c */ /* 0x000fe2000bf25270 */
[----:B------:R-:W-:-:S08]  /*8870*/  NOP ;  /* 0x0000000000007918 */ /* 0x000fd00000000000 */
[----:B------:R-:W-:Y:S05]  /*8880*/  BRA.U UP1, `(.L_x_201) ;  /* 0x0000000101087547 */ /* 0x000fea000b800000 */
[----:B------:R-:W-:Y:S05]  /*8890*/  BPT.TRAP 0x1 ;  /* 0x000000040000795c */ /* 0x000fea0000300000 */
[----:B------:R-:W-:Y:S05]  /*88a0*/  BPT.TRAP 0x1 ;  /* 0x000000040000795c */ /* 0x000fea0000300000 */
.L_x_201:
[----:B------:R-:W-:Y:S01]  /*88b0*/  IADD3 R3, PT, PT, R0, 0x70a0, RZ ;  /* 0x000070a000037810 */ /* 0x000fe20007ffe0ff */
[----:B------:R-:W-:-:S03]  /*88c0*/  UISETP.NE.AND UP1, UPT, UR39, URZ, UPT ;  /* 0x000000ff2700728c */ /* 0x000fc6000bf25270 */
[----:B------:R-:W-:-:S04]  /*88d0*/  PRMT R2, R6, 0x654, R3 ;  /* 0x0000065406027816 */ /* 0x000fc80000000003 */
[----:B-1----:R1:W-:Y:S02]  /*88e0*/  SYNCS.ARRIVE.TRANS64.RED.A1T0 RZ, [R2+URZ], RZ ;  /* 0x000000ff02ff79a7 */ /* 0x0023e400081004ff */
[----:B------:R-:W-:Y:S05]  /*88f0*/  BRA.U UP1, `(.L_x_202) ;  /* 0x0000000101047547 */ /* 0x000fea000b800000 */
[----:B------:R-:W-:Y:S05]  /*8900*/  BPT.TRAP 0x1 ;  /* 0x000000040000795c */ /* 0x000fea0000300000 */
.L_x_202:
[----:B------:R4:W-:Y:S01]  /*8910*/  SYNCS.ARRIVE.TRANS64.A1T0 RZ, [R0+URZ+0x70b0], RZ ;  /* 0x0070b0ff00ff79a7 */ /* 0x0009e200081000ff */
[----:B------:R-:W-:-:S09]  /*8920*/  UISETP.NE.AND UP1, UPT, UR37, URZ, UPT ;  /* 0x000000ff2500728c */ /* 0x000fd2000bf25270 */
[----:B------:R-:W-:Y:S05]  /*8930*/  BRA.U !UP1, `(.L_x_203) ;  /* 0x0000000109047547 */ /* 0x000fea000b800000 */
[----:B------:R-:W-:Y:S05]  /*8940*/  BPT.TRAP 0x1 ;  /* 0x000000040000795c */ /* 0x000fea0000300000 */
.L_x_203:
[----:B------:R-:W-:Y:S02]  /*8950*/  LOP3.LUT R3, R33, 0x1, RZ, 0x3c, !PT ;  /* 0x0000000121037812 */ /* 0x000fe400078e3cff */
[----:B-1----:R-:W-:Y:S02]  /*8960*/  LOP3.LUT R2, R39, 0x80, RZ, 0xfc, !PT ;  /* 0x0000008027027812 */ /* 0x002fe400078efcff */
[----:B------:R-:W-:-:S04]  /*8970*/  SHF.L.U32 R3, R3, 0x1f, RZ ;  /* 0x0000001f03037819 */ /* 0x000fc800000006ff */
[----:B------:R-:W1:Y:S02]  /*8980*/  SYNCS.PHASECHK.TRANS64.TRYWAIT P0, [R0+URZ+0x7080], R3 ;  /* 0x00708003000075a7 */ /* 0x000e6400080011ff */
[----:B-1----:R-:W-:Y:S05]  /*8990*/  @!P0 BRA `(.L_x_204) ;  /* 0x00000104007c8947 */ /* 0x002fea0003800000 */
.L_x_421:
[----:B------:R-:W-:Y:S01]  /*89a0*/  R2UR UR4, R2 ;  /* 0x00000000020472ca */ /* 0x000fe200000e0000 */
[----:B------:R-:W-:-:S12]  /*89b0*/  UISETP.NE.AND UP1, UPT, UR37, URZ, UPT ;  /* 0x000000ff2500728c */ /* 0x000fd8000bf25270 */
[----:B------:R-:W1:Y:S02]  /*89c0*/  LDTM.x2 R2, tmem[UR4] ;  /* 0x00000004000279ee */ /* 0x000e6400080c0000 */
[----:B-1----:R-:W-:Y:S05]  /*89d0*/  BRA.U !UP1, `(.L_x_205) ;  /* 0x0000000109047547 */ /* 0x002fea000b800000 */
[----:B------:R-:W-:Y:S05]  /*89e0*/  BPT.TRAP 0x1 ;  /* 0x000000040000795c */ /* 0x000fea0000300000 */
.L_x_205:
[----:B------:R-:W-:Y:S01]  /*89f0*/  PRMT R41, R6, 0x654, R41 ;  /* 0x0000065406297816 */ /* 0x000fe20000000029 */
[----:B------:R-:W-:-:S03]  /*8a00*/  UISETP.NE.AND UP1, UPT, UR39, URZ, UPT ;  /* 0x000000ff2700728c */ /* 0x000fc6000bf25270 */
[----:B------:R1:W-:Y:S06]  /*8a10*/  SYNCS.ARRIVE.TRANS64.RED.A1T0 RZ, [R41+URZ], RZ ;  /* 0x000000ff29ff79a7 */ /* 0x0003ec00081004ff */
[----:B------:R-:W-:Y:S05]  /*8a20*/  BRA.U UP1, `(.L_x_206) ;  /* 0x0000000101047547 */ /* 0x000fea000b800000 */
[----:B------:R-:W-:Y:S05]  /*8a30*/  BPT.TRAP 0x1 ;  /* 0x000000040000795c */ /* 0x000fea0000300000 */
.L_x_206:
[----:B------:R-:W-:-:S04]  /*8a40*/  SHF.L.U32 R5, R34, 0x1f, RZ ;  /* 0x0000001f22057819 */ /* 0x000fc800000006ff */
[----:B------:R-:W5:Y:S02]  /*8a50*/  SYNCS.PHASECHK.TRANS64.TRYWAIT P0, [R0+URZ+0x7098], R5 ;  /* 0x00709805000075a7 */ /* 0x000f6400080011ff */
[----:B-----5:R-:W-:Y:S05]  /*8a60*/  @!P0 BRA `(.L_x_207) ;  /* 0x00000104005c8947 */ /* 0x020fea0003800000 */
.L_x_422:
[----:B------:R-:W-:-:S09]  /*8a70*/  UISETP.NE.AND UP1, UPT, UR39, URZ, UPT ;  /* 0x000000ff2700728c */ /* 0x000fd2000bf25270 */
[----:B------:R-:W-:Y:S05]  /*8a80*/  BRA.U UP1, `(.L_x_208) ;  /* 0x0000000101047547 */ /* 0x000fea000b800000 */
[----:B------:R-:W-:Y:S05]  /*8a90*/  BPT.TRAP 0x1 ;  /* 0x000000040000795c */ /* 0x000fea0000300000 */
.L_x_208:
[----:B--2---:R-:W-:Y:S01]  /*8aa0*/  SHF.L.U32 R9, R35, 0x1f, RZ ;  /* 0x0000001f23097819 */ /* 0x004fe200000006ff */
[----:B------:R-:W2:Y:S01]  /*8ab0*/  S2R R5, SR_SWINHI ;  /* 0x0000000000057919 */ /* 0x000ea20000002f00 */
[----:B------:R-:W-:Y:S02]  /*8ac0*/  LOP3.LUT R39, R39, 0x180, RZ, 0xfc, !PT ;  /* 0x0000018027277812 */ /* 0x000fe400078efcff */
[----:B------:R-:W5:Y:S02]  /*8ad0*/  SYNCS.PHASECHK.TRANS64.TRYWAIT P0, [R0+URZ+0x70c8], R9 ;  /* 0x0070c809000075a7 */ /* 0x000f6400080011ff */
[----:B--2--5:R-:W-:Y:S05]  /*8ae0*/  @!P0 BRA `(.L_x_209) ;  /* 0x0000010400508947 */ /* 0x024fea0003800000 */
.L_x_423:
[----:B------:R-:W-:Y:S05]  /*8af0*/  WARPSYNC.ALL ;  /* 0x0000000000007948 */ /* 0x000fea0003800000 */
[----:B------:R-:W5:Y:S01]  /*8b00*/  LDCU UR5, c[0x0][0x708] ;  /* 0x0000e100ff0577ac */ /* 0x000f620008000800 */
[----:B------:R-:W-:Y:S02]  /*8b10*/  MOV R42, R0 ;  /* 0x00000000002a7202 */ /* 0x000fe40000000f00 */
[----:B------:R-:W-:Y:S01]  /*8b20*/  MOV R43, R5 ;  /* 0x00000005002b7202 */ /* 0x000fe20000000f00 */
[----:B------:R-:W3:Y:S01]  /*8b30*/  MUFU.RCP R45, R2 ;  /* 0x00000002002d7308 */ /* 0x000ee20000001000 */
[----:B------:R-:W-:Y:S01]  /*8b40*/  R2UR UR4, R39 ;  /* 0x00000000270472ca */ /* 0x000fe200000e0000 */
[----:B------:R-:W-:Y:S01]  /*8b50*/  BSSY.RECONVERGENT B2, `(.L_x_210) ;  /* 0x0000016000027945 */ /* 0x000fe20003800200 */
[----:B------:R-:W-:-:S03]  /*8b60*/  IMAD.WIDE.U32 R42, R40, 0x2, R42 ;  /* 0x00000002282a7825 */ /* 0x000fc600078e002a */
[C---:B------:R-:W-:Y:S02]  /*8b70*/  IADD3 R25, P0, PT, R42.reuse, 0x6000, RZ ;  /* 0x000060002a197810 */ /* 0x040fe40007f1e0ff */
[----:B------:R-:W-:-:S06]  /*8b80*/  IADD3 R5, P1, PT, R42, 0x6010, RZ ;  /* 0x000060102a057810 */ /* 0x000fcc0007f3e0ff */
[----:B--2---:R-:W2:Y:S01]  /*8b90*/  LDTM.x16 R8, tmem[UR4] ;  /* 0x00000004000879ee */ /* 0x004ea20008240000 */
[----:B-1----:R-:W-:Y:S01]  /*8ba0*/  IADD3.X R41, PT, PT, RZ, R43, RZ, P1, !PT ;  /* 0x0000002bff297210 */ /* 0x002fe20000ffe4ff */
[----:B-----5:R-:W-:Y:S02]  /*8bb0*/  IMAD.U32 R47, RZ, RZ, UR5 ;  /* 0x00000005ff2f7e24 */ /* 0x020fe4000f8e00ff */
[----:B---3--:R-:W-:Y:S01]  /*8bc0*/  FFMA R4, -R2, R45, 1 ;  /* 0x3f80000002047423 */ /* 0x008fe2000000012d */
[----:B------:R-:W-:Y:S01]  /*8bd0*/  IMAD.X R43, RZ, RZ, R43, P0 ;  /* 0x000000ffff2b7224 */ /* 0x000fe200000e062b */
[----:B------:R-:W1:Y:S02]  /*8be0*/  FCHK P0, R47, R2 ;  /* 0x000000022f007302 */ /* 0x000e640000000000 */
[----:B------:R-:W-:Y:S01]  /*8bf0*/  FFMA R45, R45, R4, R45 ;  /* 0x000000042d2d7223 */ /* 0x000fe2000000002d */
[----:B------:R-:W-:Y:S02]  /*8c00*/  SHF.R.U64 R4, R5, 0x3, R41 ;  /* 0x0000000305047819 */ /* 0x000fe40000001229 */
[----:B------:R-:W-:Y:S01]  /*8c10*/  SHF.R.U64 R24, R25, 0x3, R43 ;  /* 0x0000000319187819 */ /* 0x000fe2000000122b */
[----:B------:R-:W-:Y:S01]  /*8c20*/  FFMA R44, R45, UR5, RZ ;  /* 0x000000052d2c7c23 */ /* 0x000fe200080000ff */
[----:B------:R-:W-:-:S02]  /*8c30*/  LOP3.LUT R40, R5, 0x10, R4, 0x78, !PT ;  /* 0x0000001005287812 */ /* 0x000fc400078e7804 */
[----:B------:R-:W-:Y:S01]  /*8c40*/  LOP3.LUT R42, R25, 0x10, R24, 0x78, !PT ;  /* 0x00000010192a7812 */ /* 0x000fe200078e7818 */
[----:B------:R-:W-:-:S04]  /*8c50*/  FFMA R39, -R2, R44, UR5 ;  /* 0x0000000502277e23 */ /* 0x000fc8000800012c */
[----:B------:R-:W-:Y:S01]  /*8c60*/  FFMA R39, R45, R39, R44 ;  /* 0x000000272d277223 */ /* 0x000fe2000000002c */
[----:B-12---:R-:W-:Y:S06]  /*8c70*/  @!P0 BRA `(.L_x_211) ;  /* 0x00000000000c8947 */ /* 0x006fec0003800000 */
[----:B------:R-:W-:Y:S02]  /*8c80*/  MOV R24, 0x8ca0 ;  /* 0x00008ca000187802 */ /* 0x000fe40000000f00 */
[----:B----4-:R-:W-:Y:S05]  /*8c90*/  CALL.REL.NOINC `($__internal_3_$__cuda_sm3x_div_rn_noftz_f32_slowpath) ;  /* 0x0000010c00ec7944 */ /* 0x010fea0003c00000 */
[----:B------:R-:W-:Y:S02]  /*8ca0*/  MOV R39, R4 ;  /* 0x0000000400277202 */ /* 0x000fe40000000f00 */
.L_x_211:
[----:B------:R-:W-:Y:S05]  /*8cb0*/  BSYNC.RECONVERGENT B2 ;  /* 0x0000000000027941 */ /* 0x000fea0003800200 */
.L_x_210:
[C---:B------:R-:W-:Y:S02]  /*8cc0*/  FMUL2 R8, R39.reuse.F32, R8.F32x2.HI_LO ;  /* 0x000000082708724a */ /* 0x040fe40000040000 */
[C---:B------:R-:W-:Y:S02]  /*8cd0*/  FMUL2 R10, R39.reuse.F32, R10.F32x2.HI_LO ;  /* 0x0000000a270a724a */ /* 0x040fe40000040000 */
[----:B------:R-:W-:Y:S01]  /*8ce0*/  FMUL2 R4, R39.F32, R12.F32x2.HI_LO ;  /* 0x0000000c2704724a */ /* 0x000fe20000040000 */
[----:B------:R-:W-:Y:S01]  /*8cf0*/  F2FP.F16.F32.PACK_AB R12, R9, R8 ;  /* 0x00000008090c723e */ /* 0x000fe200000000ff */
        /* <DEDUP_REMOVED lines=10> */
[----:B------:R1:W-:Y:S01]  /*8da0*/  ST.E.128 desc[UR40][R42.64], R12 ;  /* 0x0000000c2a007985 */ /* 0x0003e2000c101d28 */
[----:B------:R-:W-:-:S02]  /*8db0*/  F2FP.F16.F32.PACK_AB R10, R21, R20 ;  /* 0x00000014150a723e */ /* 0x000fc400000000ff */
[----:B------:R-:W-:-:S05]  /*8dc0*/  F2FP.F16.F32.PACK_AB R11, R23, R22 ;  /* 0x00000016170b723e */ /* 0x000fca00000000ff */
[----:B------:R1:W-:Y:S01]  /*8dd0*/  ST.E.128 desc[UR40][R40.64], R8 ;  /* 0x0000000828007985 */ /* 0x0003e2000c101d28 */
[----:B------:R-:W-:Y:S01]  /*8de0*/  @!PT LDS RZ, [RZ] ;  /* 0x00000000fffff984 */ /* 0x000fe20000000800 */
[----:B------:R-:W-:Y:S01]  /*8df0*/  @!PT LDS RZ, [RZ] ;  /* 0x00000000fffff984 */ /* 0x000fe20000000800 */
[----:B------:R-:W-:Y:S01]  /*8e00*/  @!PT LDS RZ, [RZ] ;  /* 0x00000000fffff984 */ /* 0x000fe20000000800 */
[----:B------:R-:W-:Y:S01]  /*8e10*/  @!PT LDS RZ, [RZ] ;  /* 0x00000000fffff984 */ /* 0x000fe20000000800 */
[----:B------:R2:W-:Y:S06]  /*8e20*/  MEMBAR.ALL.CTA ;  /* 0x0000000000007992 */ /* 0x0005ec0000008000 */
[----:B--2---:R-:W2:Y:S01]  /*8e30*/  FENCE.VIEW.ASYNC.S ;  /* 0x00000000000073c6 */ /* 0x004ea20000000000 */
[----:B------:R-:W-:Y:S05]  /*8e40*/  BRA.U !UP0, `(.L_x_212) ;  /* 0x0000000508387547 */ /* 0x000fea000b800000 */
[C---:B------:R-:W-:Y:S01]  /*8e50*/  FSETP.GEU.AND P1, PT, R2.reuse, 1.175494350822287508e-38, PT ;  /* 0x008000000200780b */ /* 0x040fe20003f2e000 */
[----:B------:R-:W-:Y:S01]  /*8e60*/  HFMA2 R7, -RZ, RZ, 1.5048828125, 33.21875 ;  /* 0x3e055027ff077431 */ /* 0x000fe200000001ff */
[----:B------:R-:W3:Y:S01]  /*8e70*/  LDC R5, c[0x0][0x904] ;  /* 0x00024100ff057b82 */ /* 0x000ee20000000800 */
[----:B------:R-:W5:Y:S01]  /*8e80*/  LDCU.64 UR4, c[0x0][0x908] ;  /* 0x00012100ff0477ac */ /* 0x000f620008000a00 */
[----:B-1----:R-:W-:Y:S01]  /*8e90*/  FSEL R10, RZ, -23, P1 ;  /* 0xc1b80000ff0a7808 */ /* 0x002fe20000800000 */
[----:B------:R-:W-:Y:S08]  /*8ea0*/  BSSY.RECONVERGENT B0, `(.L_x_212) ;  /* 0x0000048000007945 */ /* 0x000ff00003800200 */
[----:B------:R-:W-:-:S05]  /*8eb0*/  @!P1 FMUL R2, R2, 8388608 ;  /* 0x4b00000002029820 */ /* 0x000fca0000400000 */
[C---:B------:R-:W-:Y:S02]  /*8ec0*/  IADD3 R9, PT, PT, R2.reuse, -0x3f2aaaab, RZ ;  /* 0xc0d5555502097810 */ /* 0x040fe40007ffe0ff */
[C---:B------:R-:W-:Y:S01]  /*8ed0*/  FSETP.NEU.AND P1, PT, R2.reuse, RZ, PT ;  /* 0x000000ff0200720b */ /* 0x040fe20003f2d000 */
[----:B-----5:R-:W-:Y:S01]  /*8ee0*/  IMAD.HI.U32 R4, R37, UR4, RZ ;  /* 0x0000000425047c27 */ /* 0x020fe2000f8e00ff */
[----:B------:R-:W-:Y:S01]  /*8ef0*/  LOP3.LUT R9, R9, 0xff800000, RZ, 0xc0, !PT ;  /* 0xff80000009097812 */ /* 0x000fe200078ec0ff */
[----:B------:R-:W1:Y:S03]  /*8f00*/  LDCU UR4, c[0x0][0x380] ;  /* 0x00007000ff0477ac */ /* 0x000e660008000800 */
[----:B------:R-:W-:Y:S02]  /*8f10*/  IADD3 R8, PT, PT, R2, -R9, RZ ;  /* 0x8000000902087210 */ /* 0x000fe40007ffe0ff */
[----:B---3--:R-:W-:-:S02]  /*8f20*/  ISETP.NE.AND P0, PT, R5, 0x1, PT ;  /* 0x000000010500780c */ /* 0x008fc40003f05270 */
[----:B------:R-:W-:Y:S01]  /*8f30*/  SHF.R.U32.HI R4, RZ, UR5, R4 ;  /* 0x00000005ff047c19 */ /* 0x000fe20008011604 */
[----:B------:R-:W-:Y:S01]  /*8f40*/  FADD R8, R8, -1 ;  /* 0xbf80000008087421 */ /* 0x000fe20000000000 */
[----:B------:R-:W-:Y:S01]  /*8f50*/  I2FP.F32.S32 R9, R9 ;  /* 0x0000000900097245 */ /* 0x000fe20000201400 */
[----:B------:R-:W3:Y:S01]  /*8f60*/  LDCU UR5, c[0x0][0x700] ;  /* 0x0000e000ff0577ac */ /* 0x000ee20008000800 */
[----:B------:R-:W-:Y:S01]  /*8f70*/  SEL R4, R37, R4, !P0 ;  /* 0x0000000425047207 */ /* 0x000fe20004000000 */
[----:B------:R-:W-:Y:S01]  /*8f80*/  FFMA R7, R8, -R7, 0.14084610342979431152 ;  /* 0x3e1039f608077423 */ /* 0x000fe20000000807 */
[----:B------:R-:W-:Y:S01]  /*8f90*/  ISETP.GT.U32.AND P0, PT, R2, 0x7f7fffff, PT ;  /* 0x7f7fffff0200780c */ /* 0x000fe20003f04070 */
[----:B------:R-:W-:Y:S01]  /*8fa0*/  FFMA R9, R9, 1.1920928955078125e-07, R10 ;  /* 0x3400000009097823 */ /* 0x000fe2000000000a */
[----:B------:R-:W-:Y:S01]  /*8fb0*/  IADD3 R4, PT, PT, -R4, RZ, RZ ;  /* 0x000000ff04047210 */ /* 0x000fe20007ffe1ff */
[----:B------:R-:W-:-:S04]  /*8fc0*/  FFMA R7, R8, R7, -0.12148627638816833496 ;  /* 0xbdf8cdcc08077423 */ /* 0x000fc80000000007 */
[----:B------:R-:W-:-:S04]  /*8fd0*/  FFMA R7, R8, R7, 0.13980610668659210205 ;  /* 0x3e0f295508077423 */ /* 0x000fc80000000007 */
[----:B------:R-:W-:-:S04]  /*8fe0*/  FFMA R7, R8, R7, -0.16684235632419586182 ;  /* 0xbe2ad8b908077423 */ /* 0x000fc80000000007 */
[----:B------:R-:W-:-:S04]  /*8ff0*/  FFMA R7, R8, R7, 0.20012299716472625732 ;  /* 0x3e4ced0b08077423 */ /* 0x000fc80000000007 */
[----:B------:R-:W-:-:S04]  /*9000*/  FFMA R7, R8, R7, -0.24999669194221496582 ;  /* 0xbe7fff2208077423 */ /* 0x000fc80000000007 */
[----:B------:R-:W-:-:S04]  /*9010*/  FFMA R7, R8, R7, 0.33333182334899902344 ;  /* 0x3eaaaa7808077423 */ /* 0x000fc80000000007 */
[----:B------:R-:W-:-:S04]  /*9020*/  FFMA R7, R8, R7, -0.5 ;  /* 0xbf00000008077423 */ /* 0x000fc80000000007 */
[----:B------:R-:W-:-:S04]  /*9030*/  FMUL R7, R8, R7 ;  /* 0x0000000708077220 */ /* 0x000fc80000400000 */
[----:B------:R-:W-:Y:S01]  /*9040*/  FFMA R8, R8, R7, R8 ;  /* 0x0000000708087223 */ /* 0x000fe20000000008 */
[----:B------:R-:W-:Y:S01]  /*9050*/  IMAD R7, R5, R4, R37 ;  /* 0x0000000405077224 */ /* 0x000fe200078e0225 */
[----:B------:R-:W-:Y:S02]  /*9060*/  MOV R5, 0x7f800000 ;  /* 0x7f80000000057802 */ /* 0x000fe40000000f00 */
[----:B------:R-:W-:Y:S02]  /*9070*/  FFMA R8, R9, 0.69314718246459960938, R8 ;  /* 0x3f31721809087823 */ /* 0x000fe40000000008 */
[----:B------:R-:W-:Y:S01]  /*9080*/  LEA R4, R7, R36, 0x8 ;  /* 0x0000002407047211 */ /* 0x000fe200078e40ff */
[----:B------:R-:W-:-:S03]  /*9090*/  @P0 FFMA R8, R2, R5, +INF ;  /* 0x7f80000002080423 */ /* 0x000fc60000000005 */
[----:B------:R-:W-:Y:S02]  /*90a0*/  IADD3 R4, PT, PT, R4, 0x80, RZ ;  /* 0x0000008004047810 */ /* 0x000fe40007ffe0ff */
[----:B------:R-:W-:Y:S02]  /*90b0*/  FSEL R8, R8, -INF , P1 ;  /* 0xff80000008087808 */ /* 0x000fe40000800000 */
[----:B-1----:R-:W-:-:S03]  /*90c0*/  ISETP.GE.AND P0, PT, R4, UR4, PT ;  /* 0x0000000404007c0c */ /* 0x002fc6000bf06270 */
[----:B---3--:R-:W-:-:S10]  /*90d0*/  FFMA R8, R3, UR5, R8 ;  /* 0x0000000503087c23 */ /* 0x008fd40008000008 */
[----:B------:R-:W-:Y:S05]  /*90e0*/  @P0 BRA `(.L_x_213) ;  /* 0x00000000008c0947 */ /* 0x000fea0003800000 */
[----:B------:R-:W1:Y:S01]  /*90f0*/  LDC R7, c[0x0][0x38c] ;  /* 0x0000e300ff077b82 */ /* 0x000e620000000800 */
[----:B------:R-:W-:Y:S01]  /*9100*/  MOV R10, RZ ;  /* 0x000000ff000a7202 */ /* 0x000fe20000000f00 */
[----:B------:R-:W3:Y:S01]  /*9110*/  LDCU UR6, c[0x0][0x890] ;  /* 0x00011200ff0677ac */ /* 0x000ee20008000800 */
[----:B------:R-:W5:Y:S01]  /*9120*/  LDCU.64 UR4, c[0x0][0x888] ;  /* 0x00011100ff0477ac */ /* 0x000f620008000a00 */
[----:B---3--:R-:W-:Y:S01]  /*9130*/  IMAD R4, R27, UR6, R4 ;  /* 0x000000061b047c24 */ /* 0x008fe2000f8e0204 */
[----:B-1----:R-:W-:-:S04]  /*9140*/  IABS R5, R7 ;  /* 0x0000000700057213 */ /* 0x002fc80000000000 */
[----:B------:R-:W1:Y:S08]  /*9150*/  I2F.RP R12, R5 ;  /* 0x00000005000c7306 */ /* 0x000e700000209400 */
[----:B-1----:R-:W1:Y:S02]  /*9160*/  MUFU.RCP R11, R12 ;  /* 0x0000000c000b7308 */ /* 0x002e640000001000 */
[----:B-1----:R-:W-:-:S06]  /*9170*/  IADD3 R11, PT, PT, R11, 0xffffffe, RZ ;  /* 0x0ffffffe0b0b7810 */ /* 0x002fcc0007ffe0ff */
[----:B------:R-:W1:Y:S02]  /*9180*/  F2I.FTZ.U32.TRUNC.NTZ R11, R11 ;  /* 0x0000000b000b7305 */ /* 0x000e64000021f000 */
[----:B-1----:R-:W-:-:S04]  /*9190*/  IMAD.MOV R2, RZ, RZ, -R11 ;  /* 0x000000ffff027224 */ /* 0x002fc800078e0a0b */
[----:B------:R-:W-:Y:S01]  /*91a0*/  IMAD R3, R2, R5, RZ ;  /* 0x0000000502037224 */ /* 0x000fe200078e02ff */
[----:B------:R-:W-:-:S03]  /*91b0*/  IABS R2, R26 ;  /* 0x0000001a00027213 */ /* 0x000fc60000000000 */
[----:B------:R-:W-:-:S04]  /*91c0*/  IMAD.HI.U32 R10, R11, R3, R10 ;  /* 0x000000030b0a7227 */ /* 0x000fc800078e000a */
[----:B------:R-:W-:-:S04]  /*91d0*/  IMAD.MOV.U32 R9, RZ, RZ, R2 ;  /* 0x000000ffff097224 */ /* 0x000fc800078e0002 */
[----:B------:R-:W-:Y:S02]  /*91e0*/  IMAD.HI.U32 R3, R10, R9, RZ ;  /* 0x000000090a037227 */ /* 0x000fe400078e00ff */
[----:B------:R-:W1:Y:S03]  /*91f0*/  LDC.64 R10, c[0x0][0x880] ;  /* 0x00022000ff0a7b82 */ /* 0x000e660000000a00 */
[----:B------:R-:W-:-:S05]  /*9200*/  IADD3 R2, PT, PT, -R3, RZ, RZ ;  /* 0x000000ff03027210 */ /* 0x000fca0007ffe1ff */
[----:B------:R-:W-:-:S05]  /*9210*/  IMAD R2, R5, R2, R9 ;  /* 0x0000000205027224 */ /* 0x000fca00078e0209 */
        /* <DEDUP_REMOVED lines=14> */
[----:B-1----:R-:W-:-:S05]  /*9300*/  IMAD.WIDE R10, R7, 0x4, R10 ;  /* 0x00000004070a7825 */ /* 0x002fca00078e020a */
[----:B------:R1:W-:Y:S02]  /*9310*/  STG.E desc[UR40][R10.64], R8 ;  /* 0x000000080a007986 */ /* 0x0003e4000c101928 */
.L_x_213:
[----:B------:R-:W-:Y:S05]  /*9320*/  BSYNC.RECONVERGENT B0 ;  /* 0x0000000000007941 */ /* 0x000fea0003800200 */
.L_x_212:
[----:B------:R-:W-:Y:S01]  /*9330*/  UISETP.NE.AND UP0, UPT, UR39, URZ, UPT ;  /* 0x000000ff2700728c */ /* 0x000fe2000bf05270 */
[----:B------:R-:W-:-:S08]  /*9340*/  NOP ;  /* 0x0000000000007918 */ /* 0x000fd00000000000 */
[----:B------:R-:W-:Y:S05]  /*9350*/  BRA.U UP0, `(.L_x_214) ;  /* 0x0000000100087547 */ /* 0x000fea000b800000 */
[----:B------:R-:W-:Y:S05]  /*9360*/  BPT.TRAP 0x1 ;  /* 0x000000040000795c */ /* 0x000fea0000300000 */
[----:B------:R-:W-:Y:S05]  /*9370*/  BPT.TRAP 0x1 ;  /* 0x000000040000795c */ /* 0x000fea0000300000 */
.L_x_214:
[----:B------:R-:W-:Y:S01]  /*9380*/  IADD3 R3, PT, PT, R0, 0x70a8, RZ ;  /* 0x000070a800037810 */ /* 0x000fe20007ffe0ff */
[----:B------:R-:W-:-:S03]  /*9390*/  UISETP.NE.AND UP0, UPT, UR39, URZ, UPT ;  /* 0x000000ff2700728c */ /* 0x000fc6000bf05270 */
[----:B------:R-:W-:-:S04]  /*93a0*/  PRMT R3, R6, 0x654, R3 ;  /* 0x0000065406037816 */ /* 0x000fc80000000003 */
[----:B--2---:R2:W-:Y:S02]  /*93b0*/  SYNCS.ARRIVE.TRANS64.RED.A1T0 RZ, [R3+URZ], RZ ;  /* 0x000000ff03ff79a7 */ /* 0x0045e400081004ff */
[----:B------:R-:W-:Y:S05]  /*93c0*/  BRA.U UP0, `(.L_x_215) ;  /* 0x0000000100047547 */ /* 0x000fea000b800000 */
[----:B------:R-:W-:Y:S05]  /*93d0*/  BPT.TRAP 0x1 ;  /* 0x000000040000795c */ /* 0x000fea0000300000 */
.L_x_215:
[----:B------:R3:W-:Y:S01]  /*93e0*/  SYNCS.ARRIVE.TRANS64.A1T0 RZ, [R0+URZ+0x70b8], RZ ;  /* 0x0070b8ff00ff79a7 */ /* 0x0007e200081000ff */
[----:B------:R-:W-:Y:S02]  /*93f0*/  LOP3.LUT R35, R35, 0x1, RZ, 0x3c, !PT ;  /* 0x0000000123237812 */ /* 0x000fe400078e3cff */
[----:B------:R-:W-:-:S05]  /*9400*/  LOP3.LUT R34, R34, 0x1, RZ, 0x3c, !PT ;  /* 0x0000000122227812 */ /* 0x000fca00078e3cff */
.L_x_92:
[----:B------:R-:W-:Y:S05]  /*9410*/  BSYNC B7 ;  /* 0x0000000000077941 */ /* 0x000fea0003800000 */
.L_x_91:
[----:B------:R-:W5:Y:S01]  /*9420*/  LDCU UR4, c[0x0][0x900] ;  /* 0x00012000ff0477ac */ /* 0x000f620008000800 */
[----:B------:R-:W-:-:S04]  /*9430*/  IADD3 R37, PT, PT, R30, R37, RZ ;  /* 0x000000251e257210 */ /* 0x000fc80007ffe0ff */
[----:B-----5:R-:W-:-:S13]  /*9440*/  ISETP.GE.AND P0, PT, R37, UR4, PT ;  /* 0x0000000425007c0c */ /* 0x020fda000bf06270 */
[----:B------:R-:W-:Y:S05]  /*9450*/  @!P0 BRA `(.L_x_216) ;  /* 0xffffffa800ec8947 */ /* 0x000fea000383ffff */
[----:B------:R-:W-:Y:S05]  /*9460*/  BSYNC B8 ;  /* 0x0000000000087941 */ /* 0x000fea0003800000 */
.L_x_90:
[----:B------:R-:W-:Y:S05]  /*9470*/  EXIT ;  /* 0x000000000000794d */ /* 0x000fea0003800000 */
.L_x_27:
[----:B------:R-:W-:-:S08]  /*9480*/  NOP ;  /* 0x0000000000007918 */ /* 0x000fd00000000000 */
[----:B------:R-:W1:Y:S02]  /*9490*/  USETMAXREG.TRY_ALLOC.CTAPOOL UP0, 0xc0 ;  /* 0x000000c0000079c8 */ /* 0x000e640008000600 */
[----:B-1----:R-:W-:Y:S05]  /*94a0*/  BRA.U !UP0, `(.L_x_27) ;  /* 0xfffffffd08f47547 */ /* 0x002fea000b83ffff */
[----:B------:R-:W1:Y:S08]  /*94b0*/  LDC R0, c[0x0][0x900] ;  /* 0x00024000ff007b82 */ /* 0x000e700000000800 */
[----:B------:R-:W2:Y:S01]  /*94c0*/  S2UR UR43, SR_CgaCtaId ;  /* 0x00000000002b79c3 */ /* 0x000ea20000008800 */
[----:B-1----:R-:W-:-:S13]  /*94d0*/  ISETP.LE.AND P0, PT, R0, UR36, PT ;  /* 0x0000002400007c0c */ /* 0x002fda000bf03270 */
[----:B--2---:R-:W-:Y:S05]  /*94e0*/  @P0 EXIT ;  /* 0x000000000000094d */ /* 0x004fea0003800000 */
[----:B------:R-:W-:Y:S02]  /*94f0*/  UISETP.NE.AND UP0, UPT, UR56, URZ, UPT ;  /* 0x000000ff3800728c */ /* 0x000fe4000bf05270 */
[----:B------:R-:W-:Y:S01]  /*9500*/  USHF.L.U32 UR46, UR8, 0x3, URZ ;  /* 0x00000003082e7899 */ /* 0x000fe200080006ff */
[----:B------:R-:W-:Y:S01]  /*9510*/  UMOV UR45, 0x400 ;  /* 0x00000400002d7882 */ /* 0x000fe20000000000 */
[----:B------:R-:W-:Y:S02]  /*9520*/  USEL UR48, UR7, UR6, UP0 ;  /* 0x0000000607307287 */ /* 0x000fe40008000000 */
[----:B------:R-:W-:Y:S02]  /*9530*/  ULEA UR45, UR43, UR45, 0x18 ;  /* 0x0000002d2b2d7291 */ /* 0x000fe4000f8ec0ff */
[----:B------:R-:W-:Y:S02]  /*9540*/  ULOP3.LUT UR9, UR46, 0x8, URZ, 0x3c, !UPT ;  /* 0x000000082e097892 */ /* 0x000fe4000f8e3cff */
[----:B------:R-:W-:-:S02]  /*9550*/  UIADD3 UR46, UPT, UPT, UR46, 0x70d0, UR45 ;  /* 0x000070d02e2e7890 */ /* 0x000fc4000fffe02d */
[----:B------:R-:W-:Y:S02]  /*9560*/  USEL UR47, UR4, UR5, UP0 ;  /* 0x00000005042f7287 */ /* 0x000fe40008000000 */
[----:B------:R-:W-:Y:S02]  /*9570*/  ULOP3.LUT UR48, UR48, 0x1, URZ, 0xc0, !UPT ;  /* 0x0000000130307892 */ /* 0x000fe4000f8ec0ff */
[----:B------:R-:W-:Y:S01]  /*9580*/  UIADD3 UR45, UPT, UPT, UR9, 0x70d0, UR45 ;  /* 0x000070d0092d7890 */ /* 0x000fe2000fffe02d */
[----:B------:R-:W-:Y:S01]  /*9590*/  UMOV UR54, URZ ;  /* 0x000000ff00367c82 */ /* 0x000fe20008000000 */
[----:B------:R-:W-:Y:S01]  /*95a0*/  UMOV UR53, 0x1 ;  /* 0x0000000100357882 */ /* 0x000fe20000000000 */
[----:B------:R-:W-:Y:S01]  /*95b0*/  UMOV UR52, 0x1 ;  /* 0x0000000100347882 */ /* 0x000fe20000000000 */
[----:B------:R-:W-:-:S08]  /*95c0*/  UMOV UR51, URZ ;  /* 0x000000ff00337c82 */ /* 0x000fd00008000000 */
.L_x_268:
[----:B------:R-:W1:Y:S01]  /*95d0*/  LDCU.64 UR6, c[0x0][0x908] ;  /* 0x00012100ff0677ac */ /* 0x000e620008000a00 */
[----:B--2---:R-:W2:Y:S01]  /*95e0*/  LDCU UR8, c[0x0][0x904] ;  /* 0x00012080ff0877ac */ /* 0x004ea20008000800 */
[----:B---3--:R-:W3:Y:S01]  /*95f0*/  LDCU.64 UR4, c[0x0][0x380] ;  /* 0x00007000ff0477ac */ /* 0x008ee20008000a00 */
[----:B-1----:R-:W-:Y:S02]  /*9600*/  UIMAD.WIDE.U32 UR10, UR36, UR6, URZ ;  /* 0x00000006240a72a5 */ /* 0x002fe4000f8e00ff */
[----:B--2---:R-:W-:Y:S02]  /*9610*/  UISETP.NE.AND UP0, UPT, UR8, 0x1, UPT ;  /* 0x000000010800788c */ /* 0x004fe4000bf05270 */
[----:B------:R-:W-:-:S04]  /*9620*/  USHF.R.U32.HI UR6, URZ, UR7, UR11 ;  /* 0x00000007ff067299 */ /* 0x000fc8000801160b */
[----:B------:R-:W-:Y:S02]  /*9630*/  USEL UR6, UR36, UR6, !UP0 ;  /* 0x0000000624067287 */ /* 0x000fe4000c000000 */
[----:B---3--:R-:W-:Y:S02]  /*9640*/  UISETP.NE.AND UP0, UPT, UR5, URZ, UPT ;  /* 0x000000ff0500728c */ /* 0x008fe4000bf05270 */
[----:B------:R-:W-:-:S04]  /*9650*/  UIADD3 UR6, UPT, UPT, -UR6, URZ, URZ ;  /* 0x000000ff06067290 */ /* 0x000fc8000fffe1ff */
[----:B------:R-:W-:-:S04]  /*9660*/  UIMAD UR6, UR8, UR6, UR36 ;  /* 0x00000006080672a4 */ /* 0x000fc8000f8e0224 */
[----:B------:R-:W-:-:S04]  /*9670*/  USHF.L.U32 UR6, UR6, 0x8, URZ ;  /* 0x0000000806067899 */ /* 0x000fc800080006ff */
[----:B------:R-:W-:-:S09]  /*9680*/  UISETP.GE.OR UP0, UPT, UR6, UR4, !UP0 ;  /* 0x000000040600728c */ /* 0x000fd2000c706670 */
[----:B----4-:R-:W-:Y:S05]  /*9690*/  BRA.U UP0, `(.L_x_217) ;  /* 0x000000b900707547 */ /* 0x010fea000b800000 */
[----:B------:R-:W-:Y:S02]  /*96a0*/  UIADD3 UR4, UPT, UPT, UR6, 0x100, URZ ;  /* 0x0000010006047890 */ /* 0x000fe4000fffe0ff */
        /* <DEDUP_REMOVED lines=9> */
[----:B------:R-:W-:-:S04]  /*9740*/  USEL UR41, UR7, UR5, UP0 ;  /* 0x0000000507297287 */ /* 0x000fc80008000000 */
[----:B------:R-:W-:-:S04]  /*9750*/  UISETP.LT.AND UP0, UPT, UR41, 0x2, UPT ;  /* 0x000000022900788c */ /* 0x000fc8000bf01270 */
[----:B------:R-:W-:Y:S02]  /*9760*/  USEL UR50, UR41, 0x2, UP0 ;  /* 0x0000000229327887 */ /* 0x000fe40008000000 */
[----:B------:R-:W-:Y:S02]  /*9770*/  UISETP.NE.AND UP0, UPT, UR48, URZ, UPT ;  /* 0x000000ff3000728c */ /* 0x000fe4000bf05270 */
[----:B------:R-:W-:-:S07]  /*9780*/  UIADD3 UR7, UPT, UPT, UR41, -UR50, URZ ;  /* 0x8000003229077290 */ /* 0x000fce000fffe0ff */
[----:B------:R-:W-:Y:S05]  /*9790*/  BRA.U UP0, `(.L_x_218) ;  /* 0x0000000100047547 */ /* 0x000fea000b800000 */
[----:B------:R-:W-:Y:S05]  /*97a0*/  BPT.TRAP 0x1 ;  /* 0x000000040000795c */ /* 0x000fea0000300000 */
.L_x_218:
[----:B------:R-:W1:Y:S01]  /*97b0*/  S2UR UR4, SR_CgaCtaId ;  /* 0x00000000000479c3 */ /* 0x000e620000008800 */
[----:B------:R-:W-:Y:S01]  /*97c0*/  UISETP.NE.AND UP0, UPT, UR56, URZ, UPT ;  /* 0x000000ff3800728c */ /* 0x000fe2000bf05270 */
[----:B------:R-:W-:Y:S02]  /*97d0*/  UMOV UR5, 0x400 ;  /* 0x0000040000057882 */ /* 0x000fe40000000000 */
[----:B-1----:R-:W-:Y:S02]  /*97e0*/  ULEA UR4, UR4, UR5, 0x18 ;  /* 0x0000000504047291 */ /* 0x002fe4000f8ec0ff */
[----:B------:R-:W-:Y:S02]  /*97f0*/  USEL UR5, UR52, UR53, UP0 ;  /* 0x0000003534057287 */ /* 0x000fe40008000000 */
[----:B------:R-:W-:-:S04]  /*9800*/  UIADD3 UR6, UPT, UPT, UR4, 0x7088, URZ ;  /* 0x0000708804067890 */ /* 0x000fc8000fffe0ff */
[----:B------:R-:W-:Y:S01]  /*9810*/  @UP0 UIADD3 UR6, UPT, UPT, UR4, 0x7078, URZ ;  /* 0x0000707804060890 */ /* 0x000fe2000fffe0ff */
[----:B------:R-:W-:-:S04]  /*9820*/  MOV R3, UR5 ;  /* 0x0000000500037c02 */ /* 0x000fc80008000f00 */
[----:B------:R-:W-:-:S04]  /*9830*/  SHF.L.U32 R3, R3, 0x1f, RZ ;  /* 0x0000001f03037819 */ /* 0x000fc800000006ff */
[----:B------:R-:W1:Y:S02]  /*9840*/  SYNCS.PHASECHK.TRANS64.TRYWAIT P0, [UR6], R3 ;  /* 0x00000003ff0075a7 */ /* 0x000e640008001106 */
[----:B-1----:R-:W-:Y:S05]  /*9850*/  @!P0 BRA `(.L_x_219) ;  /* 0x000000f800088947 */ /* 0x002fea0003800000 */
.L_x_425:
[----:B------:R-:W-:Y:S01]  /*9860*/  UISETP.GE.AND UP0, UPT, UR7, 0x1, UPT ;  /* 0x000000010700788c */ /* 0x000fe2000bf06270 */
[----:B------:R-:W-:Y:S01]  /*9870*/  HFMA2 R16, -RZ, RZ, 0, 0 ;  /* 0x00000000ff107431 */ /* 0x000fe200000001ff */
[----:B------:R-:W-:Y:S01]  /*9880*/  MOV R17, 0xff800000 ;  /* 0xff80000000117802 */ /* 0x000fe20000000f00 */
[----:B------:R-:W-:-:S06]  /*9890*/  UMOV UR49, URZ ;  /* 0x000000ff00317c82 */ /* 0x000fcc0008000000 */
[----:B------:R-:W-:Y:S05]  /*98a0*/  BRA.U !UP0, `(.L_x_220) ;  /* 0x00000045086c7547 */ /* 0x000fea000b800000 */
[----:B------:R-:W-:Y:S01]  /*98b0*/  ULOP3.LUT UR38, URZ, UR50, URZ, 0x33, !UPT ;  /* 0x00000032ff267292 */ /* 0x000fe2000f8e33ff */
[----:B------:R-:W-:Y:S01]  /*98c0*/  MOV R16, RZ ;  /* 0x000000ff00107202 */ /* 0x000fe20000000f00 */
[----:B------:R-:W2:Y:S01]  /*98d0*/  LDCU UR37, c[0x0][0x704] ;  /* 0x0000e080ff2577ac */ /* 0x000ea20008000800 */
[----:B------:R-:W-:Y:S01]  /*98e0*/  MOV R156, 0xff800000 ;  /* 0xff800000009c7802 */ /* 0x000fe20000000f00 */
[----:B------:R-:W-:-:S04]  /*98f0*/  UIADD3 UR38, UPT, UPT, UR41, UR38, URZ ;  /* 0x0000002629267290 */ /* 0x000fc8000fffe0ff */
.L_x_241:
[----:B------:R-:W3:Y:S01]  /*9900*/  S2R R2, SR_TID.X ;  /* 0x0000000000027919 */ /* 0x000ee20000002100 */
[----:B------:R-:W-:Y:S01]  /*9910*/  UISETP.NE.AND UP0, UPT, UR56, URZ, UPT ;  /* 0x000000ff3800728c */ /* 0x000fe2000bf05270 */
[----:B------:R-:W-:-:S03]  /*9920*/  UMOV UR4, 0x20 ;  /* 0x0000002000047882 */ /* 0x000fc60000000000 */
[----:B------:R-:W-:Y:S01]  /*9930*/  USEL UR4, UR4, 0xa0, UP0 ;  /* 0x000000a004047887 */ /* 0x000fe20008000000 */
[----:B---3--:R-:W-:-:S05]  /*9940*/  IMAD.U32 R18, R2, 0x10000, RZ ;  /* 0x0001000002127824 */ /* 0x008fca00078e00ff */
[----:B------:R-:W-:-:S05]  /*9950*/  LOP3.LUT R18, R18, 0x600000, RZ, 0xc0, !PT ;  /* 0x0060000012127812 */ /* 0x000fca00078ec0ff */
[----:B-1----:R-:W-:Y:S01]  /*9960*/  VIADD R0, R18, UR4 ;  /* 0x0000000412007c36 */ /* 0x002fe20008000000 */
[----:B------:R-:W-:Y:S02]  /*9970*/  USEL UR4, UR51, UR54, UP0 ;  /* 0x0000003633047287 */ /* 0x000fe40008000000 */
[----:B------:R-:W-:-:S03]  /*9980*/  UISETP.GT.U32.AND UP0, UPT, UR47, 0x1, UPT ;  /* 0x000000012f00788c */ /* 0x000fc6000bf04070 */
[----:B------:R-:W1:Y:S02]  /*9990*/  SHFL.IDX PT, R0, R0, RZ, 0x1f ;  /* 0x00001fff00007589 */ /* 0x000e6400000e0000 */
[----:B-1----:R-:W-:-:S04]  /*99a0*/  R2UR UR40, R0 ;  /* 0x00000000002872ca */ /* 0x002fc800000e0000 */
[----:B--2---:R-:W-:Y:S11]  /*99b0*/  BRA.U UP0, `(.L_x_221) ;  /* 0x0000000100047547 */ /* 0x004ff6000b800000 */
[----:B--2---:R-:W-:Y:S05]  /*99c0*/  BPT.TRAP 0x1 ;  /* 0x000000040000795c */ /* 0x004fea0000300000 */
.L_x_221:
[----:B------:R-:W1:Y:S01]  /*99d0*/  S2UR UR39, SR_CgaCtaId ;  /* 0x00000000002779c3 */ /* 0x000e620000008800 */
[----:B------:R-:W-:Y:S01]  /*99e0*/  UISETP.NE.AND UP0, UPT, UR56, URZ, UPT ;  /* 0x000000ff3800728c */ /* 0x000fe2000bf05270 */
[----:B------:R-:W-:Y:S01]  /*99f0*/  IMAD.U32 R3, RZ, RZ, UR4 ;  /* 0x00000004ff037e24 */ /* 0x000fe2000f8e00ff */
[----:B------:R-:W-:Y:S01]  /*9a00*/  UMOV UR5, 0x400 ;  /* 0x0000040000057882 */ /* 0x000fe20000000000 */
[----:B------:R-:W-:Y:S01]  /*9a10*/  SHF.R.U32.HI R2, RZ, 0x5, R2 ;  /* 0x00000005ff027819 */ /* 0x000fe20000011602 */
[----:B------:R-:W-:Y:S01]  /*9a20*/  USEL UR4, URZ, 0x80, UP0 ;  /* 0x00000080ff047887 */ /* 0x000fe20008000000 */
[----:B------:R-:W-:Y:S02]  /*9a30*/  SHF.R.U32.HI R22, RZ, 0x15, R18 ;  /* 0x00000015ff167819 */ /* 0x000fe40000011612 */
[----:B------:R-:W-:Y:S02]  /*9a40*/  SHF.L.U32 R3, R3, 0x1f, RZ ;  /* 0x0000001f03037819 */ /* 0x000fe400000006ff */
[----:B------:R-:W-:-:S02]  /*9a50*/  LOP3.LUT R19, R2, 0x3, RZ, 0xc0, !PT ;  /* 0x0000000302137812 */ /* 0x000fc400078ec0ff */
[----:B------:R-:W-:Y:S02]  /*9a60*/  LOP3.LUT R18, R18, UR4, RZ, 0xfc, !PT ;  /* 0x0000000412127c12 */ /* 0x000fe4000f8efcff */
[----:B------:R-:W-:Y:S01]  /*9a70*/  ISETP.NE.AND P0, PT, R19, R22, PT ;  /* 0x000000161300720c */ /* 0x000fe20003f05270 */
[----:B-1----:R-:W-:-:S04]  /*9a80*/  ULEA UR39, UR39, UR5, 0x18 ;  /* 0x0000000527277291 */ /* 0x002fc8000f8ec0ff */
[----:B------:R-:W-:Y:S02]  /*9a90*/  UIADD3 UR5, UPT, UPT, UR39, 0x7060, URZ ;  /* 0x0000706027057890 */ /* 0x000fe4000fffe0ff */
[----:B------:R-:W-:-:S09]  /*9aa0*/  @UP0 UIADD3 UR5, UPT, UPT, UR39, 0x7050, URZ ;  /* 0x0000705027050890 */ /* 0x000fd2000fffe0ff */
[----:B------:R-:W1:Y:S02]  /*9ab0*/  SYNCS.PHASECHK.TRANS64.TRYWAIT P1, [UR5], R3 ;  /* 0x00000003ff0075a7 */ /* 0x000e640008021105 */
[----:B-1----:R-:W-:Y:S05]  /*9ac0*/  @!P1 BRA `(.L_x_222) ;  /* 0x000000f400849947 */ /* 0x002fea0003800000 */
.L_x_427:
[----:B------:R-:W-:Y:S05]  /*9ad0*/  @!P0 BRA `(.L_x_223) ;  /* 0x0000000000408947 */ /* 0x000fea0003800000 */
[----:B------:R-:W-:Y:S01]  /*9ae0*/  MOV R14, 0x8 ;  /* 0x00000008000e7802 */ /* 0x000fe20000000f00 */
[----:B------:R-:W3:Y:S01]  /*9af0*/  LDCU.64 UR8, c[0x4][0xb0] ;  /* 0x01001600ff0877ac */ /* 0x000ee20008000a00 */
[----:B------:R-:W-:Y:S02]  /*9b00*/  HFMA2 R12, -RZ, RZ, 0, 5.9604644775390625e-08 ;  /* 0x00000001ff0c7431 */ /* 0x000fe400000001ff */
[----:B------:R-:W-:Y:S01]  /*9b10*/  IMAD.MOV.U32 R8, RZ, RZ, 0x192 ;  /* 0x00000192ff087424 */ /* 0x000fe200078e00ff */
[----:B------:R-:W4:Y:S01]  /*9b20*/  LDCU.64 UR6, c[0x4][0xb8] ;  /* 0x01001700ff0677ac */ /* 0x000f220008000a00 */
[----:B------:R-:W1:Y:S01]  /*9b30*/  LDC.64 R14, c[0x4][R14] ;  /* 0x010000000e0e7b82 */ /* 0x000e620000000a00 */
[----:B------:R-:W-:Y:S01]  /*9b40*/  IMAD.MOV.U32 R13, RZ, RZ, RZ ;  /* 0x000000ffff0d7224 */ /* 0x000fe200078e00ff */
[----:B------:R-:W5:Y:S01]  /*9b50*/  LDCU.64 UR4, c[0x4][0x10] ;  /* 0x01000200ff0477ac */ /* 0x000f620008000a00 */
[----:B---3--:R-:W-:Y:S01]  /*9b60*/  IMAD.U32 R4, RZ, RZ, UR8 ;  /* 0x00000008ff047e24 */ /* 0x008fe2000f8e00ff */
[----:B------:R-:W-:Y:S01]  /*9b70*/  MOV R5, UR9 ;  /* 0x0000000900057c02 */ /* 0x000fe20008000f00 */
[----:B----4-:R-:W-:Y:S01]  /*9b80*/  IMAD.U32 R6, RZ, RZ, UR6 ;  /* 0x00000006ff067e24 */ /* 0x010fe2000f8e00ff */
[----:B------:R-:W-:Y:S01]  /*9b90*/  MOV R7, UR7 ;  /* 0x0000000700077c02 */ /* 0x000fe20008000f00 */
[----:B-----5:R-:W-:Y:S01]  /*9ba0*/  IMAD.U32 R10, RZ, RZ, UR4 ;  /* 0x00000004ff0a7e24 */ /* 0x020fe2000f8e00ff */
[----:B------:R-:W-:-:S02]  /*9bb0*/  MOV R11, UR5 ;  /* 0x00000005000b7c02 */ /* 0x000fc40008000f00 */
[----:B------:R-:W-:-:S07]  /*9bc0*/  LEPC R20, `(.L_x_223) ;  /* 0x000000001014794e */ /* 0x000fce0000000000 */
[----:B-12---:R-:W-:Y:S05]  /*9bd0*/  CALL.ABS.NOINC R14 ;  /* 0x000000000e007343 */ /* 0x006fea0003c00000 */
.L_x_223:
[C---:B-1----:R-:W-:Y:S01]  /*9be0*/  VIADD R0, R18.reuse, 0x20 ;  /* 0x0000002012007836 */ /* 0x042fe20000000000 */
[----:B------:R-:W-:Y:S05]  /*9bf0*/  WARPSYNC.ALL ;  /* 0x0000000000007948 */ /* 0x000fea0003800000 */
[----:B------:R-:W-:Y:S02]  /*9c00*/  SHF.R.U32.HI R0, RZ, 0x15, R0 ;  /* 0x00000015ff007819 */ /* 0x000fe40000011600 */
[----:B------:R-:W-:Y:S02]  /*9c10*/  R2UR UR4, R18 ;  /* 0x00000000120472ca */ /* 0x000fe400000e0000 */
[----:B------:R-:W-:-:S11]  /*9c20*/  ISETP.NE.AND P0, PT, R19, R0, PT ;  /* 0x000000001300720c */ /* 0x000fd60003f05270 */
[----:B------:R-:W1:Y:S02]  /*9c30*/  LDTM.x32 R124, tmem[UR4] ;  /* 0x00000004007c79ee */ /* 0x000e6400082c0000 */
[----:B-1----:R-:W-:Y:S05]  /*9c40*/  @!P0 BRA `(.L_x_224) ;  /* 0x0000000000408947 */ /* 0x002fea0003800000 */
[----:B------:R-:W-:Y:S01]  /*9c50*/  MOV R14, 0x8 ;  /* 0x00000008000e7802 */ /* 0x000fe20000000f00 */
[----:B------:R-:W1:Y:S01]  /*9c60*/  LDCU.64 UR8, c[0x4][0xb0] ;  /* 0x01001600ff0877ac */ /* 0x000e620008000a00 */
[----:B------:R-:W-:Y:S02]  /*9c70*/  HFMA2 R12, -RZ, RZ, 0, 5.9604644775390625e-08 ;  /* 0x00000001ff0c7431 */ /* 0x000fe400000001ff */
[----:B------:R-:W-:Y:S01]  /*9c80*/  IMAD.MOV.U32 R8, RZ, RZ, 0x192 ;  /* 0x00000192ff087424 */ /* 0x000fe200078e00ff */
[----:B------:R-:W3:Y:S01]  /*9c90*/  LDCU.64 UR6, c[0x4][0xb8] ;  /* 0x01001700ff0677ac */ /* 0x000ee20008000a00 */
[----:B------:R-:W4:Y:S01]  /*9ca0*/  LDC.64 R14, c[0x4][R14] ;  /* 0x010000000e0e7b82 */ /* 0x000f220000000a00 */
[----:B------:R-:W-:Y:S01]  /*9cb0*/  IMAD.MOV.U32 R13, RZ, RZ, RZ ;  /* 0x000000ffff0d7224 */ /* 0x000fe200078e00ff */
[----:B------:R-:W5:Y:S01]  /*9cc0*/  LDCU.64 UR4, c[0x4][0x10] ;  /* 0x01000200ff0477ac */ /* 0x000f620008000a00 */
[----:B-1----:R-:W-:Y:S01]  /*9cd0*/  IMAD.U32 R4, RZ, RZ, UR8 ;  /* 0x00000008ff047e24 */ /* 0x002fe2000f8e00ff */
[----:B------:R-:W-:Y:S01]  /*9ce0*/  MOV R5, UR9 ;  /* 0x0000000900057c02 */ /* 0x000fe20008000f00 */
[----:B---3--:R-:W-:Y:S01]  /*9cf0*/  IMAD.U32 R6, RZ, RZ, UR6 ;  /* 0x00000006ff067e24 */ /* 0x008fe2000f8e00ff */
[----:B------:R-:W-:Y:S01]  /*9d00*/  MOV R7, UR7 ;  /* 0x0000000700077c02 */ /* 0x000fe20008000f00 */
[----:B-----5:R-:W-:Y:S01]  /*9d10*/  IMAD.U32 R10, RZ, RZ, UR4 ;  /* 0x00000004ff0a7e24 */ /* 0x020fe2000f8e00ff */
[----:B------:R-:W-:-:S02]  /*9d20*/  MOV R11, UR5 ;  /* 0x00000005000b7c02 */ /* 0x000fc40008000f00 */
[----:B------:R-:W-:-:S07]  /*9d30*/  LEPC R20, `(.L_x_224) ;  /* 0x000000001014794e */ /* 0x000fce0000000000 */
[----:B--2-4-:R-:W-:Y:S05]  /*9d40*/  CALL.ABS.NOINC R14 ;  /* 0x000000000e007343 */ /* 0x014fea0003c00000 */
.L_x_224:
[C---:B------:R-:W-:Y:S01]  /*9d50*/  VIADD R0, R18.reuse, 0x40 ;  /* 0x0000004012007836 */ /* 0x040fe20000000000 */
[----:B------:R-:W-:Y:S05]  /*9d60*/  WARPSYNC.ALL ;  /* 0x0000000000007948 */ /* 0x000fea0003800000 */
[----:B------:R-:W-:Y:S02]  /*9d70*/  SHF.R.U32.HI R0, RZ, 0x15, R0 ;  /* 0x00000015ff007819 */ /* 0x000fe40000011600 */
[----:B------:R-:W-:Y:S02]  /*9d80*/  R2UR UR4, R18 ;  /* 0x00000000120472ca */ /* 0x000fe400000e0000 */
[----:B------:R-:W-:-:S11]  /*9d90*/  ISETP.NE.AND P0, PT, R19, R0, PT ;  /* 0x000000001300720c */ /* 0x000fd60003f05270 */
[----:B------:R-:W1:Y:S02]  /*9da0*/  LDTM.x32 R92, tmem[UR4+0x20] ;  /* 0x00002004005c79ee */ /* 0x000e6400082c0000 */
        /* <DEDUP_REMOVED lines=17> */
.L_x_225:
        /* <DEDUP_REMOVED lines=23> */
.L_x_226:
[C---:B------:R-:W-:Y:S01]  /*a030*/  FMNMX3 R3, R156.reuse, R124, R128, !PT ;  /* 0x0000007c9c037276 */ /* 0x040fe20007800080 */
[----:B------:R-:W-:Y:S05]  /*a040*/  WARPSYNC.ALL ;  /* 0x0000000000007948 */ /* 0x000fea0003800000 */
[C---:B------:R-:W-:Y:S02]  /*a050*/  FMNMX3 R0, R156.reuse, R125, R129, !PT ;  /* 0x0000007d9c007276 */ /* 0x040fe40007800081 */
[----:B------:R-:W-:Y:S02]  /*a060*/  FMNMX3 R5, R156, R126, R130, !PT ;  /* 0x0000007e9c057276 */ /* 0x000fe40007800082 */
[----:B------:R-:W-:-:S02]  /*a070*/  FMNMX3 R3, R3, R132, R136, !PT ;  /* 0x0000008403037276 */ /* 0x000fc40007800088 */
[----:B------:R-:W-:Y:S02]  /*a080*/  FMNMX3 R0, R0, R133, R137, !PT ;  /* 0x0000008500007276 */ /* 0x000fe40007800089 */
[----:B------:R-:W-:Y:S02]  /*a090*/  FMNMX3 R6, R156, R127, R131, !PT ;  /* 0x0000007f9c067276 */ /* 0x000fe40007800083 */
[----:B------:R-:W-:Y:S02]  /*a0a0*/  FMNMX3 R5, R5, R134, R138, !PT ;  /* 0x0000008605057276 */ /* 0x000fe4000780008a */
[----:B------:R-:W-:Y:S02]  /*a0b0*/  FMNMX3 R3, R3, R140, R144, !PT ;  /* 0x0000008c03037276 */ /* 0x000fe40007800090 */
[----:B------:R-:W-:Y:S02]  /*a0c0*/  FMNMX3 R0, R0, R141, R145, !PT ;  /* 0x0000008d00007276 */ /* 0x000fe40007800091 */
[----:B------:R-:W-:-:S02]  /*a0d0*/  FMNMX3 R6, R6, R135, R139, !PT ;  /* 0x0000008706067276 */ /* 0x000fc4000780008b */
[----:B------:R-:W-:Y:S02]  /*a0e0*/  FMNMX3 R5, R5, R142, R146, !PT ;  /* 0x0000008e05057276 */ /* 0x000fe40007800092 */
[----:B------:R-:W-:Y:S02]  /*a0f0*/  R2UR UR4, R18 ;  /* 0x00000000120472ca */ /* 0x000fe400000e0000 */
[----:B------:R-:W-:Y:S02]  /*a100*/  FMNMX3 R3, R3, R148, R152, !PT ;  /* 0x0000009403037276 */ /* 0x000fe40007800098 */
[----:B------:R-:W-:Y:S02]  /*a110*/  FMNMX3 R0, R0, R149, R153, !PT ;  /* 0x0000009500007276 */ /* 0x000fe40007800099 */
[----:B------:R-:W-:Y:S02]  /*a120*/  FMNMX3 R6, R6, R143, R147, !PT ;  /* 0x0000008f06067276 */ /* 0x000fe40007800093 */
[----:B------:R-:W-:-:S02]  /*a130*/  FMNMX3 R5, R5, R150, R154, !PT ;  /* 0x0000009605057276 */ /* 0x000fc4000780009a */
[----:B------:R-:W-:Y:S02]  /*a140*/  FMNMX3 R3, R3, R92, R96, !PT ;  /* 0x0000005c03037276 */ /* 0x000fe40007800060 */
[----:B------:R-:W-:Y:S01]  /*a150*/  FMNMX3 R0, R0, R93, R97, !PT ;  /* 0x0000005d00007276 */ /* 0x000fe20007800061 */
[----:B------:R-:W1:Y:S01]  /*a160*/  LDTM.x32 R60, tmem[UR4+0x60] ;  /* 0x00006004003c79ee */ /* 0x000e6200082c0000 */
[----:B------:R-:W-:Y:S02]  /*a170*/  FMNMX3 R6, R6, R151, R155, !PT ;  /* 0x0000009706067276 */ /* 0x000fe4000780009b */
[----:B------:R-:W-:Y:S02]  /*a180*/  FMNMX3 R5, R5, R94, R98, !PT ;  /* 0x0000005e05057276 */ /* 0x000fe40007800062 */
        /* <DEDUP_REMOVED lines=28> */
[----:B-1----:R-:W-:Y:S02]  /*a350*/  FMNMX3 R3, R3, R60, R64, !PT ;  /* 0x0000003c03037276 */ /* 0x002fe40007800040 */
        /* <DEDUP_REMOVED lines=15> */
[----:B------:R-:W-:Y:S02]  /*a450*/  ISETP.NE.AND P0, PT, R19, R22, PT ;  /* 0x000000161300720c */ /* 0x000fe40003f05270 */
[----:B------:R-:W-:Y:S02]  /*a460*/  FMNMX3 R17, R6, R87, R91, !PT ;  /* 0x0000005706117276 */ /* 0x000fe4000780005b */
[----:B------:R-:W-:-:S04]  /*a470*/  FMNMX3 R0, R4, R3, R0, !PT ;  /* 0x0000000304007276 */ /* 0x000fc80007800000 */
[----:B------:R-:W-:-:S04]  /*a480*/  FMNMX R17, R17, R0, !PT ;  /* 0x0000000011117209 */ /* 0x000fc80007800000 */
[----:B------:R-:W-:-:S04]  /*a490*/  FSETP.NEU.AND P1, PT, R17, -INF , PT ;  /* 0xff8000001100780b */ /* 0x000fc80003f2d000 */
[----:B------:R-:W-:Y:S01]  /*a4a0*/  FSEL R157, R17, RZ, P1 ;  /* 0x000000ff119d7208 */ /* 0x000fe20000800000 */
[----:B------:R-:W-:Y:S08]  /*a4b0*/  @!P0 BRA `(.L_x_227) ;  /* 0x0000000000408947 */ /* 0x000ff00003800000 */
        /* <DEDUP_REMOVED lines=16> */
.L_x_227:
[----:B------:R-:W-:Y:S05]  /*a5c0*/  WARPSYNC.ALL ;  /* 0x0000000000007948 */ /* 0x000fea0003800000 */
[----:B------:R-:W-:Y:S02]  /*a5d0*/  R2UR UR4, R18 ;  /* 0x00000000120472ca */ /* 0x000fe400000e0000 */
[----:B------:R-:W-:-:S11]  /*a5e0*/  ISETP.NE.AND P0, PT, RZ, UR48, PT ;  /* 0x00000030ff007c0c */ /* 0x000fd6000bf05270 */
[----:B------:R1:W-:Y:S02]  /*a5f0*/  STTM.x2 tmem[UR4], R156 ;  /* 0x0000009c000079ed */ /* 0x0003e400080c0004 */
[----:B------:R-:W-:Y:S05]  /*a600*/  @P0 BRA `(.L_x_228) ;  /* 0x0000000000040947 */ /* 0x000fea0003800000 */
[----:B--2---:R-:W-:Y:S05]  /*a610*/  BPT.TRAP 0x1 ;  /* 0x000000040000795c */ /* 0x004fea0000300000 */
.L_x_228:
[----:B------:R-:W-:Y:S01]  /*a620*/  UISETP.NE.AND UP0, UPT, UR56, URZ, UPT ;  /* 0x000000ff3800728c */ /* 0x000fe2000bf05270 */
[----:B------:R-:W-:Y:S01]  /*a630*/  MOV R3, UR55 ;  /* 0x0000003700037c02 */ /* 0x000fe20008000f00 */
[----:B------:R-:W-:Y:S01]  /*a640*/  UIADD3 UR4, UPT, UPT, UR39, 0x7080, URZ ;  /* 0x0000708027047890 */ /* 0x000fe2000fffe0ff */
[----:B------:R-:W-:Y:S02]  /*a650*/  FSETP.NEU.AND P0, PT, R17, -INF , PT ;  /* 0xff8000001100780b */ /* 0x000fe40003f0d000 */
[----:B------:R-:W-:Y:S02]  /*a660*/  SHF.L.U32 R3, R3, 0x1f, RZ ;  /* 0x0000001f03037819 */ /* 0x000fe400000006ff */
[----:B------:R-:W-:-:S04]  /*a670*/  FSEL R0, R17, RZ, P0 ;  /* 0x000000ff11007208 */ /* 0x000fc80000000000 */
[----:B------:R-:W-:Y:S01]  /*a680*/  @UP0 UIADD3 UR4, UPT, UPT, UR39, 0x7070, URZ ;  /* 0x0000707027040890 */ /* 0x000fe2000fffe0ff */
[----:B--2---:R-:W-:Y:S01]  /*a690*/  FMUL R0, R0, -UR37 ;  /* 0x8000002500007c20 */ /* 0x004fe20008400000 */
[----:B------:R-:W-:-:S03]  /*a6a0*/  USEL UR39, UR52, UR53, UP0 ;  /* 0x0000003534277287 */ /* 0x000fc60008000000 */
[--C-:B------:R-:W-:Y:S01]  /*a6b0*/  FFMA2 R18, R124.F32x2.HI_LO, UR37.F32, R0.reuse.F32 ;  /* 0x000000257c127c49 */ /* 0x100fe20009200000 */
[----:B------:R-:W-:Y:S01]  /*a6c0*/  ULOP3.LUT UR39, UR39, 0x1, URZ, 0x3c, !UPT ;  /* 0x0000000127277892 */ /* 0x000fe2000f8e3cff */
[--C-:B------:R-:W-:Y:S02]  /*a6d0*/  FFMA2 R22, R126.F32x2.HI_LO, UR37.F32, R0.reuse.F32 ;  /* 0x000000257e167c49 */ /* 0x100fe40009200000 */
[----:B------:R-:W-:Y:S01]  /*a6e0*/  SYNCS.ARRIVE.TRANS64.A1T0 RZ, [UR4], RZ ;  /* 0x000000ffffff79a7 */ /* 0x000fe20008100004 */
[----:B------:R-:W-:Y:S01]  /*a6f0*/  FSETP.GEU.AND P4, PT, R18, -126, PT ;  /* 0xc2fc00001200780b */ /* 0x000fe20003f8e000 */
[--C-:B------:R-:W-:Y:S01]  /*a700*/  FFMA2 R124, R128.F32x2.HI_LO, UR37.F32, R0.reuse.F32 ;  /* 0x00000025807c7c49 */ /* 0x100fe20009200000 */
[----:B------:R-:W-:Y:S01]  /*a710*/  FSETP.GEU.AND P3, PT, R19, -126, PT ;  /* 0xc2fc00001300780b */ /* 0x000fe20003f6e000 */
[----:B------:R-:W-:Y:S01]  /*a720*/  FFMA2 R126, R130.F32x2.HI_LO, UR37.F32, R0.F32 ;  /* 0x00000025827e7c49 */ /* 0x000fe20009200000 */
[----:B------:R-:W-:Y:S02]  /*a730*/  FSETP.GEU.AND P2, PT, R22, -126, PT ;  /* 0xc2fc00001600780b */ /* 0x000fe40003f4e000 */
[----:B------:R-:W-:Y:S01]  /*a740*/  FSETP.GEU.AND P1, PT, R23, -126, PT ;  /* 0xc2fc00001700780b */ /* 0x000fe20003f2e000 */
[----:B------:R-:W2:Y:S01]  /*a750*/  SYNCS.PHASECHK.TRANS64.TRYWAIT P5, [UR46], R3 ;  /* 0x00000003ff0075a7 */ /* 0x000ea200080a112e */
[----:B------:R-:W-:-:S02]  /*a760*/  FSETP.GEU.AND P0, PT, R124, -126, PT ;  /* 0xc2fc00007c00780b */ /* 0x000fc40003f0e000 */
[----:B------:R-:W-:-:S03]  /*a770*/  FSETP.GEU.AND P6, PT, R125, -126, PT ;  /* 0xc2fc00007d00780b */ /* 0x000fc60003fce000 */
[----:B------:R-:W-:Y:S02]  /*a780*/  @!P4 FMUL R18, R18, 0.5 ;  /* 0x3f0000001212c820 */ /* 0x000fe40000400000 */
[----:B------:R-:W-:Y:S02]  /*a790*/  @!P3 FMUL R19, R19, 0.5 ;  /* 0x3f0000001313b820 */ /* 0x000fe40000400000 */
[----:B------:R-:W-:Y:S02]  /*a7a0*/  @!P2 FMUL R22, R22, 0.5 ;  /* 0x3f0000001616a820 */ /* 0x000fe40000400000 */
[----:B------:R-:W-:Y:S01]  /*a7b0*/  @!P1 FMUL R23, R23, 0.5 ;  /* 0x3f00000017179820 */ /* 0x000fe20000400000 */
[----:B------:R-:W3:Y:S08]  /*a7c0*/  MUFU.EX2 R18, R18 ;  /* 0x0000001200127308 */ /* 0x000ef00000000800 */
[----:B------:R-:W4:Y:S08]  /*a7d0*/  MUFU.EX2 R19, R19 ;  /* 0x0000001300137308 */ /* 0x000f300000000800 */
[----:B------:R-:W1:Y:S08]  /*a7e0*/  MUFU.EX2 R22, R22 ;  /* 0x0000001600167308 */ /* 0x000e700000000800 */
[----:B------:R-:W1:Y:S02]  /*a7f0*/  MUFU.EX2 R23, R23 ;  /* 0x0000001700177308 */ /* 0x000e640000000800 */
[----:B-1234-:R-:W-:Y:S05]  /*a800*/  @!P5 BRA `(.L_x_229) ;  /* 0x000000e8004cd947 */ /* 0x01efea0003800000 */
.L_x_428:
[----:B------:R-:W-:Y:S01]  /*a810*/  @!P0 FMUL R124, R124, 0.5 ;  /* 0x3f0000007c7c8820 */ /* 0x000fe20000400000 */
[--C-:B------:R-:W-:Y:S01]  /*a820*/  FFMA2 R128, R132.F32x2.HI_LO, UR37.F32, R0.reuse.F32 ;  /* 0x0000002584807c49 */ /* 0x100fe20009200000 */
[----:B------:R-:W-:Y:S01]  /*a830*/  FSETP.GEU.AND P5, PT, R126, -126, PT ;  /* 0xc2fc00007e00780b */ /* 0x000fe20003fae000 */
[----:B------:R-:W-:Y:S01]  /*a840*/  @!P4 FMUL R18, R18, R18 ;  /* 0x000000121212c220 */ /* 0x000fe20000400000 */
[--C-:B------:R-:W-:Y:S01]  /*a850*/  FFMA2 R130, R134.F32x2.HI_LO, UR37.F32, R0.reuse.F32 ;  /* 0x0000002586827c49 */ /* 0x100fe20009200000 */
[----:B------:R-:W-:Y:S01]  /*a860*/  FSETP.GEU.AND P4, PT, R127, -126, PT ;  /* 0xc2fc00007f00780b */ /* 0x000fe20003f8e000 */
[----:B------:R-:W2:Y:S01]  /*a870*/  MUFU.EX2 R124, R124 ;  /* 0x0000007c007c7308 */ /* 0x000ea20000000800 */
[----:B------:R-:W-:Y:S01]  /*a880*/  @!P3 FMUL R19, R19, R19 ;  /* 0x000000131313b220 */ /* 0x000fe20000400000 */
[----:B------:R-:W-:Y:S01]  /*a890*/  FSETP.GEU.AND P3, PT, R128, -126, PT ;  /* 0xc2fc00008000780b */ /* 0x000fe20003f6e000 */
[----:B------:R-:W-:Y:S01]  /*a8a0*/  @!P2 FMUL R22, R22, R22 ;  /* 0x000000161616a220 */ /* 0x000fe20000400000 */
[----:B------:R-:W-:Y:S01]  /*a8b0*/  @!P1 FMUL R23, R23, R23 ;  /* 0x0000001717179220 */ /* 0x000fe20000400000 */
[----:B------:R-:W-:Y:S01]  /*a8c0*/  FSETP.GEU.AND P2, PT, R129, -126, PT ;  /* 0xc2fc00008100780b */ /* 0x000fe20003f4e000 */
[----:B------:R-:W-:Y:S01]  /*a8d0*/  @!P6 FMUL R125, R125, 0.5 ;  /* 0x3f0000007d7de820 */ /* 0x000fe20000400000 */
[----:B------:R-:W-:Y:S01]  /*a8e0*/  FSETP.GEU.AND P1, PT, R130, -126, PT ;  /* 0xc2fc00008200780b */ /* 0x000fe20003f2e000 */
[--C-:B------:R-:W-:Y:S01]  /*a8f0*/  FFMA2 R132, R136.F32x2.HI_LO, UR37.F32, R0.reuse.F32 ;  /* 0x0000002588847c49 */ /* 0x100fe20009200000 */
[----:B------:R-:W-:Y:S01]  /*a900*/  USHF.R.U32.HI UR4, URZ, 0x15, UR40 ;  /* 0x00000015ff047899 */ /* 0x000fe20008011628 */
[----:B------:R-:W-:Y:S01]  /*a910*/  @!P5 FMUL R126, R126, 0.5 ;  /* 0x3f0000007e7ed820 */ /* 0x000fe20000400000 */
[--C-:B------:R-:W-:Y:S01]  /*a920*/  FFMA2 R134, R138.F32x2.HI_LO, UR37.F32, R0.reuse.F32 ;  /* 0x000000258a867c49 */ /* 0x100fe20009200000 */
[----:B------:R-:W3:Y:S01]  /*a930*/  MUFU.EX2 R125, R125 ;  /* 0x0000007d007d7308 */ /* 0x000ee20000000800 */
[----:B------:R-:W-:Y:S01]  /*a940*/  @!P4 FMUL R127, R127, 0.5 ;  /* 0x3f0000007f7fc820 */ /* 0x000fe20000400000 */
[--C-:B------:R-:W-:Y:S01]  /*a950*/  FFMA2 R136, R140.F32x2.HI_LO, UR37.F32, R0.reuse.F32 ;  /* 0x000000258c887c49 */ /* 0x100fe20009200000 */
[----:B-1----:R-:W-:Y:S01]  /*a960*/  MOV R3, UR4 ;  /* 0x0000000400037c02 */ /* 0x002fe20008000f00 */
[----:B------:R-:W-:Y:S01]  /*a970*/  @!P3 FMUL R128, R128, 0.5 ;  /* 0x3f0000008080b820 */ /* 0x000fe20000400000 */
[----:B--2---:R-:W-:Y:S01]  /*a980*/  @!P0 FMUL R124, R124, R124 ;  /* 0x0000007c7c7c8220 */ /* 0x004fe20000400000 */
[----:B------:R-:W-:Y:S01]  /*a990*/  FSETP.GEU.AND P0, PT, R131, -126, PT ;  /* 0xc2fc00008300780b */ /* 0x000fe20003f0e000 */
[----:B------:R-:W-:Y:S01]  /*a9a0*/  @!P2 FMUL R129, R129, 0.5 ;  /* 0x3f0000008181a820 */ /* 0x000fe20000400000 */
[----:B------:R-:W-:Y:S01]  /*a9b0*/  @!P1 FMUL R130, R130, 0.5 ;  /* 0x3f00000082829820 */ /* 0x000fe20000400000 */
[----:B------:R-:W1:Y:S01]  /*a9c0*/  MUFU.EX2 R126, R126 ;  /* 0x0000007e007e7308 */ /* 0x000e620000000800 */
[--C-:B------:R-:W-:Y:S01]  /*a9d0*/  FFMA2 R138, R142.F32x2.HI_LO, UR37.F32, R0.reuse.F32 ;  /* 0x000000258e8a7c49 */ /* 0x100fe20009200000 */
[----:B------:R-:W-:Y:S01]  /*a9e0*/  UISETP.NE.AND UP0, UPT, UR56, URZ, UPT ;  /* 0x000000ff3800728c */ /* 0x000fe2000bf05270 */
[--C-:B------:R-:W-:Y:S01]  /*a9f0*/  FFMA2 R140, R144.F32x2.HI_LO, UR37.F32, R0.reuse.F32 ;  /* 0x00000025908c7c49 */ /* 0x100fe20009200000 */
[----:B------:R-:W-:Y:S01]  /*aa00*/  ULOP3.LUT UR55, UR55, 0x1, URZ, 0x3c, !UPT ;  /* 0x0000000137377892 */ /* 0x000fe2000f8e3cff */
[--C-:B------:R-:W-:Y:S01]  /*aa10*/  FFMA2 R142, R146.F32x2.HI_LO, UR37.F32, R0.reuse.F32 ;  /* 0x00000025928e7c49 */ /* 0x100fe20009200000 */
[----:B------:R-:W-:Y:S01]  /*aa20*/  USEL UR52, UR39, UR52, UP0 ;  /* 0x0000003427347287 */ /* 0x000fe20008000000 */
[--C-:B------:R-:W-:Y:S01]  /*aa30*/  FFMA2 R144, R148.F32x2.HI_LO, UR37.F32, R0.reuse.F32 ;  /* 0x0000002594907c49 */ /* 0x100fe20009200000 */
[----:B------:R-:W2:Y:S01]  /*aa40*/  MUFU.EX2 R127, R127 ;  /* 0x0000007f007f7308 */ /* 0x000ea20000000800 */
[----:B---3--:R-:W-:Y:S01]  /*aa50*/  @!P6 FMUL R125, R125, R125 ;  /* 0x0000007d7d7de220 */ /* 0x008fe20000400000 */
[----:B------:R-:W-:Y:S01]  /*aa60*/  @!P0 FMUL R131, R131, 0.5 ;  /* 0x3f00000083838820 */ /* 0x000fe20000400000 */
[----:B------:R-:W-:Y:S01]  /*aa70*/  FSETP.GEU.AND P6, PT, R132, -126, PT ;  /* 0xc2fc00008400780b */ /* 0x000fe20003fce000 */
[--C-:B------:R-:W-:Y:S01]  /*aa80*/  FFMA2 R146, R150.F32x2.HI_LO, UR37.F32, R0.reuse.F32 ;  /* 0x0000002596927c49 */ /* 0x100fe20009200000 */
[----:B------:R-:W-:Y:S01]  /*aa90*/  USEL UR53, UR53, UR39, UP0 ;  /* 0x0000002735357287 */ /* 0x000fe20008000000 */
[--C-:B------:R-:W-:Y:S01]  /*aaa0*/  FFMA2 R148, R152.F32x2.HI_LO, UR37.F32, R0.reuse.F32 ;  /* 0x0000002598947c49 */ /* 0x100fe20009200000 */
[----:B------:R-:W-:Y:S01]  /*aab0*/  SYNCS.ARRIVE.TRANS64.A1T0 RZ, [UR45], RZ ;  /* 0x000000ffffff79a7 */ /* 0x000fe2000810002d */
[----:B------:R-:W3:Y:S01]  /*aac0*/  MUFU.EX2 R128, R128 ;  /* 0x0000008000807308 */ /* 0x000ee20000000800 */
[----:B-1----:R-:W-:Y:S01]  /*aad0*/  @!P5 FMUL R126, R126, R126 ;  /* 0x0000007e7e7ed220 */ /* 0x002fe20000400000 */
[----:B------:R-:W-:Y:S01]  /*aae0*/  FSETP.GEU.AND P5, PT, R133, -126, PT ;  /* 0xc2fc00008500780b */ /* 0x000fe20003fae000 */
[--C-:B------:R-:W-:Y:S01]  /*aaf0*/  FFMA2 R154, R154.F32x2.HI_LO, UR37.F32, R0.reuse.F32 ;  /* 0x000000259a9a7c49 */ /* 0x100fe20009200000 */
[----:B------:R-:W-:Y:S01]  /*ab00*/  F2FP.BF16.F32.PACK_AB R56, R19, R18 ;  /* 0x000000121338723e */ /* 0x000fe200000010ff */
[--C-:B------:R-:W-:Y:S01]  /*ab10*/  FFMA2 R8, R92.F32x2.HI_LO, UR37.F32, R0.reuse.F32 ;  /* 0x000000255c087c49 */ /* 0x100fe20009200000 */
[----:B------:R-:W-:Y:S01]  /*ab20*/  F2FP.BF16.F32.PACK_AB R57, R23, R22 ;  /* 0x000000161739723e */ /* 0x000fe200000010ff */
[--C-:B------:R-:W-:Y:S01]  /*ab30*/  FFMA2 R6, R94.F32x2.HI_LO, UR37.F32, R0.reuse.F32 ;  /* 0x000000255e067c49 */ /* 0x100fe20009200000 */
[----:B------:R-:W1:Y:S01]  /*ab40*/  MUFU.EX2 R129, R129 ;  /* 0x0000008100817308 */ /* 0x000e620000000800 */
[----:B--2---:R-:W-:Y:S01]  /*ab50*/  @!P4 FMUL R127, R127, R127 ;  /* 0x0000007f7f7fc220 */ /* 0x004fe20000400000 */
[----:B------:R-:W-:Y:S01]  /*ab60*/  FSETP.GEU.AND P4, PT, R134, -126, PT ;  /* 0xc2fc00008600780b */ /* 0x000fe20003f8e000 */
[----:B------:R-:W-:Y:S01]  /*ab70*/  @!P6 FMUL R132, R132, 0.5 ;  /* 0x3f0000008484e820 */ /* 0x000fe20000400000 */
[--C-:B------:R-:W-:Y:S01]  /*ab80*/  FFMA2 R4, R96.F32x2.HI_LO, UR37.F32, R0.reuse.F32 ;  /* 0x0000002560047c49 */ /* 0x100fe20009200000 */
[----:B------:R-:W-:Y:S01]  /*ab90*/  F2FP.BF16.F32.PACK_AB R58, R125, R124 ;  /* 0x0000007c7d3a723e */ /* 0x000fe200000010ff */
[--C-:B------:R-:W-:Y:S01]  /*aba0*/  FFMA2 R10, R98.F32x2.HI_LO, UR37.F32, R0.reuse.F32 ;  /* 0x00000025620a7c49 */ /* 0x100fe20009200000 */
[----:B------:R-:W-:Y:S01]  /*abb0*/  F2FP.BF16.F32.PACK_AB R59, R127, R126 ;  /* 0x0000007e7f3b723e */ /* 0x000fe200000010ff */
[----:B------:R-:W2:Y:S01]  /*abc0*/  MUFU.EX2 R130, R130 ;  /* 0x0000008200827308 */ /* 0x000ea20000000800 */
[----:B---3--:R-:W-:Y:S01]  /*abd0*/  @!P3 FMUL R128, R128, R128 ;  /* 0x000000808080b220 */ /* 0x008fe20000400000 */
[----:B------:R-:W-:Y:S01]  /*abe0*/  FSETP.GEU.AND P3, PT, R135, -126, PT ;  /* 0xc2fc00008700780b */ /* 0x000fe20003f6e000 */
[----:B------:R-:W-:Y:S01]  /*abf0*/  @!P5 FMUL R133, R133, 0.5 ;  /* 0x3f0000008585d820 */ /* 0x000fe20000400000 */
[----:B------:R-:W-:-:S02]  /*ac00*/  FFMA2 R150, R122.F32x2.HI_LO, UR37.F32, R0.F32 ;  /* 0x000000257a967c49 */ /* 0x000fc40009200000 */
[--C-:B------:R-:W-:Y:S02]  /*ac10*/  FFMA2 R24, R24.F32x2.HI_LO, UR37.F32, R0.reuse.F32 ;  /* 0x0000002518187c49 */ /* 0x100fe40009200000 */
[----:B------:R-:W3:Y:S01]  /*ac20*/  MUFU.EX2 R131, R131 ;  /* 0x0000008300837308 */ /* 0x000ee20000000800 */
[----:B-1----:R-:W-:Y:S01]  /*ac30*/  @!P2 FMUL R129, R129, R129 ;  /* 0x000000818181a220 */ /* 0x002fe20000400000 */
[----:B------:R-:W-:Y:S01]  /*ac40*/  FSETP.GEU.AND P2, PT, R136, -126, PT ;  /* 0xc2fc00008800780b */ /* 0x000fe20003f4e000 */
[----:B------:R-:W-:Y:S01]  /*ac50*/  @!P4 FMUL R134, R134, 0.5 ;  /* 0x3f0000008686c820 */ /* 0x000fe20000400000 */
[--C-:B------:R-:W-:Y:S02]  /*ac60*/  FFMA2 R26, R26.F32x2.HI_LO, UR37.F32, R0.reuse.F32 ;  /* 0x000000251a1a7c49 */ /* 0x100fe40009200000 */
[--C-:B------:R-:W-:Y:S02]  /*ac70*/  FFMA2 R28, R28.F32x2.HI_LO, UR37.F32, R0.reuse.F32 ;  /* 0x000000251c1c7c49 */ /* 0x100fe40009200000 */
[----:B------:R-:W-:Y:S01]  /*ac80*/  @!P3 FMUL R135, R135, 0.5 ;  /* 0x3f0000008787b820 */ /* 0x000fe20000400000 */
[----:B--2---:R-:W-:Y:S01]  /*ac90*/  @!P1 FMUL R130, R130, R130 ;  /* 0x0000008282829220 */ /* 0x004fe20000400000 */
[----:B------:R-:W-:Y:S01]  /*aca0*/  FSETP.GEU.AND P1, PT, R137, -126, PT ;  /* 0xc2fc00008900780b */ /* 0x000fe20003f2e000 */
[----:B------:R-:W1:Y:S01]  /*acb0*/  MUFU.EX2 R132, R132 ;  /* 0x0000008400847308 */ /* 0x000e620000000800 */
[----:B------:R-:W-:-:S02]  /*acc0*/  FFMA2 R30, R30.F32x2.HI_LO, UR37.F32, R0.F32 ;  /* 0x000000251e1e7c49 */ /* 0x000fc40009200000 */
[--C-:B------:R-:W-:Y:S02]  /*acd0*/  FFMA2 R32, R32.F32x2.HI_LO, UR37.F32, R0.reuse.F32 ;  /* 0x0000002520207c49 */ /* 0x100fe40009200000 */
[----:B------:R-:W-:Y:S01]  /*ace0*/  @!P2 FMUL R136, R136, 0.5 ;  /* 0x3f0000008888a820 */ /* 0x000fe20000400000 */
[----:B---3--:R-:W-:Y:S01]  /*acf0*/  @!P0 FMUL R131, R131, R131 ;  /* 0x0000008383838220 */ /* 0x008fe20000400000 */
[----:B------:R-:W-:Y:S01]  /*ad00*/  FSETP.GEU.AND P0, PT, R138, -126, PT ;  /* 0xc2fc00008a00780b */ /* 0x000fe20003f0e000 */
[----:B------:R-:W2:Y:S01]  /*ad10*/  MUFU.EX2 R133, R133 ;  /* 0x0000008500857308 */ /* 0x000ea20000000800 */
[--C-:B------:R-:W-:Y:S02]  /*ad20*/  FFMA2 R34, R34.F32x2.HI_LO, UR37.F32, R0.reuse.F32 ;  /* 0x0000002522227c49 */ /* 0x100fe40009200000 */
[--C-:B------:R-:W-:Y:S02]  /*ad30*/  FFMA2 R36, R36.F32x2.HI_LO, UR37.F32, R0.reuse.F32 ;  /* 0x0000002524247c49 */ /* 0x100fe40009200000 */
[----:B------:R-:W-:Y:S01]  /*ad40*/  @!P1 FMUL R137, R137, 0.5 ;  /* 0x3f00000089899820 */ /* 0x000fe20000400000 */
[----:B------:R-:W-:-:S02]  /*ad50*/  FFMA2 R38, R38.F32x2.HI_LO, UR37.F32, R0.F32 ;  /* 0x0000002526267c49 */ /* 0x000fc40009200000 */
[----:B------:R-:W3:Y:S01]  /*ad60*/  MUFU.EX2 R134, R134 ;  /* 0x0000008600867308 */ /* 0x000ee20000000800 */
[----:B-1----:R-:W-:Y:S01]  /*ad70*/  @!P6 FMUL R132, R132, R132 ;  /* 0x000000848484e220 */ /* 0x002fe20000400000 */
[----:B------:R-:W-:Y:S01]  /*ad80*/  FSETP.GEU.AND P6, PT, R139, -126, PT ;  /* 0xc2fc00008b00780b */ /* 0x000fe20003fce000 */
[--C-:B------:R-:W-:Y:S02]  /*ad90*/  FFMA2 R40, R40.F32x2.HI_LO, UR37.F32, R0.reuse.F32 ;  /* 0x0000002528287c49 */ /* 0x100fe40009200000 */
[----:B------:R-:W-:Y:S01]  /*ada0*/  @!P0 FMUL R138, R138, 0.5 ;  /* 0x3f0000008a8a8820 */ /* 0x000fe20000400000 */
[--C-:B------:R-:W-:Y:S02]  /*adb0*/  FFMA2 R42, R42.F32x2.HI_LO, UR37.F32, R0.reuse.F32 ;  /* 0x000000252a2a7c49 */ /* 0x100fe40009200000 */
[----:B------:R-:W1:Y:S01]  /*adc0*/  MUFU.EX2 R135, R135 ;  /* 0x0000008700877308 */ /* 0x000e620000000800 */
[----:B--2---:R-:W-:Y:S01]  /*add0*/  @!P5 FMUL R133, R133, R133 ;  /* 0x000000858585d220 */ /* 0x004fe20000400000 */
[----:B------:R-:W-:Y:S01]  /*ade0*/  FSETP.GEU.AND P5, PT, R140, -126, PT ;  /* 0xc2fc00008c00780b */ /* 0x000fe20003fae000 */
[----:B------:R-:W-:-:S02]  /*adf0*/  FFMA2 R44, R44.F32x2.HI_LO, UR37.F32, R0.F32 ;  /* 0x000000252c2c7c49 */ /* 0x000fc40009200000 */
[--C-:B------:R-:W-:Y:S02]  /*ae00*/  FFMA2 R46, R46.F32x2.HI_LO, UR37.F32, R0.reuse.F32 ;  /* 0x000000252e2e7c49 */ /* 0x100fe40009200000 */
[----:B------:R-:W-:Y:S01]  /*ae10*/  @!P6 FMUL R139, R139, 0.5 ;  /* 0x3f0000008b8be820 */ /* 0x000fe20000400000 */
[----:B------:R-:W2:Y:S01]  /*ae20*/  MUFU.EX2 R136, R136 ;  /* 0x0000008800887308 */ /* 0x000ea20000000800 */
[----:B---3--:R-:W-:Y:S01]  /*ae30*/  @!P4 FMUL R134, R134, R134 ;  /* 0x000000868686c220 */ /* 0x008fe20000400000 */
[----:B------:R-:W-:Y:S01]  /*ae40*/  FSETP.GEU.AND P4, PT, R141, -126, PT ;  /* 0xc2fc00008d00780b */ /* 0x000fe20003f8e000 */
[--C-:B------:R-:W-:Y:S02]  /*ae50*/  FFMA2 R48, R48.F32x2.HI_LO, UR37.F32, R0.reuse.F32 ;  /* 0x0000002530307c49 */ /* 0x100fe40009200000 */
[--C-:B------:R-:W-:Y:S02]  /*ae60*/  FFMA2 R50, R50.F32x2.HI_LO, UR37.F32, R0.reuse.F32 ;  /* 0x0000002532327c49 */ /* 0x100fe40009200000 */
[----:B------:R-:W-:Y:S01]  /*ae70*/  @!P5 FMUL R140, R140, 0.5 ;  /* 0x3f0000008c8cd820 */ /* 0x000fe20000400000 */
[----:B------:R-:W3:Y:S01]  /*ae80*/  MUFU.EX2 R137, R137 ;  /* 0x0000008900897308 */ /* 0x000ee20000000800 */
[----:B-1----:R-:W-:Y:S01]  /*ae90*/  @!P3 FMUL R135, R135, R135 ;  /* 0x000000878787b220 */ /* 0x002fe20000400000 */
[----:B------:R-:W-:Y:S01]  /*aea0*/  FSETP.GEU.AND P3, PT, R142, -126, PT ;  /* 0xc2fc00008e00780b */ /* 0x000fe20003f6e000 */
[----:B------:R-:W-:-:S02]  /*aeb0*/  FFMA2 R52, R52.F32x2.HI_LO, UR37.F32, R0.F32 ;  /* 0x0000002534347c49 */ /* 0x000fc40009200000 */
[--C-:B------:R-:W-:Y:S02]  /*aec0*/  FFMA2 R54, R54.F32x2.HI_LO, UR37.F32, R0.reuse.F32 ;  /* 0x0000002536367c49 */ /* 0x100fe40009200000 */
[----:B------:R-:W-:Y:S01]  /*aed0*/  @!P4 FMUL R141, R141, 0.5 ;  /* 0x3f0000008d8dc820 */ /* 0x000fe20000400000 */
[----:B------:R-:W1:Y:S01]  /*aee0*/  MUFU.EX2 R138, R138 ;  /* 0x0000008a008a7308 */ /* 0x000e620000000800 */
[----:B--2---:R-:W-:Y:S01]  /*aef0*/  @!P2 FMUL R136, R136, R136 ;  /* 0x000000888888a220 */ /* 0x004fe20000400000 */
[----:B------:R-:W-:Y:S01]  /*af00*/  FSETP.GEU.AND P2, PT, R143, -126, PT ;  /* 0xc2fc00008f00780b */ /* 0x000fe20003f4e000 */
[--C-:B------:R-:W-:Y:S02]  /*af10*/  FFMA2 R60, R60.F32x2.HI_LO, UR37.F32, R0.reuse.F32 ;  /* 0x000000253c3c7c49 */ /* 0x100fe40009200000 */
[--C-:B------:R-:W-:Y:S02]  /*af20*/  FFMA2 R62, R62.F32x2.HI_LO, UR37.F32, R0.reuse.F32 ;  /* 0x000000253e3e7c49 */ /* 0x100fe40009200000 */
[----:B------:R-:W-:Y:S01]  /*af30*/  @!P3 FMUL R142, R142, 0.5 ;  /* 0x3f0000008e8eb820 */ /* 0x000fe20000400000 */
[----:B------:R-:W2:Y:S01]  /*af40*/  MUFU.EX2 R139, R139 ;  /* 0x0000008b008b7308 */ /* 0x000ea20000000800 */
[----:B---3--:R-:W-:Y:S01]  /*af50*/  @!P1 FMUL R137, R137, R137 ;  /* 0x0000008989899220 */ /* 0x008fe20000400000 */
[----:B------:R-:W-:Y:S01]  /*af60*/  FSETP.GEU.AND P1, PT, R144, -126, PT ;  /* 0xc2fc00009000780b */ /* 0x000fe20003f2e000 */
[----:B------:R-:W-:-:S02]  /*af70*/  FFMA2 R64, R64.F32x2.HI_LO, UR37.F32, R0.F32 ;  /* 0x0000002540407c49 */ /* 0x000fc40009200000 */
[--C-:B------:R-:W-:Y:S02]  /*af80*/  FFMA2 R66, R66.F32x2.HI_LO, UR37.F32, R0.reuse.F32 ;  /* 0x0000002542427c49 */ /* 0x100fe40009200000 */
[----:B------:R-:W-:Y:S01]  /*af90*/  @!P2 FMUL R143, R143, 0.5 ;  /* 0x3f0000008f8fa820 */ /* 0x000fe20000400000 */
[----:B------:R-:W3:Y:S01]  /*afa0*/  MUFU.EX2 R140, R140 ;  /* 0x0000008c008c7308 */ /* 0x000ee20000000800 */
[----:B-1----:R-:W-:Y:S01]  /*afb0*/  @!P0 FMUL R138, R138, R138 ;  /* 0x0000008a8a8a8220 */ /* 0x002fe20000400000 */
[----:B------:R-:W-:Y:S01]  /*afc0*/  FSETP.GEU.AND P0, PT, R145, -126, PT ;  /* 0xc2fc00009100780b */ /* 0x000fe20003f0e000 */
[--C-:B------:R-:W-:Y:S02]  /*afd0*/  FFMA2 R68, R68.F32x2.HI_LO, UR37.F32, R0.reuse.F32 ;  /* 0x0000002544447c49 */ /* 0x100fe40009200000 */
[--C-:B------:R-:W-:Y:S02]  /*afe0*/  FFMA2 R70, R70.F32x2.HI_LO, UR37.F32, R0.reuse.F32 ;  /* 0x0000002546467c49 */ /* 0x100fe40009200000 */
[----:B------:R-:W-:Y:S01]  /*aff0*/  @!P1 FMUL R144, R144, 0.5 ;  /* 0x3f00000090909820 */ /* 0x000fe20000400000 */
        /* <DEDUP_REMOVED lines=22> */
[----:B------:R-:W-:Y:S02]  /*b160*/  FFMA2 R86, R86.F32x2.HI_LO, UR37.F32, R0.F32 ;  /* 0x0000002556567c49 */ /* 0x000fe40009200000 */
[----:B------:R-:W-:Y:S01]  /*b170*/  @!P4 FMUL R148, R148, 0.5 ;  /* 0x3f0000009494c820 */ /* 0x000fe20000400000 */
[----:B------:R-:W2:Y:S01]  /*b180*/  MUFU.EX2 R145, R145 ;  /* 0x0000009100917308 */ /* 0x000ea20000000800 */
[----:B---3--:R-:W-:Y:S01]  /*b190*/  @!P2 FMUL R143, R143, R143 ;  /* 0x0000008f8f8fa220 */ /* 0x008fe20000400000 */
[----:B------:R-:W-:-:S05]  /*b1a0*/  FSETP.GEU.AND P2, PT, R154, -126, PT ;  /* 0xc2fc00009a00780b */ /* 0x000fca0003f4e000 */
[----:B------:R-:W-:Y:S01]  /*b1b0*/  @!P3 FMUL R149, R149, 0.5 ;  /* 0x3f0000009595b820 */ /* 0x000fe20000400000 */
[----:B------:R-:W3:Y:S01]  /*b1c0*/  MUFU.EX2 R146, R146 ;  /* 0x0000009200927308 */ /* 0x000ee20000000800 */
[----:B-1----:R-:W-:Y:S01]  /*b1d0*/  @!P1 FMUL R144, R144, R144 ;  /* 0x0000009090909220 */ /* 0x002fe20000400000 */
[----:B------:R-:W-:-:S05]  /*b1e0*/  FSETP.GEU.AND P1, PT, R155, -126, PT ;  /* 0xc2fc00009b00780b */ /* 0x000fca0003f2e000 */
[----:B------:R-:W-:Y:S01]  /*b1f0*/  @!P2 FMUL R154, R154, 0.5 ;  /* 0x3f0000009a9aa820 */ /* 0x000fe20000400000 */
[----:B------:R-:W1:Y:S01]  /*b200*/  MUFU.EX2 R147, R147 ;  /* 0x0000009300937308 */ /* 0x000e620000000800 */
[----:B--2---:R-:W-:Y:S01]  /*b210*/  @!P0 FMUL R145, R145, R145 ;  /* 0x0000009191918220 */ /* 0x004fe20000400000 */
[----:B------:R-:W-:-:S05]  /*b220*/  FSETP.GEU.AND P0, PT, R8, -126, PT ;  /* 0xc2fc00000800780b */ /* 0x000fca0003f0e000 */
        /* <DEDUP_REMOVED lines=21> */
[----:B------:R1:W4:Y:S01]  /*b380*/  MUFU.EX2 R95, R9 ;  /* 0x00000009005f7308 */ /* 0x0003220000000800 */
[----:B--2---:R-:W-:Y:S01]  /*b390*/  @!P1 FMUL R93, R93, R93 ;  /* 0x0000005d5d5d9220 */ /* 0x004fe20000400000 */
[----:B------:R-:W-:-:S05]  /*b3a0*/  FSETP.GEU.AND P1, PT, R10, -126, PT ;  /* 0xc2fc00000a00780b */ /* 0x000fca0003f2e000 */
[----:B------:R-:W-:Y:S01]  /*b3b0*/  @!P2 FMUL R5, R5, 0.5 ;  /* 0x3f0000000505a820 */ /* 0x000fe20000400000 */
[----:B------:R-:W2:Y:S01]  /*b3c0*/  MUFU.EX2 R96, R6 ;  /* 0x0000000600607308 */ /* 0x000ea20000000800 */
[----:B---3--:R-:W-:Y:S01]  /*b3d0*/  @!P0 FMUL R94, R94, R94 ;  /* 0x0000005e5e5e8220 */ /* 0x008fe20000400000 */
[----:B------:R-:W-:-:S05]  /*b3e0*/  FSETP.GEU.AND P0, PT, R11, -126, PT ;  /* 0xc2fc00000b00780b */ /* 0x000fca0003f0e000 */
[----:B------:R-:W-:Y:S01]  /*b3f0*/  @!P1 FMUL R10, R10, 0.5 ;  /* 0x3f0000000a0a9820 */ /* 0x000fe20000400000 */
[----:B------:R3:W5:Y:S01]  /*b400*/  MUFU.EX2 R97, R7 ;  /* 0x0000000700617308 */ /* 0x0007620000000800 */
[----:B-1----:R-:W-:Y:S02]  /*b410*/  FFMA2 R8, R100.F32x2.HI_LO, UR37.F32, R0.F32 ;  /* 0x0000002564087c49 */ /* 0x002fe40009200000 */
[----:B----4-:R-:W-:-:S03]  /*b420*/  @!P6 FMUL R95, R95, R95 ;  /* 0x0000005f5f5fe220 */ /* 0x010fc60000400000 */
[----:B------:R-:W-:Y:S01]  /*b430*/  FSETP.GEU.AND P6, PT, R8, -126, PT ;  /* 0xc2fc00000800780b */ /* 0x000fe20003fce000 */
[----:B------:R-:W-:Y:S01]  /*b440*/  @!P0 FMUL R11, R11, 0.5 ;  /* 0x3f0000000b0b8820 */ /* 0x000fe20000400000 */
[----:B------:R-:W1:Y:S01]  /*b450*/  MUFU.EX2 R98, R4 ;  /* 0x0000000400627308 */ /* 0x000e620000000800 */
[----:B--2---:R-:W-:Y:S01]  /*b460*/  @!P5 FMUL R96, R96, R96 ;  /* 0x000000606060d220 */ /* 0x004fe20000400000 */
[----:B------:R-:W-:-:S06]  /*b470*/  FSETP.GEU.AND P5, PT, R9, -126, PT ;  /* 0xc2fc00000900780b */ /* 0x000fcc0003fae000 */
[----:B------:R2:W4:Y:S01]  /*b480*/  MUFU.EX2 R99, R5 ;  /* 0x0000000500637308 */ /* 0x0005220000000800 */
[----:B---3--:R-:W-:Y:S02]  /*b490*/  FFMA2 R6, R102.F32x2.HI_LO, UR37.F32, R0.F32 ;  /* 0x0000002566067c49 */ /* 0x008fe40009200000 */
[----:B-----5:R-:W-:Y:S01]  /*b4a0*/  @!P4 FMUL R97, R97, R97 ;  /* 0x000000616161c220 */ /* 0x020fe20000400000 */
[----:B------:R-:W-:Y:S02]  /*b4b0*/  @!P6 FMUL R8, R8, 0.5 ;  /* 0x3f0000000808e820 */ /* 0x000fe40000400000 */
[----:B------:R-:W-:Y:S01]  /*b4c0*/  FSETP.GEU.AND P4, PT, R6, -126, PT ;  /* 0xc2fc00000600780b */ /* 0x000fe20003f8e000 */
[----:B------:R-:W-:Y:S01]  /*b4d0*/  @!P5 FMUL R9, R9, 0.5 ;  /* 0x3f0000000909d820 */ /* 0x000fe20000400000 */
[----:B------:R-:W3:Y:S01]  /*b4e0*/  MUFU.EX2 R100, R10 ;  /* 0x0000000a00647308 */ /* 0x000ee20000000800 */
[----:B-1----:R-:W-:Y:S01]  /*b4f0*/  @!P3 FMUL R98, R98, R98 ;  /* 0x000000626262b220 */ /* 0x002fe20000400000 */
[----:B------:R-:W-:-:S06]  /*b500*/  FSETP.GEU.AND P3, PT, R7, -126, PT ;  /* 0xc2fc00000700780b */ /* 0x000fcc0003f6e000 */
[----:B------:R1:W5:Y:S01]  /*b510*/  MUFU.EX2 R101, R11 ;  /* 0x0000000b00657308 */ /* 0x0003620000000800 */
[----:B--2---:R-:W-:Y:S02]  /*b520*/  FFMA2 R4, R104.F32x2.HI_LO, UR37.F32, R0.F32 ;  /* 0x0000002568047c49 */ /* 0x004fe40009200000 */
[----:B----4-:R-:W-:Y:S01]  /*b530*/  @!P2 FMUL R99, R99, R99 ;  /* 0x000000636363a220 */ /* 0x010fe20000400000 */
[----:B------:R-:W-:Y:S02]  /*b540*/  @!P4 FMUL R6, R6, 0.5 ;  /* 0x3f0000000606c820 */ /* 0x000fe40000400000 */
[----:B------:R-:W-:Y:S01]  /*b550*/  FSETP.GEU.AND P2, PT, R4, -126, PT ;  /* 0xc2fc00000400780b */ /* 0x000fe20003f4e000 */
[----:B------:R-:W-:Y:S01]  /*b560*/  @!P3 FMUL R7, R7, 0.5 ;  /* 0x3f0000000707b820 */ /* 0x000fe20000400000 */
[----:B------:R-:W2:Y:S01]  /*b570*/  MUFU.EX2 R102, R8 ;  /* 0x0000000800667308 */ /* 0x000ea20000000800 */
[----:B---3--:R-:W-:Y:S01]  /*b580*/  @!P1 FMUL R100, R100, R100 ;  /* 0x0000006464649220 */ /* 0x008fe20000400000 */
[----:B------:R-:W-:-:S06]  /*b590*/  FSETP.GEU.AND P1, PT, R5, -126, PT ;  /* 0xc2fc00000500780b */ /* 0x000fcc0003f2e000 */
[----:B------:R3:W4:Y:S01]  /*b5a0*/  MUFU.EX2 R103, R9 ;  /* 0x0000000900677308 */ /* 0x0007220000000800 */
[----:B-1----:R-:W-:Y:S02]  /*b5b0*/  FFMA2 R10, R106.F32x2.HI_LO, UR37.F32, R0.F32 ;  /* 0x000000256a0a7c49 */ /* 0x002fe40009200000 */
[----:B-----5:R-:W-:Y:S01]  /*b5c0*/  @!P0 FMUL R101, R101, R101 ;  /* 0x0000006565658220 */ /* 0x020fe20000400000 */
[----:B------:R-:W-:Y:S02]  /*b5d0*/  @!P2 FMUL R4, R4, 0.5 ;  /* 0x3f0000000404a820 */ /* 0x000fe40000400000 */
[----:B------:R-:W-:Y:S01]  /*b5e0*/  FSETP.GEU.AND P0, PT, R10, -126, PT ;  /* 0xc2fc00000a00780b */ /* 0x000fe20003f0e000 */
[----:B------:R-:W-:Y:S01]  /*b5f0*/  @!P1 FMUL R5, R5, 0.5 ;  /* 0x3f00000005059820 */ /* 0x000fe20000400000 */
[----:B------:R-:W1:Y:S01]  /*b600*/  MUFU.EX2 R104, R6 ;  /* 0x0000000600687308 */ /* 0x000e620000000800 */
[----:B--2---:R-:W-:Y:S01]  /*b610*/  @!P6 FMUL R102, R102, R102 ;  /* 0x000000666666e220 */ /* 0x004fe20000400000 */
[----:B------:R-:W-:-:S06]  /*b620*/  FSETP.GEU.AND P6, PT, R11, -126, PT ;  /* 0xc2fc00000b00780b */ /* 0x000fcc0003fce000 */
[----:B------:R2:W5:Y:S01]  /*b630*/  MUFU.EX2 R105, R7 ;  /* 0x0000000700697308 */ /* 0x0005620000000800 */
[----:B---3--:R-:W-:Y:S02]  /*b640*/  FFMA2 R8, R108.F32x2.HI_LO, UR37.F32, R0.F32 ;  /* 0x000000256c087c49 */ /* 0x008fe40009200000 */
[----:B------:R-:W-:Y:S01]  /*b650*/  @!P0 FMUL R10, R10, 0.5 ;  /* 0x3f0000000a0a8820 */ /* 0x000fe20000400000 */
[----:B----4-:R-:W-:Y:S02]  /*b660*/  @!P5 FMUL R103, R103, R103 ;  /* 0x000000676767d220 */ /* 0x010fe40000400000 */
[----:B------:R-:W-:Y:S01]  /*b670*/  FSETP.GEU.AND P5, PT, R8, -126, PT ;  /* 0xc2fc00000800780b */ /* 0x000fe20003fae000 */
[----:B------:R-:W-:Y:S01]  /*b680*/  @!P6 FMUL R11, R11, 0.5 ;  /* 0x3f0000000b0be820 */ /* 0x000fe20000400000 */
[----:B------:R-:W3:Y:S01]  /*b690*/  MUFU.EX2 R106, R4 ;  /* 0x00000004006a7308 */ /* 0x000ee20000000800 */
[----:B-1----:R-:W-:Y:S01]  /*b6a0*/  @!P4 FMUL R104, R104, R104 ;  /* 0x000000686868c220 */ /* 0x002fe20000400000 */
[----:B------:R-:W-:-:S06]  /*b6b0*/  FSETP.GEU.AND P4, PT, R9, -126, PT ;  /* 0xc2fc00000900780b */ /* 0x000fcc0003f8e000 */
[----:B------:R1:W4:Y:S01]  /*b6c0*/  MUFU.EX2 R107, R5 ;  /* 0x00000005006b7308 */ /* 0x0003220000000800 */
[----:B--2---:R-:W-:Y:S02]  /*b6d0*/  FFMA2 R6, R110.F32x2.HI_LO, UR37.F32, R0.F32 ;  /* 0x000000256e067c49 */ /* 0x004fe40009200000 */
[----:B-----5:R-:W-:Y:S01]  /*b6e0*/  @!P3 FMUL R105, R105, R105 ;  /* 0x000000696969b220 */ /* 0x020fe20000400000 */
[----:B------:R-:W-:Y:S02]  /*b6f0*/  @!P5 FMUL R8, R8, 0.5 ;  /* 0x3f0000000808d820 */ /* 0x000fe40000400000 */
[----:B------:R-:W-:Y:S01]  /*b700*/  FSETP.GEU.AND P3, PT, R6, -126, PT ;  /* 0xc2fc00000600780b */ /* 0x000fe20003f6e000 */
[----:B------:R-:W-:Y:S01]  /*b710*/  @!P4 FMUL R9, R9, 0.5 ;  /* 0x3f0000000909c820 */ /* 0x000fe20000400000 */
[----:B------:R-:W2:Y:S01]  /*b720*/  MUFU.EX2 R108, R10 ;  /* 0x0000000a006c7308 */ /* 0x000ea20000000800 */
[----:B---3--:R-:W-:Y:S01]  /*b730*/  @!P2 FMUL R106, R106, R106 ;  /* 0x0000006a6a6aa220 */ /* 0x008fe20000400000 */
[----:B------:R-:W-:-:S06]  /*b740*/  FSETP.GEU.AND P2, PT, R7, -126, PT ;  /* 0xc2fc00000700780b */ /* 0x000fcc0003f4e000 */
[----:B------:R3:W5:Y:S01]  /*b750*/  MUFU.EX2 R109, R11 ;  /* 0x0000000b006d7308 */ /* 0x0007620000000800 */
[----:B-1----:R-:W-:Y:S02]  /*b760*/  FFMA2 R4, R112.F32x2.HI_LO, UR37.F32, R0.F32 ;  /* 0x0000002570047c49 */ /* 0x002fe40009200000 */
[----:B----4-:R-:W-:Y:S01]  /*b770*/  @!P1 FMUL R107, R107, R107 ;  /* 0x0000006b6b6b9220 */ /* 0x010fe20000400000 */
[----:B------:R-:W-:Y:S02]  /*b780*/  @!P3 FMUL R6, R6, 0.5 ;  /* 0x3f0000000606b820 */ /* 0x000fe40000400000 */
[----:B------:R-:W-:Y:S01]  /*b790*/  FSETP.GEU.AND P1, PT, R4, -126, PT ;  /* 0xc2fc00000400780b */ /* 0x000fe20003f2e000 */
[----:B------:R-:W-:Y:S01]  /*b7a0*/  @!P2 FMUL R7, R7, 0.5 ;  /* 0x3f0000000707a820 */ /* 0x000fe20000400000 */
[----:B------:R-:W1:Y:S01]  /*b7b0*/  MUFU.EX2 R110, R8 ;  /* 0x00000008006e7308 */ /* 0x000e620000000800 */
[----:B--2---:R-:W-:Y:S01]  /*b7c0*/  @!P0 FMUL R108, R108, R108 ;  /* 0x0000006c6c6c8220 */ /* 0x004fe20000400000 */
[----:B------:R-:W-:-:S06]  /*b7d0*/  FSETP.GEU.AND P0, PT, R5, -126, PT ;  /* 0xc2fc00000500780b */ /* 0x000fcc0003f0e000 */
[----:B------:R2:W4:Y:S01]  /*b7e0*/  MUFU.EX2 R111, R9 ;  /* 0x00000009006f7308 */ /* 0x0005220000000800 */
[----:B---3--:R-:W-:Y:S02]  /*b7f0*/  FFMA2 R10, R114.F32x2.HI_LO, UR37.F32, R0.F32 ;  /* 0x00000025720a7c49 */ /* 0x008fe40009200000 */
[----:B------:R-:W-:Y:S01]  /*b800*/  @!P1 FMUL R4, R4, 0.5 ;  /* 0x3f00000004049820 */ /* 0x000fe20000400000 */
[----:B-----5:R-:W-:Y:S02]  /*b810*/  @!P6 FMUL R109, R109, R109 ;  /* 0x0000006d6d6de220 */ /* 0x020fe40000400000 */
        /* <DEDUP_REMOVED lines=23> */
[----:B------:R-:W2:Y:S01]  /*b990*/  MUFU.EX2 R118, R8 ;  /* 0x0000000800767308 */ /* 0x000ea20000000800 */
[----:B---3--:R-:W-:Y:S02]  /*b9a0*/  FFMA2 R4, R120.F32x2.HI_LO, UR37.F32, R0.F32 ;  /* 0x0000002578047c49 */ /* 0x008fe40009200000 */
[----:B----4-:R-:W-:Y:S01]  /*b9b0*/  @!P0 FMUL R115, R115, R115 ;  /* 0x0000007373738220 */ /* 0x010fe20000400000 */
[----:B------:R-:W-:Y:S02]  /*b9c0*/  @!P2 FMUL R6, R6, 0.5 ;  /* 0x3f0000000606a820 */ /* 0x000fe40000400000 */
[----:B------:R-:W-:Y:S01]  /*b9d0*/  FSETP.GEU.AND P0, PT, R4, -126, PT ;  /* 0xc2fc00000400780b */ /* 0x000fe20003f0e000 */
[----:B------:R-:W-:Y:S01]  /*b9e0*/  @!P1 FMUL R7, R7, 0.5 ;  /* 0x3f00000007079820 */ /* 0x000fe20000400000 */
[----:B------:R-:W3:Y:S01]  /*b9f0*/  MUFU.EX2 R116, R10 ;  /* 0x0000000a00747308 */ /* 0x000ee20000000800 */
[----:B-1----:R-:W-:Y:S01]  /*ba00*/  @!P5 FMUL R117, R117, R117 ;  /* 0x000000757575d220 */ /* 0x002fe20000400000 */
[----:B------:R-:W-:-:S06]  /*ba10*/  FSETP.GEU.AND P5, PT, R150, -126, PT ;  /* 0xc2fc00009600780b */ /* 0x000fcc0003fae000 */
[----:B------:R-:W1:Y:S01]  /*ba20*/  MUFU.EX2 R119, R9 ;  /* 0x0000000900777308 */ /* 0x000e620000000800 */
[----:B--2---:R-:W-:Y:S01]  /*ba30*/  @!P4 FMUL R118, R118, R118 ;  /* 0x000000767676c220 */ /* 0x004fe20000400000 */
[----:B------:R-:W-:Y:S01]  /*ba40*/  FSETP.GEU.AND P4, PT, R151, -126, PT ;  /* 0xc2fc00009700780b */ /* 0x000fe20003f8e000 */
[----:B------:R-:W-:-:S04]  /*ba50*/  @!P0 FMUL R4, R4, 0.5 ;  /* 0x3f00000004048820 */ /* 0x000fc80000400000 */
        /* <DEDUP_REMOVED lines=39> */
[----:B------:R-:W-:-:S04]  /*bcd0*/  FSETP.GEU.AND P2, PT, R32, -126, PT ;  /* 0xc2fc00002000780b */ /* 0x000fc80003f4e000 */
[----:B------:R-:W-:Y:S01]  /*bce0*/  F2FP.BF16.F32.PACK_AB R24, R153, R152 ;  /* 0x000000989918723e */ /* 0x000fe200000010ff */
[----:B------:R-:W-:Y:S01]  /*bcf0*/  @!P3 FMUL R31, R31, 0.5 ;  /* 0x3f0000001f1fb820 */ /* 0x000fe20000400000 */
[----:B------:R-:W3:Y:S01]  /*bd00*/  MUFU.EX2 R158, R28 ;  /* 0x0000001c009e7308 */ /* 0x000ee20000000800 */
[----:B-1----:R-:W-:Y:S01]  /*bd10*/  @!P1 FMUL R154, R154, R154 ;  /* 0x0000009a9a9a9220 */ /* 0x002fe20000400000 */
[----:B------:R-:W-:-:S05]  /*bd20*/  FSETP.GEU.AND P1, PT, R33, -126, PT ;  /* 0xc2fc00002100780b */ /* 0x000fca0003f2e000 */
[----:B------:R-:W-:Y:S01]  /*bd30*/  @!P2 FMUL R32, R32, 0.5 ;  /* 0x3f0000002020a820 */ /* 0x000fe20000400000 */
[----:B------:R-:W1:Y:S01]  /*bd40*/  MUFU.EX2 R159, R29 ;  /* 0x0000001d009f7308 */ /* 0x000e620000000800 */
[----:B--2---:R-:W-:Y:S01]  /*bd50*/  @!P0 FMUL R155, R155, R155 ;  /* 0x0000009b9b9b8220 */ /* 0x004fe20000400000 */
[----:B------:R-:W-:-:S04]  /*bd60*/  FSETP.GEU.AND P0, PT, R34, -126, PT ;  /* 0xc2fc00002200780b */ /* 0x000fc80003f0e000 */
[----:B------:R-:W-:Y:S01]  /*bd70*/  F2FP.BF16.F32.PACK_AB R25, R155, R154 ;  /* 0x0000009a9b19723e */ /* 0x000fe200000010ff */
[----:B------:R-:W-:Y:S01]  /*bd80*/  @!P1 FMUL R33, R33, 0.5 ;  /* 0x3f00000021219820 */ /* 0x000fe20000400000 */
[----:B------:R-:W2:Y:S01]  /*bd90*/  MUFU.EX2 R160, R30 ;  /* 0x0000001e00a07308 */ /* 0x000ea20000000800 */
[----:B---3--:R-:W-:Y:S01]  /*bda0*/  @!P6 FMUL R158, R158, R158 ;  /* 0x0000009e9e9ee220 */ /* 0x008fe20000400000 */
[----:B------:R-:W-:-:S05]  /*bdb0*/  FSETP.GEU.AND P6, PT, R35, -126, PT ;  /* 0xc2fc00002300780b */ /* 0x000fca0003fce000 */
[----:B------:R-:W-:Y:S01]  /*bdc0*/  @!P0 FMUL R34, R34, 0.5 ;  /* 0x3f00000022228820 */ /* 0x000fe20000400000 */
[----:B------:R-:W3:Y:S01]  /*bdd0*/  MUFU.EX2 R161, R31 ;  /* 0x0000001f00a17308 */ /* 0x000ee20000000800 */
[----:B-1----:R-:W-:Y:S01]  /*bde0*/  @!P5 FMUL R159, R159, R159 ;  /* 0x0000009f9f9fd220 */ /* 0x002fe20000400000 */
[----:B------:R-:W-:-:S04]  /*bdf0*/  FSETP.GEU.AND P5, PT, R36, -126, PT ;  /* 0xc2fc00002400780b */ /* 0x000fc80003fae000 */
[----:B------:R-:W-:Y:S01]  /*be00*/  F2FP.BF16.F32.PACK_AB R26, R159, R158 ;  /* 0x0000009e9f1a723e */ /* 0x000fe200000010ff */
        /* <DEDUP_REMOVED lines=120> */
[----:B------:R-:W-:Y:S02]  /*c590*/  FSETP.GEU.AND P6, PT, R67, -126, PT ;  /* 0xc2fc00004300780b */ /* 0x000fe40003fce000 */
[----:B------:R-:W-:-:S03]  /*c5a0*/  F2FP.BF16.F32.PACK_AB R60, R129, R128 ;  /* 0x00000080813c723e */ /* 0x000fc600000010ff */
[----:B------:R-:W-:Y:S01]  /*c5b0*/  @!P0 FMUL R66, R66, 0.5 ;  /* 0x3f00000042428820 */ /* 0x000fe20000400000 */
[----:B------:R-:W1:Y:S01]  /*c5c0*/  MUFU.EX2 R189, R63 ;  /* 0x0000003f00bd7308 */ /* 0x000e620000000800 */
[----:B--2---:R-:W-:Y:S01]  /*c5d0*/  @!P5 FMUL R187, R187, R187 ;  /* 0x000000bbbbbbd220 */ /* 0x004fe20000400000 */
[----:B------:R-:W-:Y:S02]  /*c5e0*/  FSETP.GEU.AND P5, PT, R68, -126, PT ;  /* 0xc2fc00004400780b */ /* 0x000fe40003fae000 */
[----:B------:R-:W-:Y:S02]  /*c5f0*/  F2FP.BF16.F32.PACK_AB R61, R131, R130 ;  /* 0x00000082833d723e */ /* 0x000fe400000010ff */
[----:B------:R-:W-:Y:S01]  /*c600*/  F2FP.BF16.F32.PACK_AB R40, R187, R186 ;  /* 0x000000babb28723e */ /* 0x000fe200000010ff */
[----:B------:R-:W-:Y:S01]  /*c610*/  @!P6 FMUL R67, R67, 0.5 ;  /* 0x3f0000004343e820 */ /* 0x000fe20000400000 */
[----:B------:R-:W2:Y:S01]  /*c620*/  MUFU.EX2 R42, R64 ;  /* 0x00000040002a7308 */ /* 0x000ea20000000800 */
[----:B---3--:R-:W-:Y:S01]  /*c630*/  @!P4 FMUL R188, R188, R188 ;  /* 0x000000bcbcbcc220 */ /* 0x008fe20000400000 */
[----:B------:R-:W-:-:S02]  /*c640*/  FSETP.GEU.AND P4, PT, R69, -126, PT ;  /* 0xc2fc00004500780b */ /* 0x000fc40003f8e000 */
[----:B------:R-:W-:-:S03]  /*c650*/  F2FP.BF16.F32.PACK_AB R62, R133, R132 ;  /* 0x00000084853e723e */ /* 0x000fc600000010ff */
[----:B------:R-:W-:Y:S01]  /*c660*/  @!P5 FMUL R68, R68, 0.5 ;  /* 0x3f0000004444d820 */ /* 0x000fe20000400000 */
[----:B------:R-:W3:Y:S01]  /*c670*/  MUFU.EX2 R50, R65 ;  /* 0x0000004100327308 */ /* 0x000ee20000000800 */
[----:B-1----:R-:W-:Y:S01]  /*c680*/  @!P3 FMUL R189, R189, R189 ;  /* 0x000000bdbdbdb220 */ /* 0x002fe20000400000 */
[----:B------:R-:W-:Y:S02]  /*c690*/  FSETP.GEU.AND P3, PT, R70, -126, PT ;  /* 0xc2fc00004600780b */ /* 0x000fe40003f6e000 */
[----:B------:R-:W-:Y:S02]  /*c6a0*/  F2FP.BF16.F32.PACK_AB R63, R135, R134 ;  /* 0x00000086873f723e */ /* 0x000fe400000010ff */
[----:B------:R-:W-:Y:S01]  /*c6b0*/  F2FP.BF16.F32.PACK_AB R41, R189, R188 ;  /* 0x000000bcbd29723e */ /* 0x000fe200000010ff */
[----:B------:R-:W-:Y:S01]  /*c6c0*/  @!P4 FMUL R69, R69, 0.5 ;  /* 0x3f0000004545c820 */ /* 0x000fe20000400000 */
[----:B------:R-:W1:Y:S01]  /*c6d0*/  MUFU.EX2 R43, R66 ;  /* 0x00000042002b7308 */ /* 0x000e620000000800 */
[----:B--2---:R-:W-:Y:S01]  /*c6e0*/  @!P2 FMUL R42, R42, R42 ;  /* 0x0000002a2a2aa220 */ /* 0x004fe20000400000 */
[----:B------:R-:W-:-:S02]  /*c6f0*/  FSETP.GEU.AND P2, PT, R71, -126, PT ;  /* 0xc2fc00004700780b */ /* 0x000fc40003f4e000 */
[----:B------:R-:W-:Y:S02]  /*c700*/  F2FP.BF16.F32.PACK_AB R64, R137, R136 ;  /* 0x000000888940723e */ /* 0x000fe400000010ff */
[----:B------:R2:W-:Y:S01]  /*c710*/  STL [R1+0x10], R42 ;  /* 0x0000102a01007387 */ /* 0x0005e20000100800 */
[----:B------:R-:W-:Y:S01]  /*c720*/  @!P3 FMUL R70, R70, 0.5 ;  /* 0x3f0000004646b820 */ /* 0x000fe20000400000 */
[----:B------:R-:W4:Y:S01]  /*c730*/  MUFU.EX2 R49, R67 ;  /* 0x0000004300317308 */ /* 0x000f220000000800 */
[----:B---3--:R-:W-:Y:S01]  /*c740*/  @!P1 FMUL R50, R50, R50 ;  /* 0x0000003232329220 */ /* 0x008fe20000400000 */
[----:B------:R-:W-:Y:S02]  /*c750*/  FSETP.GEU.AND P1, PT, R72, -126, PT ;  /* 0xc2fc00004800780b */ /* 0x000fe40003f2e000 */
[----:B------:R-:W-:Y:S02]  /*c760*/  F2FP.BF16.F32.PACK_AB R65, R139, R138 ;  /* 0x0000008a8b41723e */ /* 0x000fe400000010ff */
[----:B------:R-:W-:Y:S01]  /*c770*/  STL [R1+0x14], R50 ;  /* 0x0000143201007387 */ /* 0x000fe20000100800 */
[----:B------:R-:W-:Y:S01]  /*c780*/  @!P2 FMUL R71, R71, 0.5 ;  /* 0x3f0000004747a820 */ /* 0x000fe20000400000 */
[----:B------:R-:W3:Y:S01]  /*c790*/  MUFU.EX2 R44, R68 ;  /* 0x00000044002c7308 */ /* 0x000ee20000000800 */
[----:B-1----:R-:W-:Y:S01]  /*c7a0*/  @!P0 FMUL R43, R43, R43 ;  /* 0x0000002b2b2b8220 */ /* 0x002fe20000400000 */
[----:B------:R-:W-:-:S02]  /*c7b0*/  FSETP.GEU.AND P0, PT, R73, -126, PT ;  /* 0xc2fc00004900780b */ /* 0x000fc40003f0e000 */
[----:B------:R-:W-:Y:S02]  /*c7c0*/  F2FP.BF16.F32.PACK_AB R66, R141, R140 ;  /* 0x0000008c8d42723e */ /* 0x000fe400000010ff */
[----:B------:R1:W-:Y:S01]  /*c7d0*/  STL [R1+0x18], R43 ;  /* 0x0000182b01007387 */ /* 0x0003e20000100800 */
[----:B------:R-:W-:Y:S01]  /*c7e0*/  @!P1 FMUL R72, R72, 0.5 ;  /* 0x3f00000048489820 */ /* 0x000fe20000400000 */
[----:B------:R-:W5:Y:S01]  /*c7f0*/  MUFU.EX2 R48, R69 ;  /* 0x0000004500307308 */ /* 0x000f620000000800 */
[----:B----4-:R-:W-:Y:S01]  /*c800*/  @!P6 FMUL R49, R49, R49 ;  /* 0x000000313131e220 */ /* 0x010fe20000400000 */
[----:B------:R-:W-:Y:S02]  /*c810*/  FSETP.GEU.AND P6, PT, R74, -126, PT ;  /* 0xc2fc00004a00780b */ /* 0x000fe40003fce000 */
[----:B------:R-:W-:Y:S02]  /*c820*/  F2FP.BF16.F32.PACK_AB R67, R143, R142 ;  /* 0x0000008e8f43723e */ /* 0x000fe400000010ff */
[----:B------:R-:W-:Y:S01]  /*c830*/  STL [R1+0x1c], R49 ;  /* 0x00001c3101007387 */ /* 0x000fe20000100800 */
[----:B------:R-:W-:Y:S01]  /*c840*/  @!P0 FMUL R73, R73, 0.5 ;  /* 0x3f00000049498820 */ /* 0x000fe20000400000 */
[----:B------:R-:W4:Y:S01]  /*c850*/  MUFU.EX2 R45, R70 ;  /* 0x00000046002d7308 */ /* 0x000f220000000800 */
[----:B---3--:R-:W-:Y:S01]  /*c860*/  @!P5 FMUL R44, R44, R44 ;  /* 0x0000002c2c2cd220 */ /* 0x008fe20000400000 */
[----:B------:R-:W-:-:S02]  /*c870*/  FSETP.GEU.AND P5, PT, R75, -126, PT ;  /* 0xc2fc00004b00780b */ /* 0x000fc40003fae000 */
[----:B--2---:R-:W-:Y:S02]  /*c880*/  F2FP.BF16.F32.PACK_AB R42, R50, R42 ;  /* 0x0000002a322a723e */ /* 0x004fe400000010ff */
[----:B------:R2:W-:Y:S01]  /*c890*/  STL [R1+0x20], R44 ;  /* 0x0000202c01007387 */ /* 0x0005e20000100800 */
[----:B------:R-:W-:Y:S01]  /*c8a0*/  @!P6 FMUL R74, R74, 0.5 ;  /* 0x3f0000004a4ae820 */ /* 0x000fe20000400000 */
[----:B------:R-:W3:Y:S01]  /*c8b0*/  MUFU.EX2 R47, R71 ;  /* 0x00000047002f7308 */ /* 0x000ee20000000800 */
[----:B-----5:R-:W-:Y:S01]  /*c8c0*/  @!P4 FMUL R48, R48, R48 ;  /* 0x000000303030c220 */ /* 0x020fe20000400000 */
[----:B------:R-:W-:Y:S02]  /*c8d0*/  FSETP.GEU.AND P4, PT, R76, -126, PT ;  /* 0xc2fc00004c00780b */ /* 0x000fe40003f8e000 */
[----:B------:R-:W-:Y:S02]  /*c8e0*/  F2FP.BF16.F32.PACK_AB R68, R145, R144 ;  /* 0x000000909144723e */ /* 0x000fe400000010ff */
[----:B------:R-:W-:Y:S01]  /*c8f0*/  STL [R1+0x24], R48 ;  /* 0x0000243001007387 */ /* 0x000fe20000100800 */
[----:B------:R-:W-:Y:S01]  /*c900*/  @!P5 FMUL R75, R75, 0.5 ;  /* 0x3f0000004b4bd820 */ /* 0x000fe20000400000 */
[----:B------:R-:W5:Y:S01]  /*c910*/  MUFU.EX2 R5, R72 ;  /* 0x0000004800057308 */ /* 0x000f620000000800 */
[----:B----4-:R-:W-:Y:S01]  /*c920*/  @!P3 FMUL R45, R45, R45 ;  /* 0x0000002d2d2db220 */ /* 0x010fe20000400000 */
[----:B------:R-:W-:-:S02]  /*c930*/  FSETP.GEU.AND P3, PT, R77, -126, PT ;  /* 0xc2fc00004d00780b */ /* 0x000fc40003f6e000 */
[----:B-1----:R-:W-:Y:S02]  /*c940*/  F2FP.BF16.F32.PACK_AB R43, R49, R43 ;  /* 0x0000002b312b723e */ /* 0x002fe400000010ff */
        /* <DEDUP_REMOVED lines=9> */
[----:B-----5:R-:W-:Y:S01]  /*c9e0*/  @!P1 FMUL R5, R5, R5 ;  /* 0x0000000505059220 */ /* 0x020fe20000400000 */
[----:B------:R-:W-:-:S02]  /*c9f0*/  FSETP.GEU.AND P1, PT, R79, -126, PT ;  /* 0xc2fc00004f00780b */ /* 0x000fc40003f2e000 */
[----:B--2---:R-:W-:Y:S02]  /*ca00*/  F2FP.BF16.F32.PACK_AB R44, R48, R44 ;  /* 0x0000002c302c723e */ /* 0x004fe400000010ff */
[----:B------:R-:W-:Y:S01]  /*ca10*/  STL [R1+0x30], R5 ;  /* 0x0000300501007387 */ /* 0x000fe20000100800 */
[----:B------:R-:W-:Y:S01]  /*ca20*/  @!P2 FMUL R78, R78, 0.5 ;  /* 0x3f0000004e4ea820 */ /* 0x000fe20000400000 */
[----:B------:R-:W2:Y:S01]  /*ca30*/  MUFU.EX2 R4, R75 ;  /* 0x0000004b00047308 */ /* 0x000ea20000000800 */
[----:B----4-:R-:W-:Y:S01]  /*ca40*/  @!P0 FMUL R46, R46, R46 ;  /* 0x0000002e2e2e8220 */ /* 0x010fe20000400000 */
[----:B------:R-:W-:Y:S02]  /*ca50*/  FSETP.GEU.AND P0, PT, R80, -126, PT ;  /* 0xc2fc00005000780b */ /* 0x000fe40003f0e000 */
[----:B------:R-:W-:Y:S02]  /*ca60*/  F2FP.BF16.F32.PACK_AB R70, R149, R148 ;  /* 0x000000949546723e */ /* 0x000fe400000010ff */
[----:B------:R4:W-:Y:S01]  /*ca70*/  STL [R1+0x34], R46 ;  /* 0x0000342e01007387 */ /* 0x0009e20000100800 */
[----:B------:R-:W-:Y:S01]  /*ca80*/  @!P1 FMUL R79, R79, 0.5 ;  /* 0x3f0000004f4f9820 */ /* 0x000fe20000400000 */
[----:B------:R-:W5:Y:S01]  /*ca90*/  MUFU.EX2 R9, R76 ;  /* 0x0000004c00097308 */ /* 0x000f620000000800 */
[----:B---3--:R-:W-:Y:S01]  /*caa0*/  @!P6 FMUL R7, R7, R7 ;  /* 0x000000070707e220 */ /* 0x008fe20000400000 */
[----:B------:R-:W-:-:S02]  /*cab0*/  FSETP.GEU.AND P6, PT, R81, -126, PT ;  /* 0xc2fc00005100780b */ /* 0x000fc40003fce000 */
[----:B-1----:R-:W-:Y:S02]  /*cac0*/  F2FP.BF16.F32.PACK_AB R45, R47, R45 ;  /* 0x0000002d2f2d723e */ /* 0x002fe400000010ff */
[----:B------:R1:W-:Y:S01]  /*cad0*/  STL [R1+0x38], R7 ;  /* 0x0000380701007387 */ /* 0x0003e20000100800 */
[----:B------:R-:W-:Y:S01]  /*cae0*/  @!P0 FMUL R80, R80, 0.5 ;  /* 0x3f00000050508820 */ /* 0x000fe20000400000 */
[----:B------:R-:W3:Y:S01]  /*caf0*/  MUFU.EX2 R6, R77 ;  /* 0x0000004d00067308 */ /* 0x000ee20000000800 */
[----:B--2---:R-:W-:Y:S01]  /*cb00*/  @!P5 FMUL R4, R4, R4 ;  /* 0x000000040404d220 */ /* 0x004fe20000400000 */
[----:B------:R-:W-:Y:S02]  /*cb10*/  FSETP.GEU.AND P5, PT, R82, -126, PT ;  /* 0xc2fc00005200780b */ /* 0x000fe40003fae000 */
[----:B------:R-:W-:Y:S02]  /*cb20*/  F2FP.BF16.F32.PACK_AB R71, R93, R92 ;  /* 0x0000005c5d47723e */ /* 0x000fe400000010ff */
[----:B------:R1:W-:Y:S01]  /*cb30*/  STL [R1+0x3c], R4 ;  /* 0x00003c0401007387 */ /* 0x0003e20000100800 */
[----:B------:R-:W-:Y:S01]  /*cb40*/  @!P6 FMUL R81, R81, 0.5 ;  /* 0x3f0000005151e820 */ /* 0x000fe20000400000 */
[----:B------:R-:W2:Y:S01]  /*cb50*/  MUFU.EX2 R11, R78 ;  /* 0x0000004e000b7308 */ /* 0x000ea20000000800 */
[----:B-----5:R-:W-:Y:S01]  /*cb60*/  @!P4 FMUL R9, R9, R9 ;  /* 0x000000090909c220 */ /* 0x020fe20000400000 */
[----:B------:R-:W-:-:S02]  /*cb70*/  FSETP.GEU.AND P4, PT, R83, -126, PT ;  /* 0xc2fc00005300780b */ /* 0x000fc40003f8e000 */
[----:B------:R-:W-:Y:S02]  /*cb80*/  F2FP.BF16.F32.PACK_AB R72, R95, R94 ;  /* 0x0000005e5f48723e */ /* 0x000fe400000010ff */
[----:B------:R1:W-:Y:S01]  /*cb90*/  STL [R1+0x40], R9 ;  /* 0x0000400901007387 */ /* 0x0003e20000100800 */
[----:B------:R-:W-:Y:S01]  /*cba0*/  @!P5 FMUL R82, R82, 0.5 ;  /* 0x3f0000005252d820 */ /* 0x000fe20000400000 */
[----:B------:R-:W5:Y:S01]  /*cbb0*/  MUFU.EX2 R8, R79 ;  /* 0x0000004f00087308 */ /* 0x000f620000000800 */
[----:B---3--:R-:W-:Y:S01]  /*cbc0*/  @!P3 FMUL R6, R6, R6 ;  /* 0x000000060606b220 */ /* 0x008fe20000400000 */
[----:B------:R-:W-:Y:S02]  /*cbd0*/  FSETP.GEU.AND P3, PT, R84, -126, PT ;  /* 0xc2fc00005400780b */ /* 0x000fe40003f6e000 */
[----:B------:R-:W-:Y:S02]  /*cbe0*/  F2FP.BF16.F32.PACK_AB R73, R97, R96 ;  /* 0x000000606149723e */ /* 0x000fe400000010ff */
[----:B------:R1:W-:Y:S01]  /*cbf0*/  STL [R1+0x44], R6 ;  /* 0x0000440601007387 */ /* 0x0003e20000100800 */
[----:B------:R-:W-:Y:S01]  /*cc00*/  @!P4 FMUL R83, R83, 0.5 ;  /* 0x3f0000005353c820 */ /* 0x000fe20000400000 */
[----:B------:R-:W3:Y:S01]  /*cc10*/  MUFU.EX2 R157, R80 ;  /* 0x00000050009d7308 */ /* 0x000ee20000000800 */
[----:B--2---:R-:W-:Y:S01]  /*cc20*/  @!P2 FMUL R11, R11, R11 ;  /* 0x0000000b0b0ba220 */ /* 0x004fe20000400000 */
[----:B------:R-:W-:-:S02]  /*cc30*/  FSETP.GEU.AND P2, PT, R85, -126, PT ;  /* 0xc2fc00005500780b */ /* 0x000fc40003f4e000 */
[----:B------:R-:W-:Y:S02]  /*cc40*/  F2FP.BF16.F32.PACK_AB R74, R99, R98 ;  /* 0x00000062634a723e */ /* 0x000fe400000010ff */
[----:B------:R1:W-:Y:S01]  /*cc50*/  STL [R1+0x48], R11 ;  /* 0x0000480b01007387 */ /* 0x0003e20000100800 */
[----:B------:R-:W-:Y:S01]  /*cc60*/  @!P3 FMUL R84, R84, 0.5 ;  /* 0x3f0000005454b820 */ /* 0x000fe20000400000 */
[----:B------:R-:W2:Y:S01]  /*cc70*/  MUFU.EX2 R10, R81 ;  /* 0x00000051000a7308 */ /* 0x000ea20000000800 */
[----:B-----5:R-:W-:Y:S01]  /*cc80*/  @!P1 FMUL R8, R8, R8 ;  /* 0x0000000808089220 */ /* 0x020fe20000400000 */
[----:B------:R-:W-:Y:S02]  /*cc90*/  FSETP.GEU.AND P1, PT, R86, -126, PT ;  /* 0xc2fc00005600780b */ /* 0x000fe40003f2e000 */
[----:B------:R-:W-:Y:S02]  /*cca0*/  F2FP.BF16.F32.PACK_AB R75, R101, R100 ;  /* 0x00000064654b723e */ /* 0x000fe400000010ff */
[----:B------:R1:W-:Y:S01]  /*ccb0*/  STL [R1+0x4c], R8 ;  /* 0x00004c0801007387 */ /* 0x0003e20000100800 */
[----:B------:R-:W-:Y:S01]  /*ccc0*/  @!P2 FMUL R85, R85, 0.5 ;  /* 0x3f0000005555a820 */ /* 0x000fe20000400000 */
[----:B------:R-:W5:Y:S01]  /*ccd0*/  MUFU.EX2 R20, R82 ;  /* 0x0000005200147308 */ /* 0x000f620000000800 */
[----:B---3--:R-:W-:Y:S01]  /*cce0*/  @!P0 FMUL R157, R157, R157 ;  /* 0x0000009d9d9d8220 */ /* 0x008fe20000400000 */
[----:B------:R-:W-:-:S02]  /*ccf0*/  FSETP.GEU.AND P0, PT, R87, -126, PT ;  /* 0xc2fc00005700780b */ /* 0x000fc40003f0e000 */
[----:B------:R-:W-:Y:S02]  /*cd00*/  F2FP.BF16.F32.PACK_AB R76, R103, R102 ;  /* 0x00000066674c723e */ /* 0x000fe400000010ff */
[----:B------:R1:W-:Y:S01]  /*cd10*/  STL [R1+0x50], R157 ;  /* 0x0000509d01007387 */ /* 0x0003e20000100800 */
[----:B------:R-:W-:Y:S01]  /*cd20*/  @!P1 FMUL R86, R86, 0.5 ;  /* 0x3f00000056569820 */ /* 0x000fe20000400000 */
[----:B------:R-:W3:Y:S01]  /*cd30*/  MUFU.EX2 R21, R83 ;  /* 0x0000005300157308 */ /* 0x000ee20000000800 */
[----:B--2---:R-:W-:Y:S01]  /*cd40*/  @!P6 FMUL R10, R10, R10 ;  /* 0x0000000a0a0ae220 */ /* 0x004fe20000400000 */
[----:B------:R-:W-:Y:S02]  /*cd50*/  LOP3.LUT P6, RZ, R3, 0x3, R2, 0x48, !PT ;  /* 0x0000000303ff7812 */ /* 0x000fe400078c4802 */
[----:B------:R-:W-:Y:S02]  /*cd60*/  F2FP.BF16.F32.PACK_AB R77, R105, R104 ;  /* 0x00000068694d723e */ /* 0x000fe400000010ff */
[----:B------:R1:W-:Y:S01]  /*cd70*/  STL [R1+0x54], R10 ;  /* 0x0000540a01007387 */ /* 0x0003e20000100800 */
[----:B------:R-:W-:Y:S01]  /*cd80*/  @!P0 FMUL R87, R87, 0.5 ;  /* 0x3f00000057578820 */ /* 0x000fe20000400000 */
[----:B------:R-:W2:Y:S01]  /*cd90*/  MUFU.EX2 R14, R84 ;  /* 0x00000054000e7308 */ /* 0x000ea20000000800 */
[----:B-----5:R-:W-:Y:S01]  /*cda0*/  @!P5 FMUL R20, R20, R20 ;  /* 0x000000141414d220 */ /* 0x020fe20000400000 */
[----:B------:R-:W-:-:S02]  /*cdb0*/  F2FP.BF16.F32.PACK_AB R78, R107, R106 ;  /* 0x0000006a6b4e723e */ /* 0x000fc400000010ff */
[----:B------:R-:W-:Y:S02]  /*cdc0*/  F2FP.BF16.F32.PACK_AB R79, R109, R108 ;  /* 0x0000006c6d4f723e */ /* 0x000fe400000010ff */
[----:B------:R1:W-:Y:S01]  /*cdd0*/  STL [R1+0x58], R20 ;  /* 0x0000581401007387 */ /* 0x0003e20000100800 */
[----:B------:R-:W-:Y:S01]  /*cde0*/  F2FP.BF16.F32.PACK_AB R80, R111, R110 ;  /* 0x0000006e6f50723e */ /* 0x000fe200000010ff */
[----:B------:R-:W5:Y:S01]  /*cdf0*/  MUFU.EX2 R15, R85 ;  /* 0x00000055000f7308 */ /* 0x000f620000000800 */
[----:B---3--:R-:W-:Y:S01]  /*ce00*/  @!P4 FMUL R21, R21, R21 ;  /* 0x000000151515c220 */ /* 0x008fe20000400000 */
[----:B------:R-:W-:Y:S02]  /*ce10*/  F2FP.BF16.F32.PACK_AB R81, R113, R112 ;  /* 0x000000707151723e */ /* 0x000fe400000010ff */
[----:B------:R-:W-:Y:S02]  /*ce20*/  F2FP.BF16.F32.PACK_AB R82, R115, R114 ;  /* 0x000000727352723e */ /* 0x000fe400000010ff */
[----:B------:R1:W-:Y:S01]  /*ce30*/  STL [R1+0x5c], R21 ;  /* 0x00005c1501007387 */ /* 0x0003e20000100800 */
[----:B------:R-:W-:Y:S01]  /*ce40*/  F2FP.BF16.F32.PACK_AB R83, R117, R116 ;  /* 0x000000747553723e */ /* 0x000fe200000010ff */
[----:B------:R-:W3:Y:S01]  /*ce50*/  MUFU.EX2 R12, R86 ;  /* 0x00000056000c7308 */ /* 0x000ee20000000800 */
[----:B--2---:R-:W-:Y:S01]  /*ce60*/  @!P3 FMUL R14, R14, R14 ;  /* 0x0000000e0e0eb220 */ /* 0x004fe20000400000 */
[----:B------:R-:W-:-:S02]  /*ce70*/  F2FP.BF16.F32.PACK_AB R84, R119, R118 ;  /* 0x000000767754723e */ /* 0x000fc400000010ff */
[----:B----4-:R-:W-:Y:S02]  /*ce80*/  F2FP.BF16.F32.PACK_AB R46, R46, R5 ;  /* 0x000000052e2e723e */ /* 0x010fe400000010ff */
[----:B------:R1:W-:Y:S01]  /*ce90*/  STL [R1+0x68], R14 ;  /* 0x0000680e01007387 */ /* 0x0003e20000100800 */
[----:B------:R-:W-:Y:S01]  /*cea0*/  F2FP.BF16.F32.PACK_AB R47, R4, R7 ;  /* 0x00000007042f723e */ /* 0x000fe200000010ff */
[----:B------:R-:W2:Y:S01]  /*ceb0*/  MUFU.EX2 R13, R87 ;  /* 0x00000057000d7308 */ /* 0x000ea20000000800 */
[----:B-----5:R-:W-:Y:S01]  /*cec0*/  @!P2 FMUL R15, R15, R15 ;  /* 0x0000000f0f0fa220 */ /* 0x020fe20000400000 */
[----:B------:R-:W-:Y:S02]  /*ced0*/  F2FP.BF16.F32.PACK_AB R85, R121, R120 ;  /* 0x000000787955723e */ /* 0x000fe400000010ff */
[----:B------:R-:W-:Y:S02]  /*cee0*/  F2FP.BF16.F32.PACK_AB R48, R6, R9 ;  /* 0x000000090630723e */ /* 0x000fe400000010ff */
[----:B------:R1:W-:Y:S01]  /*cef0*/  STL [R1+0x6c], R15 ;  /* 0x00006c0f01007387 */ /* 0x0003e20000100800 */
[----:B------:R-:W-:Y:S01]  /*cf00*/  F2FP.BF16.F32.PACK_AB R49, R8, R11 ;  /* 0x0000000b0831723e */ /* 0x000fe200000010ff */
[----:B---3--:R-:W-:Y:S01]  /*cf10*/  @!P1 FMUL R12, R12, R12 ;  /* 0x0000000c0c0c9220 */ /* 0x008fe20000400000 */
[----:B------:R-:W-:-:S02]  /*cf20*/  F2FP.BF16.F32.PACK_AB R86, R123, R122 ;  /* 0x0000007a7b56723e */ /* 0x000fc400000010ff */
[----:B------:R-:W-:Y:S02]  /*cf30*/  F2FP.BF16.F32.PACK_AB R50, R10, R157 ;  /* 0x0000009d0a32723e */ /* 0x000fe400000010ff */
[----:B------:R1:W-:Y:S01]  /*cf40*/  STL [R1+0x60], R12 ;  /* 0x0000600c01007387 */ /* 0x0003e20000100800 */
[----:B------:R-:W-:Y:S01]  /*cf50*/  F2FP.BF16.F32.PACK_AB R51, R21, R20 ;  /* 0x000000141533723e */ /* 0x000fe200000010ff */
[----:B--2---:R-:W-:Y:S01]  /*cf60*/  @!P0 FMUL R13, R13, R13 ;  /* 0x0000000d0d0d8220 */ /* 0x004fe20000400000 */
[----:B------:R-:W-:Y:S02]  /*cf70*/  F2FP.BF16.F32.PACK_AB R87, R151, R150 ;  /* 0x000000969757723e */ /* 0x000fe400000010ff */
[----:B------:R-:W-:Y:S02]  /*cf80*/  F2FP.BF16.F32.PACK_AB R52, R15, R14 ;  /* 0x0000000e0f34723e */ /* 0x000fe400000010ff */
[----:B------:R1:W-:Y:S01]  /*cf90*/  STL [R1+0x64], R13 ;  /* 0x0000640d01007387 */ /* 0x0003e20000100800 */
[----:B------:R-:W-:Y:S01]  /*cfa0*/  F2FP.BF16.F32.PACK_AB R53, R13, R12 ;  /* 0x0000000c0d35723e */ /* 0x000fe200000010ff */
[----:B------:R-:W-:Y:S06]  /*cfb0*/  @!P6 BRA `(.L_x_230) ;  /* 0x000000000040e947 */ /* 0x000fec0003800000 */
[----:B------:R-:W-:Y:S01]  /*cfc0*/  MOV R2, 0x8 ;  /* 0x0000000800027802 */ /* 0x000fe20000000f00 */
[----:B------:R-:W2:Y:S01]  /*cfd0*/  LDCU.64 UR6, c[0x4][0xb0] ;  /* 0x01001600ff0677ac */ /* 0x000ea20008000a00 */
[----:B-1----:R-:W-:Y:S02]  /*cfe0*/  HFMA2 R12, -RZ, RZ, 0, 5.9604644775390625e-08 ;  /* 0x00000001ff0c7431 */ /* 0x002fe400000001ff */
[----:B------:R-:W-:Y:S01]  /*cff0*/  IMAD.MOV.U32 R8, RZ, RZ, 0x1be ;  /* 0x000001beff087424 */ /* 0x000fe200078e00ff */
[----:B------:R-:W1:Y:S01]  /*d000*/  LDCU.64 UR4, c[0x4][0xb8] ;  /* 0x01001700ff0477ac */ /* 0x000e620008000a00 */
[----:B------:R-:W3:Y:S01]  /*d010*/  LDC.64 R2, c[0x4][R2] ;  /* 0x0100000002027b82 */ /* 0x000ee20000000a00 */
[----:B------:R-:W-:Y:S01]  /*d020*/  IMAD.MOV.U32 R13, RZ, RZ, RZ ;  /* 0x000000ffff0d7224 */ /* 0x000fe200078e00ff */
[----:B------:R-:W4:Y:S01]  /*d030*/  LDCU.64 UR8, c[0x4][0x20] ;  /* 0x01000400ff0877ac */ /* 0x000f220008000a00 */
[----:B--2---:R-:W-:Y:S01]  /*d040*/  IMAD.U32 R4, RZ, RZ, UR6 ;  /* 0x00000006ff047e24 */ /* 0x004fe2000f8e00ff */
[----:B------:R-:W-:Y:S01]  /*d050*/  MOV R5, UR7 ;  /* 0x0000000700057c02 */ /* 0x000fe20008000f00 */
[----:B-1----:R-:W-:Y:S01]  /*d060*/  IMAD.U32 R6, RZ, RZ, UR4 ;  /* 0x00000004ff067e24 */ /* 0x002fe2000f8e00ff */
[----:B------:R-:W-:Y:S01]  /*d070*/  MOV R7, UR5 ;  /* 0x0000000500077c02 */ /* 0x000fe20008000f00 */
[----:B----4-:R-:W-:Y:S01]  /*d080*/  IMAD.U32 R10, RZ, RZ, UR8 ;  /* 0x00000008ff0a7e24 */ /* 0x010fe2000f8e00ff */
[----:B------:R-:W-:-:S02]  /*d090*/  MOV R11, UR9 ;  /* 0x00000009000b7c02 */ /* 0x000fc40008000f00 */
[----:B------:R-:W-:-:S07]  /*d0a0*/  LEPC R20, `(.L_x_230) ;  /* 0x000000001014794e */ /* 0x000fce0000000000 */
[----:B---3--:R-:W-:Y:S05]  /*d0b0*/  CALL.ABS.NOINC R2 ;  /* 0x0000000002007343 */ /* 0x008fea0003c00000 */
.L_x_230:
[C---:B------:R-:W-:Y:S01]  /*d0c0*/  FSETP.NEU.AND P0, PT, R17.reuse, -INF , PT ;  /* 0xff8000001100780b */ /* 0x040fe20003f0d000 */
[----:B------:R-:W2:Y:S01]  /*d0d0*/  S2R R2, SR_TID.X ;  /* 0x0000000000027919 */ /* 0x000ea20000002100 */
[----:B------:R-:W-:Y:S05]  /*d0e0*/  WARPSYNC.ALL ;  /* 0x0000000000007948 */ /* 0x000fea0003800000 */
[----:B------:R-:W-:Y:S01]  /*d0f0*/  FSEL R0, R17, RZ, P0 ;  /* 0x000000ff11007208 */ /* 0x000fe20000000000 */
[----:B------:R-:W-:Y:S01]  /*d100*/  UIADD3 UR4, UPT, UPT, UR40, 0x20, URZ ;  /* 0x0000002028047890 */ /* 0x000fe2000fffe0ff */
[----:B------:R3:W-:Y:S03]  /*d110*/  STTM.x32 tmem[UR40], R56 ;  /* 0x00000038000079ed */ /* 0x0007e600082c0028 */
[----:B------:R-:W-:Y:S01]  /*d120*/  FMUL R0, R0, -UR37 ;  /* 0x8000002500007c20 */ /* 0x000fe20008400000 */
[----:B------:R-:W-:-:S03]  /*d130*/  USHF.R.U32.HI UR4, URZ, 0x15, UR4 ;  /* 0x00000015ff047899 */ /* 0x000fc60008011604 */
[--C-:B------:R-:W-:Y:S02]  /*d140*/  FFMA2 R88, R88.F32x2.HI_LO, UR37.F32, R0.reuse.F32 ;  /* 0x0000002558587c49 */ /* 0x100fe40009200000 */
[----:B------:R-:W-:Y:S01]  /*d150*/  FFMA2 R90, R90.F32x2.HI_LO, UR37.F32, R0.F32 ;  /* 0x000000255a5a7c49 */ /* 0x000fe20009200000 */
[----:B------:R-:W-:Y:S02]  /*d160*/  MOV R3, UR4 ;  /* 0x0000000400037c02 */ /* 0x000fe40008000f00 */
[----:B------:R-:W-:Y:S02]  /*d170*/  FSETP.GEU.AND P4, PT, R88, -126, PT ;  /* 0xc2fc00005800780b */ /* 0x000fe40003f8e000 */
[----:B------:R-:W-:Y:S02]  /*d180*/  FSETP.GEU.AND P3, PT, R89, -126, PT ;  /* 0xc2fc00005900780b */ /* 0x000fe40003f6e000 */
[----:B------:R-:W-:Y:S02]  /*d190*/  FSETP.GEU.AND P2, PT, R90, -126, PT ;  /* 0xc2fc00005a00780b */ /* 0x000fe40003f4e000 */
[----:B------:R-:W-:-:S07]  /*d1a0*/  FSETP.GEU.AND P1, PT, R91, -126, PT ;  /* 0xc2fc00005b00780b */ /* 0x000fce0003f2e000 */
[----:B------:R-:W-:Y:S02]  /*d1b0*/  @!P4 FMUL R88, R88, 0.5 ;  /* 0x3f0000005858c820 */ /* 0x000fe40000400000 */
[----:B------:R-:W-:Y:S02]  /*d1c0*/  @!P3 FMUL R89, R89, 0.5 ;  /* 0x3f0000005959b820 */ /* 0x000fe40000400000 */
[----:B------:R-:W-:Y:S02]  /*d1d0*/  @!P2 FMUL R90, R90, 0.5 ;  /* 0x3f0000005a5aa820 */ /* 0x000fe40000400000 */
[----:B------:R-:W-:Y:S01]  /*d1e0*/  @!P1 FMUL R91, R91, 0.5 ;  /* 0x3f0000005b5b9820 */ /* 0x000fe20000400000 */
[----:B---3--:R-:W3:Y:S01]  /*d1f0*/  MUFU.EX2 R58, R88 ;  /* 0x00000058003a7308 */ /* 0x008ee20000000800 */
[----:B--2---:R-:W-:-:S04]  /*d200*/  SHF.R.U32.HI R60, RZ, 0x5, R2 ;  /* 0x00000005ff3c7819 */ /* 0x004fc80000011602 */
[----:B------:R-:W-:-:S03]  /*d210*/  LOP3.LUT P0, RZ, R3, 0x3, R60, 0x48, !PT ;  /* 0x0000000303ff7812 */ /* 0x000fc6000780483c */
[----:B------:R-:W2:Y:S08]  /*d220*/  MUFU.EX2 R59, R89 ;  /* 0x00000059003b7308 */ /* 0x000eb00000000800 */
[----:B------:R-:W4:Y:S01]  /*d230*/  MUFU.EX2 R56, R90 ;  /* 0x0000005a00387308 */ /* 0x000f220000000800 */
[----:B---3--:R-:W-:-:S07]  /*d240*/  @!P4 FMUL R58, R58, R58 ;  /* 0x0000003a3a3ac220 */ /* 0x008fce0000400000 */
[----:B------:R-:W3:Y:S01]  /*d250*/  MUFU.EX2 R57, R91 ;  /* 0x0000005b00397308 */ /* 0x000ee20000000800 */
[----:B--2---:R-:W-:-:S05]  /*d260*/  @!P3 FMUL R59, R59, R59 ;  /* 0x0000003b3b3bb220 */ /* 0x004fca0000400000 */
[----:B------:R-:W-:Y:S01]  /*d270*/  F2FP.BF16.F32.PACK_AB R54, R59, R58 ;  /* 0x0000003a3b36723e */ /* 0x000fe200000010ff */
[----:B----4-:R-:W-:Y:S01]  /*d280*/  @!P2 FMUL R56, R56, R56 ;  /* 0x000000383838a220 */ /* 0x010fe20000400000 */
[----:B---3--:R-:W-:-:S05]  /*d290*/  @!P1 FMUL R57, R57, R57 ;  /* 0x0000003939399220 */ /* 0x008fca0000400000 */
[----:B------:R-:W-:Y:S01]  /*d2a0*/  F2FP.BF16.F32.PACK_AB R55, R57, R56 ;  /* 0x000000383937723e */ /* 0x000fe200000010ff */
[----:B------:R-:W-:Y:S06]  /*d2b0*/  @!P0 BRA `(.L_x_231) ;  /* 0x0000000000408947 */ /* 0x000fec0003800000 */
[----:B-1----:R-:W-:Y:S01]  /*d2c0*/  MOV R14, 0x8 ;  /* 0x00000008000e7802 */ /* 0x002fe20000000f00 */
[----:B------:R-:W1:Y:S01]  /*d2d0*/  LDCU.64 UR8, c[0x4][0xb0] ;  /* 0x01001600ff0877ac */ /* 0x000e620008000a00 */
[----:B------:R-:W-:Y:S02]  /*d2e0*/  HFMA2 R12, -RZ, RZ, 0, 5.9604644775390625e-08 ;  /* 0x00000001ff0c7431 */ /* 0x000fe400000001ff */
[----:B------:R-:W-:Y:S01]  /*d2f0*/  IMAD.MOV.U32 R8, RZ, RZ, 0x1be ;  /* 0x000001beff087424 */ /* 0x000fe200078e00ff */
[----:B------:R-:W2:Y:S01]  /*d300*/  LDCU.64 UR6, c[0x4][0xb8] ;  /* 0x01001700ff0677ac */ /* 0x000ea20008000a00 */
[----:B------:R-:W3:Y:S01]  /*d310*/  LDC.64 R14, c[0x4][R14] ;  /* 0x010000000e0e7b82 */ /* 0x000ee20000000a00 */
[----:B------:R-:W-:Y:S01]  /*d320*/  IMAD.MOV.U32 R13, RZ, RZ, RZ ;  /* 0x000000ffff0d7224 */ /* 0x000fe200078e00ff */
[----:B------:R-:W4:Y:S01]  /*d330*/  LDCU.64 UR4, c[0x4][0x20] ;  /* 0x01000400ff0477ac */ /* 0x000f220008000a00 */
[----:B-1----:R-:W-:Y:S01]  /*d340*/  IMAD.U32 R4, RZ, RZ, UR8 ;  /* 0x00000008ff047e24 */ /* 0x002fe2000f8e00ff */
[----:B------:R-:W-:Y:S01]  /*d350*/  MOV R5, UR9 ;  /* 0x0000000900057c02 */ /* 0x000fe20008000f00 */
[----:B--2---:R-:W-:Y:S01]  /*d360*/  IMAD.U32 R6, RZ, RZ, UR6 ;  /* 0x00000006ff067e24 */ /* 0x004fe2000f8e00ff */
[----:B------:R-:W-:Y:S01]  /*d370*/  MOV R7, UR7 ;  /* 0x0000000700077c02 */ /* 0x000fe20008000f00 */
[----:B----4-:R-:W-:Y:S01]  /*d380*/  IMAD.U32 R10, RZ, RZ, UR4 ;  /* 0x00000004ff0a7e24 */ /* 0x010fe2000f8e00ff */
[----:B------:R-:W-:-:S02]  /*d390*/  MOV R11, UR5 ;  /* 0x00000005000b7c02 */ /* 0x000fc40008000f00 */
[----:B------:R-:W-:-:S07]  /*d3a0*/  LEPC R20, `(.L_x_231) ;  /* 0x000000001014794e */ /* 0x000fce0000000000 */
[----:B---3--:R-:W-:Y:S05]  /*d3b0*/  CALL.ABS.NOINC R14 ;  /* 0x000000000e007343 */ /* 0x008fea0003c00000 */
.L_x_231:
[----:B------:R-:W-:Y:S01]  /*d3c0*/  MOV R0, UR47 ;  /* 0x0000002f00007c02 */ /* 0x000fe20008000f00 */
[----:B------:R-:W-:Y:S05]  /*d3d0*/  WARPSYNC.ALL ;  /* 0x0000000000007948 */ /* 0x000fea0003800000 */
[----:B------:R-:W-:Y:S01]  /*d3e0*/  ISETP.GT.U32.AND P1, PT, R0, 0x1, PT ;  /* 0x000000010000780c */ /* 0x000fe20003f24070 */
[----:B------:R2:W-:Y:S01]  /*d3f0*/  STTM.x32 tmem[UR40+0x20], R24 ;  /* 0x00002018000079ed */ /* 0x0005e200082c0028 */
[----:B------:R-:W3:Y:S11]  /*d400*/  FENCE.VIEW.ASYNC.T ;  /* 0x00000000000073c6 */ /* 0x000ef60000000200 */
[----:B------:R-:W-:Y:S05]  /*d410*/  @P1 BRA `(.L_x_232) ;  /* 0x0000000000081947 */ /* 0x000fea0003800000 */
[----:B------:R-:W-:Y:S05]  /*d420*/  BPT.TRAP 0x1 ;  /* 0x000000040000795c */ /* 0x000fea0000300000 */
[----:B------:R-:W-:Y:S05]  /*d430*/  BPT.TRAP 0x1 ;  /* 0x000000040000795c */ /* 0x000fea0000300000 */
.L_x_232:
[----:B------:R-:W4:Y:S01]  /*d440*/  S2UR UR4, SR_CgaCtaId ;  /* 0x00000000000479c3 */ /* 0x000f220000008800 */
[----:B------:R-:W-:Y:S01]  /*d450*/  UISETP.NE.AND UP0, UPT, UR56, URZ, UPT ;  /* 0x000000ff3800728c */ /* 0x000fe2000bf05270 */
[----:B------:R-:W-:Y:S02]  /*d460*/  UMOV UR5, 0x400 ;  /* 0x0000040000057882 */ /* 0x000fe40000000000 */
[----:B----4-:R-:W-:-:S04]  /*d470*/  ULEA UR4, UR4, UR5, 0x18 ;  /* 0x0000000504047291 */ /* 0x010fc8000f8ec0ff */
[----:B------:R-:W-:-:S04]  /*d480*/  UIADD3 UR5, UPT, UPT, UR4, 0x7068, URZ ;  /* 0x0000706804057890 */ /* 0x000fc8000fffe0ff */
[----:B------:R-:W-:-:S04]  /*d490*/  @UP0 UIADD3 UR5, UPT, UPT, UR4, 0x7058, URZ ;  /* 0x0000705804050890 */ /* 0x000fc8000fffe0ff */
[----:B------:R-:W-:-:S09]  /*d4a0*/  UPRMT UR5, UR43, 0x654, UR5 ;  /* 0x000006542b057896 */ /* 0x000fd20008000005 */
[----:B---3--:R-:W-:Y:S01]  /*d4b0*/  SYNCS.ARRIVE.TRANS64.RED.A1T0 RZ, [UR5], RZ ;  /* 0x000000ffffff79a7 */ /* 0x008fe20008100405 */
[----:B------:R-:W-:-:S04]  /*d4c0*/  USEL UR5, UR51, UR54, UP0 ;  /* 0x0000003633057287 */ /* 0x000fc80008000000 */
[----:B------:R-:W-:-:S04]  /*d4d0*/  ULOP3.LUT UR5, UR5, 0x1, URZ, 0x3c, !UPT ;  /* 0x0000000105057892 */ /* 0x000fc8000f8e3cff */
[----:B------:R-:W-:Y:S02]  /*d4e0*/  USEL UR51, UR5, UR51, UP0 ;  /* 0x0000003305337287 */ /* 0x000fe40008000000 */
[----:B------:R-:W-:Y:S02]  /*d4f0*/  USEL UR54, UR54, UR5, UP0 ;  /* 0x0000000536367287 */ /* 0x000fe40008000000 */
[----:B------:R-:W-:-:S09]  /*d500*/  UISETP.NE.AND UP0, UPT, UR48, URZ, UPT ;  /* 0x000000ff3000728c */ /* 0x000fd2000bf05270 */
[----:B------:R-:W-:Y:S05]  /*d510*/  BRA.U UP0, `(.L_x_233) ;  /* 0x0000000100047547 */ /* 0x000fea000b800000 */
[----:B------:R-:W-:Y:S05]  /*d520*/  BPT.TRAP 0x1 ;  /* 0x000000040000795c */ /* 0x000fea0000300000 */
.L_x_233:
[----:B------:R-:W-:Y:S01]  /*d530*/  UISETP.NE.AND UP0, UPT, UR56, URZ, UPT ;  /* 0x000000ff3800728c */ /* 0x000fe2000bf05270 */
[----:B------:R-:W-:Y:S01]  /*d540*/  MOV R0, UR39 ;  /* 0x0000002700007c02 */ /* 0x000fe20008000f00 */
[----:B------:R-:W-:Y:S01]  /*d550*/  UIADD3 UR6, UPT, UPT, UR4, 0x7078, URZ ;  /* 0x0000707804067890 */ /* 0x000fe2000fffe0ff */
[----:B------:R-:W-:Y:S01]  /*d560*/  FADD2 R22, R22.F32x2.HI_LO, RZ.F32 ;  /* 0x000000ff1616724b */ /* 0x000fe20000200000 */
[----:B------:R-:W-:Y:S01]  /*d570*/  FSETP.NEU.AND P0, PT, R17, -INF , PT ;  /* 0xff8000001100780b */ /* 0x000fe20003f0d000 */
[----:B------:R-:W-:Y:S01]  /*d580*/  FADD2 R124, R124.F32x2.HI_LO, RZ.F32 ;  /* 0x000000ff7c7c724b */ /* 0x000fe20000200000 */
[----:B------:R-:W-:Y:S01]  /*d590*/  SHF.L.U32 R0, R0, 0x1f, RZ ;  /* 0x0000001f00007819 */ /* 0x000fe200000006ff */
[----:B------:R-:W-:Y:S01]  /*d5a0*/  FADD2 R22, R22.F32x2.HI_LO, R130.F32x2.HI_LO ;  /* 0x000000821616724b */ /* 0x000fe20000000000 */
[----:B------:R-:W-:Y:S01]  /*d5b0*/  FSEL R3, R17, RZ, P0 ;  /* 0x000000ff11037208 */ /* 0x000fe20000000000 */
[----:B------:R-:W-:Y:S02]  /*d5c0*/  FADD2 R126, R126.F32x2.HI_LO, RZ.F32 ;  /* 0x000000ff7e7e724b */ /* 0x000fe40000200000 */
[----:B------:R-:W-:Y:S01]  /*d5d0*/  @!UP0 UIADD3 UR6, UPT, UPT, UR4, 0x7088, URZ ;  /* 0x0000708804068890 */ /* 0x000fe2000fffe0ff */
[----:B------:R-:W-:Y:S01]  /*d5e0*/  FADD2 R124, R124.F32x2.HI_LO, R132.F32x2.HI_LO ;  /* 0x000000847c7c724b */ /* 0x000fe20000000000 */
[----:B------:R-:W-:Y:S01]  /*d5f0*/  FSETP.NEU.AND P0, PT, R156, R3, PT ;  /* 0x000000039c00720b */ /* 0x000fe20003f0d000 */
[----:B------:R-:W-:-:S02]  /*d600*/  FADD2 R126, R126.F32x2.HI_LO, R134.F32x2.HI_LO ;  /* 0x000000867e7e724b */ /* 0x000fc40000000000 */
[----:B------:R-:W-:Y:S02]  /*d610*/  FADD2 R22, R22.F32x2.HI_LO, R138.F32x2.HI_LO ;  /* 0x0000008a1616724b */ /* 0x000fe40000000000 */
[----:B------:R-:W-:Y:S02]  /*d620*/  FADD2 R124, R124.F32x2.HI_LO, R140.F32x2.HI_LO ;  /* 0x0000008c7c7c724b */ /* 0x000fe40000000000 */
[----:B------:R-:W3:Y:S01]  /*d630*/  SYNCS.PHASECHK.TRANS64.TRYWAIT P2, [UR6], R0 ;  /* 0x00000000ff0075a7 */ /* 0x000ee20008041106 */
[----:B------:R-:W-:Y:S02]  /*d640*/  FADD2 R126, R126.F32x2.HI_LO, R142.F32x2.HI_LO ;  /* 0x0000008e7e7e724b */ /* 0x000fe40000000000 */
[----:B------:R-:W-:Y:S02]  /*d650*/  FADD2 R22, R22.F32x2.HI_LO, R146.F32x2.HI_LO ;  /* 0x000000921616724b */ /* 0x000fe40000000000 */
[----:B------:R-:W-:Y:S02]  /*d660*/  FADD2 R124, R124.F32x2.HI_LO, R148.F32x2.HI_LO ;  /* 0x000000947c7c724b */ /* 0x000fe40000000000 */
[----:B------:R-:W-:-:S02]  /*d670*/  FADD2 R126, R126.F32x2.HI_LO, R92.F32x2.HI_LO ;  /* 0x0000005c7e7e724b */ /* 0x000fc40000000000 */
[----:B------:R-:W-:Y:S02]  /*d680*/  FADD2 R22, R22.F32x2.HI_LO, R96.F32x2.HI_LO ;  /* 0x000000601616724b */ /* 0x000fe40000000000 */
[----:B------:R-:W-:Y:S02]  /*d690*/  FADD2 R124, R124.F32x2.HI_LO, R98.F32x2.HI_LO ;  /* 0x000000627c7c724b */ /* 0x000fe40000000000 */
[----:B------:R-:W-:Y:S02]  /*d6a0*/  FADD2 R126, R126.F32x2.HI_LO, R100.F32x2.HI_LO ;  /* 0x000000647e7e724b */ /* 0x000fe40000000000 */
[----:B------:R-:W-:Y:S01]  /*d6b0*/  FADD2 R22, R22.F32x2.HI_LO, R104.F32x2.HI_LO ;  /* 0x000000681616724b */ /* 0x000fe20000000000 */
[----:B---3--:R-:W-:Y:S06]  /*d6c0*/  @!P2 BRA `(.L_x_234) ;  /* 0x000000b800b4a947 */ /* 0x008fec0003800000 */
.L_x_430:
[----:B------:R-:W-:Y:S01]  /*d6d0*/  BSSY.RECONVERGENT B0, `(.L_x_235) ;  /* 0x000000a000007945 */ /* 0x000fe20003800200 */
[----:B---3--:R-:W-:-:S03]  /*d6e0*/  MOV R5, 0x3f000000 ;  /* 0x3f00000000057802 */ /* 0x008fc60000000f00 */
[----:B------:R-:W-:Y:S05]  /*d6f0*/  @!P0 BRA `(.L_x_236) ;  /* 0x00000000001c8947 */ /* 0x000fea0003800000 */
[----:B------:R-:W-:-:S04]  /*d700*/  FADD R0, -R3, R156 ;  /* 0x0000009c03007221 */ /* 0x000fc80000000100 */
[----:B------:R-:W-:-:S05]  /*d710*/  FMUL R0, R0, UR37 ;  /* 0x0000002500007c20 */ /* 0x000fca0008400000 */
[----:B------:R-:W-:-:S13]  /*d720*/  FSETP.GEU.AND P0, PT, R0, -126, PT ;  /* 0xc2fc00000000780b */ /* 0x000fda0003f0e000 */
[----:B------:R-:W-:-:S04]  /*d730*/  @!P0 FMUL R0, R0, 0.5 ;  /* 0x3f00000000008820 */ /* 0x000fc80000400000 */
[----:B------:R-:W3:Y:S02]  /*d740*/  MUFU.EX2 R5, R0 ;  /* 0x0000000000057308 */ /* 0x000ee40000000800 */
[----:B---3--:R-:W-:-:S04]  /*d750*/  @!P0 FMUL R5, R5, R5 ;  /* 0x0000000505058220 */ /* 0x008fc80000400000 */
[----:B------:R-:W-:Y:S02]  /*d760*/  FMUL R5, R5, 0.5 ;  /* 0x3f00000005057820 */ /* 0x000fe40000400000 */
.L_x_236:
[----:B------:R-:W-:Y:S05]  /*d770*/  BSYNC.RECONVERGENT B0 ;  /* 0x0000000000007941 */ /* 0x000fea0003800200 */
.L_x_235:
[----:B--2---:R-:W2:Y:S04]  /*d780*/  LDL.LU.64 R34, [R1+0x10] ;  /* 0x0000100001227983 */ /* 0x004ea80000300a00 */
[----:B------:R-:W3:Y:S04]  /*d790*/  LDL.LU.64 R32, [R1+0x18] ;  /* 0x0000180001207983 */ /* 0x000ee80000300a00 */
[----:B------:R-:W4:Y:S04]  /*d7a0*/  LDL.LU.64 R30, [R1+0x28] ;  /* 0x00002800011e7983 */ /* 0x000f280000300a00 */
[----:B------:R-:W5:Y:S04]  /*d7b0*/  LDL.LU.64 R28, [R1+0x30] ;  /* 0x00003000011c7983 */ /* 0x000f680000300a00 */
[----:B------:R-:W5:Y:S04]  /*d7c0*/  LDL.LU.64 R26, [R1+0x38] ;  /* 0x00003800011a7983 */ /* 0x000f680000300a00 */
[----:B-1----:R-:W5:Y:S04]  /*d7d0*/  LDL.LU.64 R14, [R1+0x20] ;  /* 0x00002000010e7983 */ /* 0x002f680000300a00 */
[----:B------:R-:W5:Y:S04]  /*d7e0*/  LDL.LU.64 R24, [R1+0x48] ;  /* 0x0000480001187983 */ /* 0x000f680000300a00 */
[----:B------:R-:W5:Y:S04]  /*d7f0*/  LDL.LU.64 R20, [R1+0x50] ;  /* 0x0000500001147983 */ /* 0x000f680000300a00 */
[----:B------:R-:W5:Y:S04]  /*d800*/  LDL.LU.64 R12, [R1+0x58] ;  /* 0x00005800010c7983 */ /* 0x000f680000300a00 */
[----:B------:R-:W5:Y:S04]  /*d810*/  LDL.LU.64 R8, [R1+0x40] ;  /* 0x0000400001087983 */ /* 0x000f680000300a00 */
[----:B------:R-:W5:Y:S04]  /*d820*/  LDL.LU.64 R10, [R1+0x60] ;  /* 0x00006000010a7983 */ /* 0x000f680000300a00 */
[----:B------:R-:W5:Y:S01]  /*d830*/  LDL.LU.64 R6, [R1+0x68] ;  /* 0x0000680001067983 */ /* 0x000f620000300a00 */
[----:B------:R-:W-:-:S04]  /*d840*/  FMUL R16, R5, R16 ;  /* 0x0000001005107220 */ /* 0x000fc80000400000 */
[----:B------:R-:W-:-:S04]  /*d850*/  FADD2 R18, R16.F32, R18.F32x2.HI_LO ;  /* 0x000000121012724b */ /* 0x000fc80000040000 */
[----:B------:R-:W-:-:S04]  /*d860*/  FADD2 R18, R18.F32x2.HI_LO, R128.F32x2.HI_LO ;  /* 0x000000801212724b */ /* 0x000fc80000000000 */
[----:B------:R-:W-:-:S04]  /*d870*/  FADD2 R18, R18.F32x2.HI_LO, R136.F32x2.HI_LO ;  /* 0x000000881212724b */ /* 0x000fc80000000000 */
[----:B------:R-:W-:-:S04]  /*d880*/  FADD2 R18, R18.F32x2.HI_LO, R144.F32x2.HI_LO ;  /* 0x000000901212724b */ /* 0x000fc80000000000 */
[----:B------:R-:W-:Y:S02]  /*d890*/  FADD2 R18, R18.F32x2.HI_LO, R94.F32x2.HI_LO ;  /* 0x0000005e1212724b */ /* 0x000fe40000000000 */
[----:B------:R-:W-:Y:S02]  /*d8a0*/  FADD2 R124, R124.F32x2.HI_LO, R106.F32x2.HI_LO ;  /* 0x0000006a7c7c724b */ /* 0x000fe40000000000 */
[----:B------:R-:W-:Y:S02]  /*d8b0*/  FADD2 R126, R126.F32x2.HI_LO, R108.F32x2.HI_LO ;  /* 0x0000006c7e7e724b */ /* 0x000fe40000000000 */
[----:B------:R-:W-:Y:S02]  /*d8c0*/  FADD2 R18, R18.F32x2.HI_LO, R102.F32x2.HI_LO ;  /* 0x000000661212724b */ /* 0x000fe40000000000 */
[----:B------:R-:W-:Y:S02]  /*d8d0*/  FADD2 R22, R22.F32x2.HI_LO, R112.F32x2.HI_LO ;  /* 0x000000701616724b */ /* 0x000fe40000000000 */
[----:B------:R-:W-:-:S02]  /*d8e0*/  FADD2 R124, R124.F32x2.HI_LO, R114.F32x2.HI_LO ;  /* 0x000000727c7c724b */ /* 0x000fc40000000000 */
        /* <DEDUP_REMOVED lines=23> */
[----:B------:R-:W-:Y:S01]  /*da60*/  FADD2 R18, R18.F32x2.HI_LO, R186.F32x2.HI_LO ;  /* 0x000000ba1212724b */ /* 0x000fe20000000000 */
[----:B------:R-:W-:Y:S01]  /*da70*/  ULOP3.LUT UP0, URZ, UR38, UR41, URZ, 0xfc, !UPT ;  /* 0x0000002926ff7292 */ /* 0x000fe2000f80fcff */
[----:B--2---:R-:W-:-:S02]  /*da80*/  FADD2 R124, R124.F32x2.HI_LO, R34.F32x2.HI_LO ;  /* 0x000000227c7c724b */ /* 0x004fc40000000000 */
[----:B---3--:R-:W-:Y:S02]  /*da90*/  FADD2 R126, R126.F32x2.HI_LO, R32.F32x2.HI_LO ;  /* 0x000000207e7e724b */ /* 0x008fe40000000000 */
[----:B----4-:R-:W-:Y:S02]  /*daa0*/  FADD2 R22, R22.F32x2.HI_LO, R30.F32x2.HI_LO ;  /* 0x0000001e1616724b */ /* 0x010fe40000000000 */
[----:B-----5:R-:W-:Y:S02]  /*dab0*/  FADD2 R124, R124.F32x2.HI_LO, R28.F32x2.HI_LO ;  /* 0x0000001c7c7c724b */ /* 0x020fe40000000000 */
        /* <DEDUP_REMOVED lines=11> */
[----:B------:R-:W-:-:S04]  /*db70*/  FADD2 R18, R18.F32x2.HI_LO, R22.F32x2.HI_LO ;  /* 0x000000161212724b */ /* 0x000fc80000000000 */
[----:B------:R-:W-:-:S04]  /*db80*/  FADD2 R18, R18.F32x2.HI_LO, R124.F32x2.HI_LO ;  /* 0x0000007c1212724b */ /* 0x000fc80000000000 */
[----:B------:R-:W-:Y:S01]  /*db90*/  FADD R16, R18, R19 ;  /* 0x0000001312107221 */ /* 0x000fe20000000000 */
[----:B------:R-:W-:Y:S06]  /*dba0*/  BRA.U UP0, `(.L_x_237) ;  /* 0x0000000100907547 */ /* 0x000fec000b800000 */
[----:B------:R-:W-:Y:S05]  /*dbb0*/  @P1 BRA `(.L_x_238) ;  /* 0x0000000000041947 */ /* 0x000fea0003800000 */
[----:B------:R-:W-:Y:S05]  /*dbc0*/  BPT.TRAP 0x1 ;  /* 0x000000040000795c */ /* 0x000fea0000300000 */
.L_x_238:
[----:B------:R-:W-:Y:S01]  /*dbd0*/  UISETP.NE.AND UP0, UPT, UR56, URZ, UPT ;  /* 0x000000ff3800728c */ /* 0x000fe2000bf05270 */
[----:B------:R-:W-:Y:S01]  /*dbe0*/  IMAD.U32 R0, RZ, RZ, UR5 ;  /* 0x00000005ff007e24 */ /* 0x000fe2000f8e00ff */
[----:B------:R-:W-:Y:S01]  /*dbf0*/  UIADD3 UR6, UPT, UPT, UR4, 0x7060, URZ ;  /* 0x0000706004067890 */ /* 0x000fe2000fffe0ff */
[----:B------:R-:W-:Y:S01]  /*dc00*/  IMAD.U32 R2, R2, 0x10000, RZ ;  /* 0x0001000002027824 */ /* 0x000fe200078e00ff */
[----:B------:R-:W-:Y:S02]  /*dc10*/  LOP3.LUT R60, R60, 0x3, RZ, 0xc0, !PT ;  /* 0x000000033c3c7812 */ /* 0x000fe400078ec0ff */
[----:B------:R-:W-:Y:S02]  /*dc20*/  SHF.L.U32 R0, R0, 0x1f, RZ ;  /* 0x0000001f00007819 */ /* 0x000fe400000006ff */
[----:B------:R-:W-:-:S03]  /*dc30*/  LOP3.LUT R2, R2, 0x600000, RZ, 0xc0, !PT ;  /* 0x0060000002027812 */ /* 0x000fc600078ec0ff */
[----:B------:R-:W-:Y:S01]  /*dc40*/  @UP0 UIADD3 UR6, UPT, UPT, UR4, 0x7050, URZ ;  /* 0x0000705004060890 */ /* 0x000fe2000fffe0ff */
[----:B------:R-:W-:Y:S01]  /*dc50*/  SHF.R.U32.HI R3, RZ, 0x15, R2 ;  /* 0x00000015ff037819 */ /* 0x000fe20000011602 */
[----:B------:R-:W-:-:S03]  /*dc60*/  USEL UR4, URZ, 0x80, UP0 ;  /* 0x00000080ff047887 */ /* 0x000fc60008000000 */
[----:B------:R-:W-:-:S03]  /*dc70*/  ISETP.NE.AND P0, PT, R60, R3, PT ;  /* 0x000000033c00720c */ /* 0x000fc60003f05270 */
[----:B------:R-:W-:Y:S01]  /*dc80*/  LOP3.LUT R2, R2, UR4, RZ, 0xfc, !PT ;  /* 0x0000000402027c12 */ /* 0x000fe2000f8efcff */
[----:B------:R-:W1:Y:S02]  /*dc90*/  SYNCS.PHASECHK.TRANS64.TRYWAIT P1, [UR6], R0 ;  /* 0x00000000ff0075a7 */ /* 0x000e640008021106 */
[----:B-1----:R-:W-:Y:S07]  /*dca0*/  @!P1 BRA `(.L_x_239) ;  /* 0x000000b400549947 */ /* 0x002fee0003800000 */
.L_x_432:
[----:B------:R-:W-:Y:S05]  /*dcb0*/  @!P0 BRA `(.L_x_240) ;  /* 0x0000000000408947 */ /* 0x000fea0003800000 */
[----:B------:R-:W-:Y:S01]  /*dcc0*/  MOV R14, 0x8 ;  /* 0x00000008000e7802 */ /* 0x000fe20000000f00 */
[----:B------:R-:W2:Y:S01]  /*dcd0*/  LDCU.64 UR8, c[0x4][0xb0] ;  /* 0x01001600ff0877ac */ /* 0x000ea20008000a00 */
[----:B------:R-:W-:Y:S02]  /*dce0*/  HFMA2 R12, -RZ, RZ, 0, 5.9604644775390625e-08 ;  /* 0x00000001ff0c7431 */ /* 0x000fe400000001ff */
[----:B------:R-:W-:Y:S01]  /*dcf0*/  IMAD.MOV.U32 R8, RZ, RZ, 0x1be ;  /* 0x000001beff087424 */ /* 0x000fe200078e00ff */
[----:B------:R-:W3:Y:S01]  /*dd00*/  LDCU.64 UR6, c[0x4][0xb8] ;  /* 0x01001700ff0677ac */ /* 0x000ee20008000a00 */
[----:B------:R-:W4:Y:S01]  /*dd10*/  LDC.64 R14, c[0x4][R14] ;  /* 0x010000000e0e7b82 */ /* 0x000f220000000a00 */
[----:B------:R-:W-:Y:S01]  /*dd20*/  IMAD.MOV.U32 R13, RZ, RZ, RZ ;  /* 0x000000ffff0d7224 */ /* 0x000fe200078e00ff */
[----:B------:R-:W5:Y:S01]  /*dd30*/  LDCU.64 UR4, c[0x4][0x18] ;  /* 0x01000300ff0477ac */ /* 0x000f620008000a00 */
[----:B--2---:R-:W-:Y:S01]  /*dd40*/  IMAD.U32 R4, RZ, RZ, UR8 ;  /* 0x00000008ff047e24 */ /* 0x004fe2000f8e00ff */
[----:B------:R-:W-:Y:S01]  /*dd50*/  MOV R5, UR9 ;  /* 0x0000000900057c02 */ /* 0x000fe20008000f00 */
[----:B---3--:R-:W-:Y:S01]  /*dd60*/  IMAD.U32 R6, RZ, RZ, UR6 ;  /* 0x00000006ff067e24 */ /* 0x008fe2000f8e00ff */
[----:B------:R-:W-:Y:S01]  /*dd70*/  MOV R7, UR7 ;  /* 0x0000000700077c02 */ /* 0x000fe20008000f00 */
[----:B-----5:R-:W-:Y:S01]  /*dd80*/  IMAD.U32 R10, RZ, RZ, UR4 ;  /* 0x00000004ff0a7e24 */ /* 0x020fe2000f8e00ff */
[----:B------:R-:W-:-:S02]  /*dd90*/  MOV R11, UR5 ;  /* 0x00000005000b7c02 */ /* 0x000fc40008000f00 */
[----:B------:R-:W-:-:S07]  /*dda0*/  LEPC R20, `(.L_x_240) ;  /* 0x000000001014794e */ /* 0x000fce0000000000 */
[----:B-1--4-:R-:W-:Y:S05]  /*ddb0*/  CALL.ABS.NOINC R14 ;  /* 0x000000000e007343 */ /* 0x012fea0003c00000 */
.L_x_240:
[----:B------:R-:W-:Y:S05]  /*ddc0*/  WARPSYNC.ALL ;  /* 0x0000000000007948 */ /* 0x000fea0003800000 */
[----:B------:R-:W-:-:S13]  /*ddd0*/  R2UR UR4, R2 ;  /* 0x00000000020472ca */ /* 0x000fda00000e0000 */
[----:B------:R2:W-:Y:S02]  /*dde0*/  STTM.x2 tmem[UR4], R16 ;  /* 0x00000010000079ed */ /* 0x0005e400080c0004 */
.L_x_237:
[----:B------:R-:W-:Y:S01]  /*ddf0*/  UIADD3 UR4, UPT, UPT, UR38, 0x1, URZ ;  /* 0x0000000126047890 */ /* 0x000fe2000fffe0ff */
[----:B------:R-:W-:Y:S01]  /*de00*/  MOV R156, R17 ;  /* 0x00000011009c7202 */ /* 0x000fe20000000f00 */
[----:B------:R-:W-:Y:S02]  /*de10*/  UIADD3 UR49, UPT, UPT, UR41, -UR50, URZ ;  /* 0x8000003229317290 */ /* 0x000fe4000fffe0ff */
[----:B------:R-:W-:Y:S02]  /*de20*/  UISETP.GT.U32.AND UP0, UPT, UR4, 0x1, UPT ;  /* 0x000000010400788c */ /* 0x000fe4000bf04070 */
[----:B------:R-:W-:Y:S02]  /*de30*/  UIADD3 UR38, UPT, UPT, UR38, -0x1, URZ ;  /* 0xffffffff26267890 */ /* 0x000fe4000fffe0ff */
[----:B------:R-:W-:-:S05]  /*de40*/  USHF.L.U32 UR49, UR49, 0x7, URZ ;  /* 0x0000000731317899 */ /* 0x000fca00080006ff */
[----:B------:R-:W-:Y:S07]  /*de50*/  BRA.U UP0, `(.L_x_241) ;  /* 0xffffffb900a87547 */ /* 0x000fee000b83ffff */
.L_x_220:
[----:B------:R-:W-:Y:S01]  /*de60*/  UISETP.GE.AND UP0, UPT, UR41, 0x1, UPT ;  /* 0x000000012900788c */ /* 0x000fe2000bf06270 */
[----:B------:R-:W3:Y:S01]  /*de70*/  LDCU UR40, c[0x0][0x904] ;  /* 0x00012080ff2877ac */ /* 0x000ee20008000800 */
[----:B------:R-:W4:Y:S01]  /*de80*/  LDCU UR37, c[0x0][0x704] ;  /* 0x0000e080ff2577ac */ /* 0x000f220008000800 */
[----:B------:R-:W1:Y:S06]  /*de90*/  LDCU.64 UR38, c[0x0][0x908] ;  /* 0x00012100ff2677ac */ /* 0x000e6c0008000a00 */
[----:B------:R-:W-:Y:S05]  /*dea0*/  BRA.U !UP0, `(.L_x_242) ;  /* 0x0000006d08dc7547 */ /* 0x000fea000b800000 */
.L_x_263:
[----:B--2---:R-:W5:Y:S01]  /*deb0*/  S2R R18, SR_TID.X ;  /* 0x0000000000127919 */ /* 0x004f620000002100 */
[----:B------:R-:W-:Y:S01]  /*dec0*/  UISETP.NE.AND UP0, UPT, UR56, URZ, UPT ;  /* 0x000000ff3800728c */ /* 0x000fe2000bf05270 */
[----:B------:R-:W-:-:S03]  /*ded0*/  UMOV UR4, 0x20 ;  /* 0x0000002000047882 */ /* 0x000fc60000000000 */
[----:B------:R-:W-:Y:S02]  /*dee0*/  USEL UR4, UR4, 0xa0, UP0 ;  /* 0x000000a004047887 */ /* 0x000fe40008000000 */
[----:B------:R-:W-:Y:S02]  /*def0*/  USEL UR5, UR51, UR54, UP0 ;  /* 0x0000003633057287 */ /* 0x000fe40008000000 */
[----:B------:R-:W-:Y:S01]  /*df00*/  UISETP.GT.U32.AND UP0, UPT, UR47, 0x1, UPT ;  /* 0x000000012f00788c */ /* 0x000fe2000bf04070 */
[----:B-----5:R-:W-:-:S05]  /*df10*/  IMAD.U32 R174, R18, 0x10000, RZ ;  /* 0x0001000012ae7824 */ /* 0x020fca00078e00ff */
[----:B------:R-:W-:-:S05]  /*df20*/  LOP3.LUT R174, R174, 0x600000, RZ, 0xc0, !PT ;  /* 0x00600000aeae7812 */ /* 0x000fca00078ec0ff */
[----:B-1----:R-:W-:-:S06]  /*df30*/  VIADD R0, R174, UR4 ;  /* 0x00000004ae007c36 */ /* 0x002fcc0008000000 */
[----:B------:R-:W1:Y:S02]  /*df40*/  SHFL.IDX PT, R0, R0, RZ, 0x1f ;  /* 0x00001fff00007589 */ /* 0x000e6400000e0000 */
[----:B-1----:R-:W-:Y:S01]  /*df50*/  R2UR UR44, R0 ;  /* 0x00000000002c72ca */ /* 0x002fe200000e0000 */
[----:B------:R-:W-:-:S14]  /*df60*/  BRA.U UP0, `(.L_x_243) ;  /* 0x0000000100047547 */ /* 0x000fdc000b800000 */
[----:B---34-:R-:W-:Y:S05]  /*df70*/  BPT.TRAP 0x1 ;  /* 0x000000040000795c */ /* 0x018fea0000300000 */
.L_x_243:
        /* <DEDUP_REMOVED lines=8> */
[----:B------:R-:W-:-:S04]  /*e000*/  LOP3.LUT R175, R2, 0x3, RZ, 0xc0, !PT ;  /* 0x0000000302af7812 */ /* 0x000fc800078ec0ff */
[----:B------:R-:W-:Y:S01]  /*e010*/  ISETP.NE.AND P0, PT, R175, R176, PT ;  /* 0x000000b0af00720c */ /* 0x000fe20003f05270 */
[----:B-1----:R-:W-:-:S04]  /*e020*/  ULEA UR41, UR41, UR4, 0x18 ;  /* 0x0000000429297291 */ /* 0x002fc8000f8ec0ff */
[----:B------:R-:W-:Y:S02]  /*e030*/  UIADD3 UR4, UPT, UPT, UR41, 0x7060, URZ ;  /* 0x0000706029047890 */ /* 0x000fe4000fffe0ff */
[----:B------:R-:W-:-:S09]  /*e040*/  @UP0 UIADD3 UR4, UPT, UPT, UR41, 0x7050, URZ ;  /* 0x0000705029040890 */ /* 0x000fd2000fffe0ff */
[----:B------:R-:W1:Y:S02]  /*e050*/  SYNCS.PHASECHK.TRANS64.TRYWAIT P1, [UR4], R3 ;  /* 0x00000003ff0075a7 */ /* 0x000e640008021104 */
[----:B-1----:R-:W-:Y:S05]  /*e060*/  @!P1 BRA `(.L_x_244) ;  /* 0x000000b0007c9947 */ /* 0x002fea0003800000 */
.L_x_434:
[----:B------:R-:W-:Y:S01]  /*e070*/  LOP3.LUT R174, R174, UR42, RZ, 0xfc, !PT ;  /* 0x0000002aaeae7c12 */ /* 0x000fe2000f8efcff */
[----:B------:R-:W-:Y:S06]  /*e080*/  @!P0 BRA `(.L_x_245) ;  /* 0x0000000000408947 */ /* 0x000fec0003800000 */
[----:B------:R-:W-:Y:S01]  /*e090*/  MOV R14, 0x8 ;  /* 0x00000008000e7802 */ /* 0x000fe20000000f00 */
[----:B------:R-:W1:Y:S01]  /*e0a0*/  LDCU.64 UR8, c[0x4][0xb0] ;  /* 0x01001600ff0877ac */ /* 0x000e620008000a00 */
[----:B------:R-:W-:Y:S02]  /*e0b0*/  HFMA2 R12, -RZ, RZ, 0, 5.9604644775390625e-08 ;  /* 0x00000001ff0c7431 */ /* 0x000fe400000001ff */
[----:B------:R-:W-:Y:S01]  /*e0c0*/  IMAD.MOV.U32 R8, RZ, RZ, 0x192 ;  /* 0x00000192ff087424 */ /* 0x000fe200078e00ff */
[----:B------:R-:W5:Y:S01]  /*e0d0*/  LDCU.64 UR6, c[0x4][0xb8] ;  /* 0x01001700ff0677ac */ /* 0x000f620008000a00 */
[----:B------:R-:W2:Y:S01]  /*e0e0*/  LDC.64 R14, c[0x4][R14] ;  /* 0x010000000e0e7b82 */ /* 0x000ea20000000a00 */
[----:B------:R-:W-:Y:S01]  /*e0f0*/  IMAD.MOV.U32 R13, RZ, RZ, RZ ;  /* 0x000000ffff0d7224 */ /* 0x000fe200078e00ff */
[----:B------:R-:W3:Y:S01]  /*e100*/  LDCU.64 UR4, c[0x4][0x10] ;  /* 0x01000200ff0477ac */ /* 0x000ee20008000a00 */
[----:B-1----:R-:W-:Y:S01]  /*e110*/  IMAD.U32 R4, RZ, RZ, UR8 ;  /* 0x00000008ff047e24 */ /* 0x002fe2000f8e00ff */
[----:B------:R-:W-:Y:S01]  /*e120*/  MOV R5, UR9 ;  /* 0x0000000900057c02 */ /* 0x000fe20008000f00 */
[----:B-----5:R-:W-:Y:S01]  /*e130*/  IMAD.U32 R6, RZ, RZ, UR6 ;  /* 0x00000006ff067e24 */ /* 0x020fe2000f8e00ff */
[----:B------:R-:W-:Y:S01]  /*e140*/  MOV R7, UR7 ;  /* 0x0000000700077c02 */ /* 0x000fe20008000f00 */
[----:B---3--:R-:W-:Y:S01]  /*e150*/  IMAD.U32 R10, RZ, RZ, UR4 ;  /* 0x00000004ff0a7e24 */ /* 0x008fe2000f8e00ff */
[----:B------:R-:W-:-:S02]  /*e160*/  MOV R11, UR5 ;  /* 0x00000005000b7c02 */ /* 0x000fc40008000f00 */
[----:B------:R-:W-:-:S07]  /*e170*/  LEPC R20, `(.L_x_245) ;  /* 0x000000001014794e */ /* 0x000fce0000000000 */
[----:B--2-4-:R-:W-:Y:S05]  /*e180*/  CALL.ABS.NOINC R14 ;  /* 0x000000000e007343 */ /* 0x014fea0003c00000 */
.L_x_245:
[C---:B------:R-:W-:Y:S01]  /*e190*/  VIADD R0, R174.reuse, 0x20 ;  /* 0x00000020ae007836 */ /* 0x040fe20000000000 */
        /* <DEDUP_REMOVED lines=22> */
.L_x_246:
        /* <DEDUP_REMOVED lines=23> */
.L_x_247:
        /* <DEDUP_REMOVED lines=23> */
.L_x_248:
[----:B------:R-:W-:Y:S05]  /*e5e0*/  WARPSYNC.ALL ;  /* 0x0000000000007948 */ /* 0x000fea0003800000 */
[----:B------:R-:W-:Y:S01]  /*e5f0*/  R2UR UR66, R174 ;  /* 0x00000000ae4272ca */ /* 0x000fe200000e0000 */
[----:B------:R-:W-:Y:S01]  /*e600*/  UIMAD.WIDE.U32 UR68, UR36, UR38, URZ ;  /* 0x00000026244472a5 */ /* 0x000fe2000f8e00ff */
[----:B------:R-:W1:Y:S01]  /*e610*/  LDC R3, c[0x0][0x384] ;  /* 0x0000e100ff037b82 */ /* 0x000e620000000800 */
[----:B---3--:R-:W-:Y:S01]  /*e620*/  UISETP.NE.AND UP0, UPT, UR40, 0x1, UPT ;  /* 0x000000012800788c */ /* 0x008fe2000bf05270 */
[----:B------:R-:W-:Y:S01]  /*e630*/  IMAD.U32 R5, RZ, RZ, UR42 ;  /* 0x0000002aff057e24 */ /* 0x000fe2000f8e00ff */
[----:B------:R-:W-:Y:S01]  /*e640*/  USHF.R.U32.HI UR67, URZ, UR39, UR69 ;  /* 0x00000027ff437299 */ /* 0x000fe20008011645 */
[----:B----4-:R-:W-:Y:S01]  /*e650*/  MOV.SPILL R4, UR37 ;  /* 0x0000002500047c02 */ /* 0x010fe20009000f00 */
[----:B------:R-:W-:-:S02]  /*e660*/  UIADD3 UR64, UPT, UPT, UR49, 0x2, URZ ;  /* 0x0000000231407890 */ /* 0x000fc4000fffe0ff */
[----:B------:R-:W-:Y:S01]  /*e670*/  USEL UR67, UR36, UR67, !UP0 ;  /* 0x0000004324437287 */ /* 0x000fe2000c000000 */
[----:B------:R-:W-:Y:S01]  /*e680*/  LOP3.LUT R5, R5, 0x7f, R18, 0xf8, !PT ;  /* 0x0000007f05057812 */ /* 0x000fe200078ef812 */
[----:B------:R-:W-:Y:S02]  /*e690*/  UIADD3 UR65, UPT, UPT, UR49, 0x7f, URZ ;  /* 0x0000007f31417890 */ /* 0x000fe4000fffe0ff */
[----:B------:R-:W3:Y:S01]  /*e6a0*/  LDTM.x32 R120, tmem[UR66+0x60] ;  /* 0x00006042007879ee */ /* 0x000ee200082c0000 */
[----:B------:R-:W-:Y:S02]  /*e6b0*/  UIADD3 UR67, UPT, UPT, -UR67, URZ, URZ ;  /* 0x000000ff43437290 */ /* 0x000fe4000fffe1ff */
[----:B------:R-:W-:Y:S02]  /*e6c0*/  UIADD3 UR62, UPT, UPT, UR49, 0x5, URZ ;  /* 0x00000005313e7890 */ /* 0x000fe4000fffe0ff */
[----:B------:R-:W-:Y:S02]  /*e6d0*/  UIMAD UR66, UR40, UR67, UR36 ;  /* 0x00000043284272a4 */ /* 0x000fe4000f8e0224 */
[----:B------:R-:W-:-:S02]  /*e6e0*/  UIADD3 UR63, UPT, UPT, UR49, 0x4, URZ ;  /* 0x00000004313f7890 */ /* 0x000fc4000fffe0ff */
[----:B------:R-:W-:Y:S02]  /*e6f0*/  UIADD3 UR60, UPT, UPT, UR49, 0x8, URZ ;  /* 0x00000008313c7890 */ /* 0x000fe4000fffe0ff */
[----:B------:R-:W-:Y:S01]  /*e700*/  IMAD.U32 R0, RZ, RZ, UR66 ;  /* 0x00000042ff007e24 */ /* 0x000fe2000f8e00ff */
[----:B------:R-:W-:Y:S01]  /*e710*/  UIADD3 UR61, UPT, UPT, UR49, 0x6, URZ ;  /* 0x00000006313d7890 */ /* 0x000fe2000fffe0ff */
[C---:B-1----:R-:W-:Y:S01]  /*e720*/  ISETP.LE.AND P3, PT, R3.reuse, UR64, PT ;  /* 0x0000004003007c0c */ /* 0x042fe2000bf63270 */
[----:B------:R-:W-:Y:S01]  /*e730*/  UIADD3 UR58, UPT, UPT, UR49, 0xa, URZ ;  /* 0x0000000a313a7890 */ /* 0x000fe2000fffe0ff */
[----:B------:R-:W-:Y:S01]  /*e740*/  IMAD R0, R0, 0x100, R5 ;  /* 0x0000010000007824 */ /* 0x000fe200078e0205 */
[C---:B------:R-:W-:Y:S01]  /*e750*/  ISETP.LE.AND P0, PT, R3.reuse, UR65, PT ;  /* 0x0000004103007c0c */ /* 0x040fe2000bf03270 */
[----:B------:R-:W-:Y:S01]  /*e760*/  UIADD3 UR59, UPT, UPT, UR49, 0x9, URZ ;  /* 0x00000009313b7890 */ /* 0x000fe2000fffe0ff */
[----:B------:R-:W-:Y:S01]  /*e770*/  ISETP.LE.AND P1, PT, R3, UR62, PT ;  /* 0x0000003e03007c0c */ /* 0x000fe2000bf23270 */
[----:B------:R-:W-:Y:S01]  /*e780*/  UIADD3 UR35, UPT, UPT, UR49, 0xd, URZ ;  /* 0x0000000d31237890 */ /* 0x000fe2000fffe0ff */
[----:B------:R-:W-:Y:S01]  /*e790*/  ISETP.GE.AND P6, PT, R0, UR64, PT ;  /* 0x0000004000007c0c */ /* 0x000fe2000bfc6270 */
[----:B------:R-:W-:Y:S01]  /*e7a0*/  UIADD3 UR57, UPT, UPT, UR49, 0xc, URZ ;  /* 0x0000000c31397890 */ /* 0x000fe2000fffe0ff */
[----:B------:R-:W-:Y:S01]  /*e7b0*/  FSEL R90, R90, -INF , !P3 ;  /* 0xff8000005a5a7808 */ /* 0x000fe20005800000 */
[----:B------:R-:W-:Y:S01]  /*e7c0*/  UIADD3 UR31, UPT, UPT, UR49, 0x10, URZ ;  /* 0x00000010311f7890 */ /* 0x000fe2000fffe0ff */
[----:B---3--:R-:W-:Y:S01]  /*e7d0*/  FSEL R19, R151, -INF , !P0 ;  /* 0xff80000097137808 */ /* 0x008fe20004000000 */
[----:B------:R-:W-:Y:S01]  /*e7e0*/  UIADD3 UR34, UPT, UPT, UR49, 0xe, URZ ;  /* 0x0000000e31227890 */ /* 0x000fe2000fffe0ff */
[----:B------:R-:W-:Y:S01]  /*e7f0*/  ISETP.LE.AND P2, PT, R3, UR63, PT ;  /* 0x0000003f03007c0c */ /* 0x000fe2000bf43270 */
[----:B------:R-:W-:Y:S01]  /*e800*/  UIADD3 UR23, UPT, UPT, UR49, 0x12, URZ ;  /* 0x0000001231177890 */ /* 0x000fe2000fffe0ff */
[----:B------:R-:W-:Y:S01]  /*e810*/  ISETP.GE.AND P0, PT, R0, UR62, PT ;  /* 0x0000003e00007c0c */ /* 0x000fe2000bf06270 */
[----:B------:R-:W-:Y:S01]  /*e820*/  UIADD3 UR27, UPT, UPT, UR49, 0x11, URZ ;  /* 0x00000011311b7890 */ /* 0x000fe2000fffe0ff */
[----:B------:R-:W-:Y:S01]  /*e830*/  FSEL R172, R90, -INF , P6 ;  /* 0xff8000005aac7808 */ /* 0x000fe20003000000 */
[----:B------:R-:W-:Y:S01]  /*e840*/  UIADD3 UR15, UPT, UPT, UR49, 0x15, URZ ;  /* 0x00000015310f7890 */ /* 0x000fe2000fffe0ff */
[----:B------:R-:W-:Y:S01]  /*e850*/  FSEL R93, R93, -INF , !P1 ;  /* 0xff8000005d5d7808 */ /* 0x000fe20004800000 */
[----:B------:R-:W-:Y:S01]  /*e860*/  UIADD3 UR19, UPT, UPT, UR49, 0x14, URZ ;  /* 0x0000001431137890 */ /* 0x000fe2000fffe0ff */
[C---:B------:R-:W-:Y:S01]  /*e870*/  ISETP.LE.AND P6, PT, R3.reuse, UR60, PT ;  /* 0x0000003c03007c0c */ /* 0x040fe2000bfc3270 */
[----:B------:R-:W-:Y:S01]  /*e880*/  UIADD3 UR7, UPT, UPT, UR49, 0x18, URZ ;  /* 0x0000001831077890 */ /* 0x000fe2000fffe0ff */
[----:B------:R-:W-:Y:S01]  /*e890*/  ISETP.GE.AND P4, PT, R0, UR65, PT ;  /* 0x0000004100007c0c */ /* 0x000fe2000bf86270 */
[----:B------:R-:W-:Y:S01]  /*e8a0*/  UIADD3 UR11, UPT, UPT, UR49, 0x16, URZ ;  /* 0x00000016310b7890 */ /* 0x000fe2000fffe0ff */
[----:B------:R-:W-:Y:S01]  /*e8b0*/  ISETP.LE.AND P3, PT, R3, UR61, PT ;  /* 0x0000003d03007c0c */ /* 0x000fe2000bf63270 */
[----:B------:R-:W-:Y:S01]  /*e8c0*/  UIADD3 UR32, UPT, UPT, UR49, 0x1a, URZ ;  /* 0x0000001a31207890 */ /* 0x000fe2000fffe0ff */
[----:B------:R-:W-:Y:S01]  /*e8d0*/  FSEL R92, R92, -INF , !P2 ;  /* 0xff8000005c5c7808 */ /* 0x000fe20005000000 */
[----:B------:R-:W-:Y:S01]  /*e8e0*/  UIADD3 UR33, UPT, UPT, UR49, 0x19, URZ ;  /* 0x0000001931217890 */ /* 0x000fe2000fffe0ff */
[----:B------:R-:W-:Y:S01]  /*e8f0*/  FSEL R157, R93, -INF , P0 ;  /* 0xff8000005d9d7808 */ /* 0x000fe20000000000 */
        /* <DEDUP_REMOVED lines=11> */
[----:B------:R-:W-:Y:S01]  /*e9b0*/  FSEL R94, R94, -INF , !P3 ;  /* 0xff8000005e5e7808 */ /* 0x000fe20005800000 */
[----:B------:R-:W-:Y:S01]  /*e9c0*/  UIADD3 UR21, UPT, UPT, UR49, 0x25, URZ ;  /* 0x0000002531157890 */ /* 0x000fe2000fffe0ff */
[C---:B------:R-:W-:Y:S01]  /*e9d0*/  ISETP.LE.AND P1, PT, R3.reuse, UR59, PT ;  /* 0x0000003b03007c0c */ /* 0x040fe2000bf23270 */
        /* <DEDUP_REMOVED lines=9> */
[----:B------:R-:W-:Y:S01]  /*ea70*/  FSEL R170, R94, -INF , P4 ;  /* 0xff8000005eaa7808 */ /* 0x000fe20002000000 */
        /* <DEDUP_REMOVED lines=13> */
[----:B------:R-:W-:Y:S01]  /*eb50*/  FSEL R100, R100, -INF , !P4 ;  /* 0xff80000064647808 */ /* 0x000fe20006000000 */
        /* <DEDUP_REMOVED lines=11> */
[C---:B------:R-:W-:Y:S01]  /*ec10*/  ISETP.LE.AND P2, PT, R3.reuse, UR27, PT ;  /* 0x0000001b03007c0c */ /* 0x040fe2000bf43270 */
        /* <DEDUP_REMOVED lines=43> */
[----:B------:R-:W-:Y:S01]  /*eed0*/  ISETP.GE.AND P5, PT, R0, UR63, PT ;  /* 0x0000003f00007c0c */ /* 0x000fe2000bfa6270 */
[----:B------:R-:W-:Y:S01]  /*eee0*/  UIADD3 UR63, UPT, UPT, UR49, 0x4c, URZ ;  /* 0x0000004c313f7890 */ /* 0x000fe2000fffe0ff */
[----:B------:R-:W-:-:S02]  /*eef0*/  ISETP.LE.AND P4, PT, R3, UR33, PT ;  /* 0x0000002103007c0c */ /* 0x000fc4000bf83270 */
[----:B------:R-:W-:Y:S01]  /*ef00*/  ISETP.GE.AND P1, PT, R0, UR32, PT ;  /* 0x0000002000007c0c */ /* 0x000fe2000bf26270 */
[----:B------:R-:W-:Y:S01]  /*ef10*/  UIADD3 UR32, UPT, UPT, UR49, 0x62, URZ ;  /* 0x0000006231207890 */ /* 0x000fe2000fffe0ff */
[----:B------:R-:W-:Y:S02]  /*ef20*/  FSEL R104, R104, -INF , P3 ;  /* 0xff80000068687808 */ /* 0x000fe40001800000 */
[----:B------:R-:W-:Y:S02]  /*ef30*/  FSEL R114, R114, -INF , !P2 ;  /* 0xff80000072727808 */ /* 0x000fe40005000000 */
[----:B------:R-:W-:Y:S02]  /*ef40*/  ISETP.LE.AND P3, PT, R3, UR29, PT ;  /* 0x0000001d03007c0c */ /* 0x000fe4000bf63270 */
[----:B------:R-:W-:Y:S02]  /*ef50*/  FSEL R153, R105, -INF , P6 ;  /* 0xff80000069997808 */ /* 0x000fe40003000000 */
[----:B------:R-:W-:-:S02]  /*ef60*/  FSEL R156, R92, -INF , P5 ;  /* 0xff8000005c9c7808 */ /* 0x000fc40002800000 */
[----:B------:R-:W-:Y:S02]  /*ef70*/  ISETP.LE.AND P0, PT, R3, UR30, PT ;  /* 0x0000001e03007c0c */ /* 0x000fe4000bf03270 */
[----:B------:R-:W-:Y:S02]  /*ef80*/  FSEL R105, R113, -INF , !P4 ;  /* 0xff80000071697808 */ /* 0x000fe40006000000 */
[----:B------:R-:W-:Y:S02]  /*ef90*/  FSEL R160, R114, -INF , P1 ;  /* 0xff80000072a07808 */ /* 0x000fe40000800000 */
[C---:B------:R-:W-:Y:S01]  /*efa0*/  ISETP.GE.AND P5, PT, R0.reuse, UR59, PT ;  /* 0x0000003b00007c0c */ /* 0x040fe2000bfa6270 */
[----:B------:R-:W-:Y:S01]  /*efb0*/  UIADD3 UR59, UPT, UPT, UR49, 0x51, URZ ;  /* 0x00000051313b7890 */ /* 0x000fe2000fffe0ff */
[----:B------:R-:W-:Y:S01]  /*efc0*/  ISETP.GE.AND P4, PT, R0, UR29, PT ;  /* 0x0000001d00007c0c */ /* 0x000fe2000bf86270 */
[----:B------:R-:W-:Y:S01]  /*efd0*/  UIADD3 UR29, UPT, UPT, UR49, 0x65, URZ ;  /* 0x00000065311d7890 */ /* 0x000fe2000fffe0ff */
[----:B------:R-:W-:-:S02]  /*efe0*/  ISETP.LE.AND P1, PT, R3, UR26, PT ;  /* 0x0000001a03007c0c */ /* 0x000fc4000bf23270 */
[----:B------:R-:W-:Y:S02]  /*eff0*/  FSEL R101, R117, -INF , !P3 ;  /* 0xff80000075657808 */ /* 0x000fe40005800000 */
[----:B------:R-:W-:Y:S02]  /*f000*/  FSEL R100, R116, -INF , !P0 ;  /* 0xff80000074647808 */ /* 0x000fe40004000000 */
[----:B------:R-:W-:Y:S02]  /*f010*/  FSEL R159, R97, -INF , P5 ;  /* 0xff800000619f7808 */ /* 0x000fe40002800000 */
[----:B------:R-:W-:Y:S02]  /*f020*/  ISETP.LE.AND P2, PT, R3, UR28, PT ;  /* 0x0000001c03007c0c */ /* 0x000fe4000bf43270 */
[----:B------:R-:W-:Y:S01]  /*f030*/  ISETP.GE.AND P0, PT, R0, UR26, PT ;  /* 0x0000001a00007c0c */ /* 0x000fe2000bf06270 */
[----:B------:R-:W-:Y:S01]  /*f040*/  UIADD3 UR26, UPT, UPT, UR49, 0x68, URZ ;  /* 0x00000068311a7890 */ /* 0x000fe2000fffe0ff */
[----:B------:R-:W-:-:S02]  /*f050*/  FSEL R101, R101, -INF , P4 ;  /* 0xff80000065657808 */ /* 0x000fc40002000000 */
[----:B------:R-:W-:Y:S02]  /*f060*/  FSEL R56, R56, -INF , !P1 ;  /* 0xff80000038387808 */ /* 0x000fe40004800000 */
[----:B------:R-:W-:Y:S01]  /*f070*/  ISETP.GE.AND P5, PT, R0, UR34, PT ;  /* 0x0000002200007c0c */ /* 0x000fe2000bfa6270 */
[----:B------:R-:W-:Y:S01]  /*f080*/  UIADD3 UR34, UPT, UPT, UR49, 0x56, URZ ;  /* 0x0000005631227890 */ /* 0x000fe2000fffe0ff */
[C---:B------:R-:W-:Y:S02]  /*f090*/  ISETP.LE.AND P4, PT, R3.reuse, UR24, PT ;  /* 0x0000001803007c0c */ /* 0x040fe4000bf83270 */
[----:B------:R-:W-:Y:S02]  /*f0a0*/  ISETP.LE.AND P3, PT, R3, UR25, PT ;  /* 0x0000001903007c0c */ /* 0x000fe4000bf63270 */
[----:B------:R-:W-:Y:S02]  /*f0b0*/  FSEL R112, R118, -INF , !P2 ;  /* 0xff80000076707808 */ /* 0x000fe40005000000 */
[----:B------:R-:W-:-:S02]  /*f0c0*/  FSEL R96, R56, -INF , P0 ;  /* 0xff80000038607808 */ /* 0x000fc40000000000 */
[----:B------:R-:W-:Y:S02]  /*f0d0*/  FSEL R166, R102, -INF , P5 ;  /* 0xff80000066a67808 */ /* 0x000fe40002800000 */
[----:B------:R-:W-:Y:S01]  /*f0e0*/  ISETP.GE.AND P2, PT, R0, UR24, PT ;  /* 0x0000001800007c0c */ /* 0x000fe2000bf46270 */
[----:B------:R-:W-:Y:S01]  /*f0f0*/  UIADD3 UR24, UPT, UPT, UR49, 0x6a, URZ ;  /* 0x0000006a31187890 */ /* 0x000fe2000fffe0ff */
[----:B------:R-:W-:Y:S02]  /*f100*/  ISETP.LE.AND P0, PT, R3, UR21, PT ;  /* 0x0000001503007c0c */ /* 0x000fe4000bf03270 */
[----:B------:R-:W-:Y:S02]  /*f110*/  FSEL R58, R58, -INF , !P4 ;  /* 0xff8000003a3a7808 */ /* 0x000fe40006000000 */
[----:B------:R-:W-:Y:S01]  /*f120*/  ISETP.GE.AND P5, PT, R0, UR19, PT ;  /* 0x0000001300007c0c */ /* 0x000fe2000bfa6270 */
[----:B------:R-:W-:Y:S01]  /*f130*/  UIADD3 UR19, UPT, UPT, UR49, 0x5c, URZ ;  /* 0x0000005c31137890 */ /* 0x000fe2000fffe0ff */
[----:B------:R-:W-:-:S02]  /*f140*/  FSEL R57, R57, -INF , !P3 ;  /* 0xff80000039397808 */ /* 0x000fc40005800000 */
[----:B------:R-:W-:Y:S02]  /*f150*/  ISETP.LE.AND P1, PT, R3, UR22, PT ;  /* 0x0000001603007c0c */ /* 0x000fe4000bf23270 */
[----:B------:R-:W-:Y:S01]  /*f160*/  ISETP.GE.AND P3, PT, R0, UR21, PT ;  /* 0x0000001500007c0c */ /* 0x000fe2000bf66270 */
[----:B------:R-:W-:Y:S01]  /*f170*/  UIADD3 UR21, UPT, UPT, UR49, 0x6d, URZ ;  /* 0x0000006d31157890 */ /* 0x000fe2000fffe0ff */
[----:B------:R-:W-:Y:S02]  /*f180*/  FSEL R106, R58, -INF , P2 ;  /* 0xff8000003a6a7808 */ /* 0x000fe40001000000 */
[----:B------:R-:W-:Y:S02]  /*f190*/  FSEL R61, R61, -INF , !P0 ;  /* 0xff8000003d3d7808 */ /* 0x000fe40004000000 */
[----:B------:R-:W-:Y:S02]  /*f1a0*/  FSEL R108, R108, -INF , P5 ;  /* 0xff8000006c6c7808 */ /* 0x000fe40002800000 */
[----:B------:R-:W-:-:S02]  /*f1b0*/  ISETP.LE.AND P2, PT, R3, UR18, PT ;  /* 0x0000001203007c0c */ /* 0x000fc4000bf43270 */
[C---:B------:R-:W-:Y:S01]  /*f1c0*/  ISETP.GE.AND P5, PT, R0.reuse, UR33, PT ;  /* 0x0000002100007c0c */ /* 0x040fe2000bfa6270 */
[----:B------:R-:W-:Y:S01]  /*f1d0*/  UIADD3 UR33, UPT, UPT, UR49, 0x61, URZ ;  /* 0x0000006131217890 */ /* 0x000fe2000fffe0ff */
[----:B------:R-:W-:Y:S01]  /*f1e0*/  ISETP.GE.AND P6, PT, R0, UR11, PT ;  /* 0x0000000b00007c0c */ /* 0x000fe2000bfc6270 */
[----:B------:R-:W-:Y:S01]  /*f1f0*/  UIADD3 UR11, UPT, UPT, UR49, 0x5e, URZ ;  /* 0x0000005e310b7890 */ /* 0x000fe2000fffe0ff */
[----:B------:R-:W-:Y:S02]  /*f200*/  ISETP.LE.AND P4, PT, R3, UR20, PT ;  /* 0x0000001403007c0c */ /* 0x000fe4000bf83270 */
[----:B------:R-:W-:Y:S02]  /*f210*/  FSEL R60, R60, -INF , !P1 ;  /* 0xff8000003c3c7808 */ /* 0x000fe40004800000 */
[----:B------:R-:W-:Y:S02]  /*f220*/  FSEL R93, R61, -INF , P3 ;  /* 0xff8000003d5d7808 */ /* 0x000fe40001800000 */
[----:B------:R-:W-:Y:S01]  /*f230*/  ISETP.GE.AND P1, PT, R0, UR18, PT ;  /* 0x0000001200007c0c */ /* 0x000fe2000bf26270 */
[----:B------:R-:W-:Y:S01]  /*f240*/  UIADD3 UR18, UPT, UPT, UR49, 0x70, URZ ;  /* 0x0000007031127890 */ /* 0x000fe2000fffe0ff */
[----:B------:R-:W-:-:S02]  /*f250*/  ISETP.LE.AND P3, PT, R3, UR16, PT ;  /* 0x0000001003007c0c */ /* 0x000fc4000bf63270 */
[----:B------:R-:W-:Y:S02]  /*f260*/  FSEL R64, R64, -INF , !P2 ;  /* 0xff80000040407808 */ /* 0x000fe40005000000 */
[----:B------:R-:W-:Y:S02]  /*f270*/  FSEL R105, R105, -INF , P5 ;  /* 0xff80000069697808 */ /* 0x000fe40002800000 */
[----:B------:R-:W-:Y:S02]  /*f280*/  FSEL R162, R110, -INF , P6 ;  /* 0xff8000006ea27808 */ /* 0x000fe40003000000 */
[C---:B------:R-:W-:Y:S01]  /*f290*/  ISETP.GE.AND P5, PT, R0.reuse, UR28, PT ;  /* 0x0000001c00007c0c */ /* 0x040fe2000bfa6270 */
[----:B------:R-:W-:Y:S01]  /*f2a0*/  UIADD3 UR28, UPT, UPT, UR49, 0x66, URZ ;  /* 0x00000066311c7890 */ /* 0x000fe2000fffe0ff */
[----:B------:R-:W-:Y:S01]  /*f2b0*/  ISETP.GE.AND P6, PT, R0, UR30, PT ;  /* 0x0000001e00007c0c */ /* 0x000fe2000bfc6270 */
[----:B------:R-:W-:Y:S01]  /*f2c0*/  UIADD3 UR30, UPT, UPT, UR49, 0x64, URZ ;  /* 0x00000064311e7890 */ /* 0x000fe2000fffe0ff */
[----:B------:R-:W-:-:S02]  /*f2d0*/  FSEL R62, R62, -INF , !P4 ;  /* 0xff8000003e3e7808 */ /* 0x000fc40006000000 */
[C---:B------:R-:W-:Y:S02]  /*f2e0*/  ISETP.LE.AND P0, PT, R3.reuse, UR17, PT ;  /* 0x0000001103007c0c */ /* 0x040fe4000bf03270 */
[----:B------:R-:W-:Y:S01]  /*f2f0*/  ISETP.GE.AND P4, PT, R0, UR16, PT ;  /* 0x0000001000007c0c */ /* 0x000fe2000bf86270 */
[----:B------:R-:W-:Y:S01]  /*f300*/  UIADD3 UR16, UPT, UPT, UR49, 0x72, URZ ;  /* 0x0000007231107890 */ /* 0x000fe2000fffe0ff */
[----:B------:R-:W-:Y:S02]  /*f310*/  FSEL R64, R64, -INF , P1 ;  /* 0xff80000040407808 */ /* 0x000fe40000800000 */
[----:B------:R-:W-:Y:S02]  /*f320*/  FSEL R66, R66, -INF , !P3 ;  /* 0xff80000042427808 */ /* 0x000fe40005800000 */
[----:B------:R-:W-:Y:S02]  /*f330*/  ISETP.LE.AND P1, PT, R3, UR13, PT ;  /* 0x0000000d03007c0c */ /* 0x000fe4000bf23270 */
[----:B------:R-:W-:-:S02]  /*f340*/  FSEL R112, R112, -INF , P5 ;  /* 0xff80000070707808 */ /* 0x000fc40002800000 */
[----:B------:R-:W-:Y:S02]  /*f350*/  FSEL R100, R100, -INF , P6 ;  /* 0xff80000064647808 */ /* 0x000fe40003000000 */
[C---:B------:R-:W-:Y:S01]  /*f360*/  ISETP.GE.AND P5, PT, R0.reuse, UR22, PT ;  /* 0x0000001600007c0c */ /* 0x040fe2000bfa6270 */
[----:B------:R-:W-:Y:S01]  /*f370*/  UIADD3 UR22, UPT, UPT, UR49, 0x6c, URZ ;  /* 0x0000006c31167890 */ /* 0x000fe2000fffe0ff */
[----:B------:R-:W-:Y:S01]  /*f380*/  ISETP.GE.AND P6, PT, R0, UR25, PT ;  /* 0x0000001900007c0c */ /* 0x000fe2000bfc6270 */
[----:B------:R-:W-:Y:S01]  /*f390*/  UIADD3 UR25, UPT, UPT, UR49, 0x69, URZ ;  /* 0x0000006931197890 */ /* 0x000fe2000fffe0ff */
[----:B------:R-:W-:Y:S02]  /*f3a0*/  ISETP.LE.AND P2, PT, R3, UR14, PT ;  /* 0x0000000e03007c0c */ /* 0x000fe4000bf43270 */
[----:B------:R-:W-:Y:S02]  /*f3b0*/  FSEL R65, R65, -INF , !P0 ;  /* 0xff80000041417808 */ /* 0x000fe40004000000 */
[----:B------:R-:W-:-:S02]  /*f3c0*/  FSEL R90, R66, -INF , P4 ;  /* 0xff800000425a7808 */ /* 0x000fc40002000000 */
[----:B------:R-:W-:Y:S01]  /*f3d0*/  ISETP.GE.AND P0, PT, R0, UR13, PT ;  /* 0x0000000d00007c0c */ /* 0x000fe2000bf06270 */
[----:B------:R-:W-:Y:S01]  /*f3e0*/  UIADD3 UR13, UPT, UPT, UR49, 0x75, URZ ;  /* 0x00000075310d7890 */ /* 0x000fe2000fffe0ff */
[----:B------:R-:W-:Y:S02]  /*f3f0*/  ISETP.LE.AND P4, PT, R3, UR10, PT ;  /* 0x0000000a03007c0c */ /* 0x000fe4000bf83270 */
[----:B------:R-:W-:Y:S02]  /*f400*/  FSEL R61, R69, -INF , !P1 ;  /* 0xff800000453d7808 */ /* 0x000fe40004800000 */
[----:B------:R-:W-:Y:S02]  /*f410*/  FSEL R92, R60, -INF , P5 ;  /* 0xff8000003c5c7808 */ /* 0x000fe40002800000 */
[----:B------:R-:W-:Y:S02]  /*f420*/  FSEL R97, R57, -INF , P6 ;  /* 0xff80000039617808 */ /* 0x000fe40003000000 */
[----:B------:R-:W-:-:S02]  /*f430*/  FSEL R60, R68, -INF , !P2 ;  /* 0xff800000443c7808 */ /* 0x000fc40005000000 */
[C---:B------:R-:W-:Y:S01]  /*f440*/  ISETP.GE.AND P6, PT, R0.reuse, UR20, PT ;  /* 0x0000001400007c0c */ /* 0x040fe2000bfc6270 */
[----:B------:R-:W-:Y:S01]  /*f450*/  UIADD3 UR20, UPT, UPT, UR49, 0x6e, URZ ;  /* 0x0000006e31147890 */ /* 0x000fe2000fffe0ff */
[----:B------:R-:W-:Y:S02]  /*f460*/  ISETP.LE.AND P3, PT, R3, UR12, PT ;  /* 0x0000000c03007c0c */ /* 0x000fe4000bf63270 */
[----:B------:R-:W-:Y:S01]  /*f470*/  ISETP.GE.AND P2, PT, R0, UR10, PT ;  /* 0x0000000a00007c0c */ /* 0x000fe2000bf46270 */
[----:B------:R-:W-:Y:S01]  /*f480*/  UIADD3 UR10, UPT, UPT, UR49, 0x78, URZ ;  /* 0x00000078310a7890 */ /* 0x000fe2000fffe0ff */
[----:B------:R-:W-:Y:S02]  /*f490*/  FSEL R61, R61, -INF , P0 ;  /* 0xff8000003d3d7808 */ /* 0x000fe40000000000 */
[----:B------:R-:W-:Y:S02]  /*f4a0*/  FSEL R56, R72, -INF , !P4 ;  /* 0xff80000048387808 */ /* 0x000fe40006000000 */
[----:B------:R-:W-:-:S02]  /*f4b0*/  ISETP.LE.AND P0, PT, R3, UR8, PT ;  /* 0x0000000803007c0c */ /* 0x000fc4000bf03270 */
[----:B------:R-:W-:Y:S02]  /*f4c0*/  FSEL R94, R62, -INF , P6 ;  /* 0xff8000003e5e7808 */ /* 0x000fe40003000000 */
[C---:B------:R-:W-:Y:S02]  /*f4d0*/  ISETP.LE.AND P1, PT, R3.reuse, UR9, PT ;  /* 0x0000000903007c0c */ /* 0x040fe4000bf23270 */
[----:B------:R-:W-:Y:S02]  /*f4e0*/  FSEL R70, R70, -INF , !P3 ;  /* 0xff80000046467808 */ /* 0x000fe40005800000 */
[----:B------:R-:W-:Y:S02]  /*f4f0*/  FSEL R56, R56, -INF , P2 ;  /* 0xff80000038387808 */ /* 0x000fe40001000000 */
[----:B------:R-:W-:Y:S01]  /*f500*/  ISETP.GE.AND P3, PT, R0, UR8, PT ;  /* 0x0000000800007c0c */ /* 0x000fe2000bf66270 */
[----:B------:R-:W-:Y:S01]  /*f510*/  UIADD3 UR8, UPT, UPT, UR49, 0x7a, URZ ;  /* 0x0000007a31087890 */ /* 0x000fe2000fffe0ff */
[----:B------:R-:W-:-:S02]  /*f520*/  ISETP.LE.AND P2, PT, R3, UR5, PT ;  /* 0x0000000503007c0c */ /* 0x000fc4000bf43270 */
[----:B------:R-:W-:Y:S02]  /*f530*/  FSEL R62, R74, -INF , !P0 ;  /* 0xff8000004a3e7808 */ /* 0x000fe40004000000 */
[----:B------:R-:W-:Y:S02]  /*f540*/  FSEL R57, R73, -INF , !P1 ;  /* 0xff80000049397808 */ /* 0x000fe40004800000 */
[----:B------:R-:W-:Y:S02]  /*f550*/  ISETP.LE.AND P4, PT, R3, UR6, PT ;  /* 0x0000000603007c0c */ /* 0x000fe4000bf83270 */
[----:B------:R-:W-:Y:S01]  /*f560*/  ISETP.GE.AND P1, PT, R0, UR5, PT ;  /* 0x0000000500007c0c */ /* 0x000fe2000bf26270 */
[----:B------:R-:W-:Y:S01]  /*f570*/  UIADD3 UR5, UPT, UPT, UR49, 0x7d, URZ ;  /* 0x0000007d31057890 */ /* 0x000fe2000fffe0ff */
[----:B------:R-:W-:Y:S02]  /*f580*/  FSEL R62, R62, -INF , P3 ;  /* 0xff8000003e3e7808 */ /* 0x000fe40001800000 */
[----:B------:R-:W-:-:S02]  /*f590*/  FSEL R23, R77, -INF , !P2 ;  /* 0xff8000004d177808 */ /* 0x000fc40005000000 */
[----:B------:R-:W-:Y:S02]  /*f5a0*/  ISETP.LE.AND P3, PT, R3, UR73, PT ;  /* 0x0000004903007c0c */ /* 0x000fe4000bf63270 */
[----:B------:R-:W-:Y:S02]  /*f5b0*/  FSEL R22, R76, -INF , !P4 ;  /* 0xff8000004c167808 */ /* 0x000fe40006000000 */
[----:B------:R-:W-:Y:S02]  /*f5c0*/  FSEL R23, R23, -INF , P1 ;  /* 0xff80000017177808 */ /* 0x000fe40000800000 */
[----:B------:R-:W-:Y:S01]  /*f5d0*/  ISETP.GE.AND P4, PT, R0, UR73, PT ;  /* 0x0000004900007c0c */ /* 0x000fe2000bf86270 */
[----:B------:R-:W-:Y:S01]  /*f5e0*/  UIADD3 UR73, UPT, UPT, UR49, 0x1, URZ ;  /* 0x0000000131497890 */ /* 0x000fe2000fffe0ff */
[----:B------:R-:W-:Y:S02]  /*f5f0*/  ISETP.LE.AND P1, PT, R3, UR77, PT ;  /* 0x0000004d03007c0c */ /* 0x000fe4000bf23270 */
[----:B------:R-:W-:-:S02]  /*f600*/  FSEL R68, R80, -INF , !P3 ;  /* 0xff80000050447808 */ /* 0x000fc40005800000 */
[C---:B------:R-:W-:Y:S02]  /*f610*/  ISETP.LE.AND P3, PT, R3.reuse, UR76, PT ;  /* 0x0000004c03007c0c */ /* 0x040fe4000bf63270 */
[----:B------:R-:W-:Y:S02]  /*f620*/  FSEL R68, R68, -INF , P4 ;  /* 0xff80000044447808 */ /* 0x000fe40002000000 */
[----:B------:R-:W-:Y:S02]  /*f630*/  FSEL R7, R82, -INF , !P1 ;  /* 0xff80000052077808 */ /* 0x000fe40004800000 */
[C---:B------:R-:W-:Y:S02]  /*f640*/  ISETP.LE.AND P4, PT, R3.reuse, UR75, PT ;  /* 0x0000004b03007c0c */ /* 0x040fe4000bf83270 */
[----:B------:R-:W-:Y:S02]  /*f650*/  ISETP.LE.AND P1, PT, R3, UR74, PT ;  /* 0x0000004a03007c0c */ /* 0x000fe4000bf23270 */
[----:B------:R-:W-:-:S02]  /*f660*/  FSEL R110, R84, -INF , !P3 ;  /* 0xff800000546e7808 */ /* 0x000fc40005800000 */
[----:B------:R-:W-:Y:S02]  /*f670*/  ISETP.LE.AND P3, PT, R3, UR72, PT ;  /* 0x0000004803007c0c */ /* 0x000fe4000bf63270 */
[----:B------:R-:W-:Y:S02]  /*f680*/  FSEL R85, R85, -INF , !P4 ;  /* 0xff80000055557808 */ /* 0x000fe40006000000 */
        /* <DEDUP_REMOVED lines=14> */
[C---:B------:R-:W-:Y:S02]  /*f770*/  ISETP.LE.AND P1, PT, R3.reuse, UR64, PT ;  /* 0x0000004003007c0c */ /* 0x040fe4000bf23270 */
[----:B------:R-:W-:-:S02]  /*f780*/  ISETP.LE.AND P0, PT, R3, UR4, PT ;  /* 0x0000000403007c0c */ /* 0x000fc4000bf03270 */
[----:B------:R-:W-:Y:S02]  /*f790*/  FSEL R84, R32, -INF , !P3 ;  /* 0xff80000020547808 */ /* 0x000fe40005800000 */
[----:B------:R-:W-:Y:S02]  /*f7a0*/  ISETP.LE.AND P3, PT, R3, UR63, PT ;  /* 0x0000003f03007c0c */ /* 0x000fe4000bf63270 */
[----:B------:R-:W-:Y:S02]  /*f7b0*/  FSEL R33, R33, -INF , !P4 ;  /* 0xff80000021217808 */ /* 0x000fe40006000000 */
[----:B------:R-:W-:Y:S02]  /*f7c0*/  FSEL R114, R34, -INF , !P1 ;  /* 0xff80000022727808 */ /* 0x000fe40004800000 */
[C---:B------:R-:W-:Y:S02]  /*f7d0*/  ISETP.LE.AND P4, PT, R3.reuse, UR62, PT ;  /* 0x0000003e03007c0c */ /* 0x040fe4000bf83270 */
[----:B------:R-:W-:-:S02]  /*f7e0*/  ISETP.LE.AND P1, PT, R3, UR61, PT ;  /* 0x0000003d03007c0c */ /* 0x000fc4000bf23270 */
[----:B------:R-:W-:Y:S02]  /*f7f0*/  FSEL R58, R78, -INF , !P0 ;  /* 0xff8000004e3a7808 */ /* 0x000fe40004000000 */
[----:B------:R-:W-:Y:S02]  /*f800*/  FSEL R78, R36, -INF , !P3 ;  /* 0xff800000244e7808 */ /* 0x000fe40005800000 */
[----:B------:R-:W-:Y:S02]  /*f810*/  ISETP.LE.AND P3, PT, R3, UR60, PT ;  /* 0x0000003c03007c0c */ /* 0x000fe4000bf63270 */
[----:B------:R-:W-:Y:S02]  /*f820*/  FSEL R37, R37, -INF , !P4 ;  /* 0xff80000025257808 */ /* 0x000fe40006000000 */
[----:B------:R-:W-:Y:S02]  /*f830*/  FSEL R102, R38, -INF , !P1 ;  /* 0xff80000026667808 */ /* 0x000fe40004800000 */
[----:B------:R-:W-:-:S02]  /*f840*/  ISETP.LE.AND P4, PT, R3, UR59, PT ;  /* 0x0000003b03007c0c */ /* 0x000fc4000bf83270 */
[C---:B------:R-:W-:Y:S02]  /*f850*/  ISETP.LE.AND P1, PT, R3.reuse, UR58, PT ;  /* 0x0000003a03007c0c */ /* 0x040fe4000bf23270 */
[----:B------:R-:W-:Y:S02]  /*f860*/  FSEL R82, R40, -INF , !P3 ;  /* 0xff80000028527808 */ /* 0x000fe40005800000 */
[----:B------:R-:W-:Y:S02]  /*f870*/  ISETP.LE.AND P3, PT, R3, UR57, PT ;  /* 0x0000003903007c0c */ /* 0x000fe4000bf63270 */
[----:B------:R-:W-:Y:S02]  /*f880*/  FSEL R41, R41, -INF , !P4 ;  /* 0xff80000029297808 */ /* 0x000fe40006000000 */
[----:B------:R-:W-:Y:S02]  /*f890*/  FSEL R98, R42, -INF , !P1 ;  /* 0xff8000002a627808 */ /* 0x000fe40004800000 */
[----:B------:R-:W-:-:S02]  /*f8a0*/  ISETP.LE.AND P4, PT, R3, UR35, PT ;  /* 0x0000002303007c0c */ /* 0x000fc4000bf83270 */
[C---:B------:R-:W-:Y:S02]  /*f8b0*/  ISETP.LE.AND P1, PT, R3.reuse, UR34, PT ;  /* 0x0000002203007c0c */ /* 0x040fe4000bf23270 */
[----:B------:R-:W-:Y:S01]  /*f8c0*/  ISETP.GE.AND P5, PT, R0, UR17, PT ;  /* 0x0000001100007c0c */ /* 0x000fe2000bfa6270 */
[----:B------:R-:W-:Y:S01]  /*f8d0*/  UIADD3 UR17, UPT, UPT, UR49, 0x71, URZ ;  /* 0x0000007131117890 */ /* 0x000fe2000fffe0ff */
[----:B------:R-:W-:Y:S02]  /*f8e0*/  FSEL R76, R44, -INF , !P3 ;  /* 0xff8000002c4c7808 */ /* 0x000fe40005800000 */
[----:B------:R-:W-:Y:S02]  /*f8f0*/  ISETP.LE.AND P3, PT, R3, UR31, PT ;  /* 0x0000001f03007c0c */ /* 0x000fe4000bf63270 */
[----:B------:R-:W-:Y:S02]  /*f900*/  FSEL R45, R45, -INF , !P4 ;  /* 0xff8000002d2d7808 */ /* 0x000fe40006000000 */
[----:B------:R-:W-:-:S02]  /*f910*/  FSEL R80, R46, -INF , !P1 ;  /* 0xff8000002e507808 */ /* 0x000fc40004800000 */
[C---:B------:R-:W-:Y:S02]  /*f920*/  ISETP.LE.AND P4, PT, R3.reuse, UR27, PT ;  /* 0x0000001b03007c0c */ /* 0x040fe4000bf83270 */
[----:B------:R-:W-:Y:S02]  /*f930*/  ISETP.LE.AND P1, PT, R3, UR23, PT ;  /* 0x0000001703007c0c */ /* 0x000fe4000bf23270 */
[----:B------:R-:W-:Y:S02]  /*f940*/  FSEL R65, R65, -INF , P5 ;  /* 0xff80000041417808 */ /* 0x000fe40002800000 */
[----:B------:R-:W-:Y:S01]  /*f950*/  ISETP.GE.AND P5, PT, R0, UR12, PT ;  /* 0x0000000c00007c0c */ /* 0x000fe2000bfa6270 */
[----:B------:R-:W-:Y:S01]  /*f960*/  UIADD3 UR12, UPT, UPT, UR49, 0x76, URZ ;  /* 0x00000076310c7890 */ /* 0x000fe2000fffe0ff */
[----:B------:R-:W-:Y:S02]  /*f970*/  FSEL R66, R48, -INF , !P3 ;  /* 0xff80000030427808 */ /* 0x000fe40005800000 */
[----:B------:R-:W-:-:S02]  /*f980*/  ISETP.LE.AND P3, PT, R3, UR19, PT ;  /* 0x0000001303007c0c */ /* 0x000fc4000bf63270 */
[----:B------:R-:W-:Y:S02]  /*f990*/  FSEL R49, R49, -INF , !P4 ;  /* 0xff80000031317808 */ /* 0x000fe40006000000 */
[----:B------:R-:W-:Y:S02]  /*f9a0*/  FSEL R74, R50, -INF , !P1 ;  /* 0xff800000324a7808 */ /* 0x000fe40004800000 */
[C---:B------:R-:W-:Y:S02]  /*f9b0*/  ISETP.LE.AND P4, PT, R3.reuse, UR15, PT ;  /* 0x0000000f03007c0c */ /* 0x040fe4000bf83270 */
[----:B------:R-:W-:Y:S02]  /*f9c0*/  ISETP.LE.AND P1, PT, R3, UR11, PT ;  /* 0x0000000b03007c0c */ /* 0x000fe4000bf23270 */
[----:B------:R-:W-:Y:S02]  /*f9d0*/  FSEL R72, R70, -INF , P5 ;  /* 0xff80000046487808 */ /* 0x000fe40002800000 */
[----:B------:R-:W-:-:S02]  /*f9e0*/  FSEL R70, R52, -INF , !P3 ;  /* 0xff80000034467808 */ /* 0x000fc40005800000 */
[----:B------:R-:W-:Y:S02]  /*f9f0*/  FSEL R53, R53, -INF , !P4 ;  /* 0xff80000035357808 */ /* 0x000fe40006000000 */
[----:B------:R-:W-:Y:S02]  /*fa00*/  FSEL R52, R54, -INF , !P1 ;  /* 0xff80000036347808 */ /* 0x000fe40004800000 */
[C---:B------:R-:W-:Y:S02]  /*fa10*/  ISETP.LE.AND P4, PT, R3.reuse, UR33, PT ;  /* 0x0000002103007c0c */ /* 0x040fe4000bf83270 */
[C---:B------:R-:W-:Y:S02]  /*fa20*/  ISETP.LE.AND P1, PT, R3.reuse, UR32, PT ;  /* 0x0000002003007c0c */ /* 0x040fe4000bf23270 */
[----:B------:R-:W-:Y:S02]  /*fa30*/  ISETP.LE.AND P3, PT, R3, UR7, PT ;  /* 0x0000000703007c0c */ /* 0x000fe4000bf63270 */
[----:B------:R-:W-:-:S02]  /*fa40*/  FSEL R121, R121, -INF , !P4 ;  /* 0xff80000079797808 */ /* 0x000fc40006000000 */
[----:B------:R-:W-:Y:S02]  /*fa50*/  FSEL R48, R122, -INF , !P1 ;  /* 0xff8000007a307808 */ /* 0x000fe40004800000 */
[C---:B------:R-:W-:Y:S02]  /*fa60*/  ISETP.LE.AND P4, PT, R3.reuse, UR29, PT ;  /* 0x0000001d03007c0c */ /* 0x040fe4000bf83270 */
[C---:B------:R-:W-:Y:S02]  /*fa70*/  ISETP.LE.AND P1, PT, R3.reuse, UR28, PT ;  /* 0x0000001c03007c0c */ /* 0x040fe4000bf23270 */
[----:B------:R-:W-:Y:S02]  /*fa80*/  FSEL R50, R120, -INF , !P3 ;  /* 0xff80000078327808 */ /* 0x000fe40005800000 */
        /* <DEDUP_REMOVED lines=12> */
[----:B------:R-:W-:Y:S01]  /*fb50*/  ISETP.GE.AND P6, PT, R0, UR14, PT ;  /* 0x0000000e00007c0c */ /* 0x000fe2000bfc6270 */
[----:B------:R-:W-:Y:S01]  /*fb60*/  UIADD3 UR14, UPT, UPT, UR49, 0x74, URZ ;  /* 0x00000074310e7890 */ /* 0x000fe2000fffe0ff */
[----:B------:R-:W-:-:S02]  /*fb70*/  ISETP.LE.AND P3, PT, R3, UR22, PT ;  /* 0x0000001603007c0c */ /* 0x000fc4000bf63270 */
[----:B------:R-:W-:Y:S02]  /*fb80*/  FSEL R133, R133, -INF , !P4 ;  /* 0xff80000085857808 */ /* 0x000fe40006000000 */
[----:B------:R-:W-:Y:S02]  /*fb90*/  FSEL R36, R134, -INF , !P1 ;  /* 0xff80000086247808 */ /* 0x000fe40004800000 */
[C---:B------:R-:W-:Y:S02]  /*fba0*/  ISETP.LE.AND P4, PT, R3.reuse, UR17, PT ;  /* 0x0000001103007c0c */ /* 0x040fe4000bf83270 */
[----:B------:R-:W-:Y:S02]  /*fbb0*/  ISETP.LE.AND P1, PT, R3, UR16, PT ;  /* 0x0000001003007c0c */ /* 0x000fe4000bf23270 */
[----:B------:R-:W-:Y:S02]  /*fbc0*/  FSEL R60, R60, -INF , P6 ;  /* 0xff8000003c3c7808 */ /* 0x000fe40003000000 */
[----:B------:R-:W-:-:S02]  /*fbd0*/  FSEL R38, R132, -INF , !P3 ;  /* 0xff80000084267808 */ /* 0x000fc40005800000 */
[----:B------:R-:W-:Y:S01]  /*fbe0*/  ISETP.GE.AND P6, PT, R0, UR9, PT ;  /* 0x0000000900007c0c */ /* 0x000fe2000bfc6270 */
[----:B------:R-:W-:Y:S01]  /*fbf0*/  UIADD3 UR9, UPT, UPT, UR49, 0x79, URZ ;  /* 0x0000007931097890 */ /* 0x000fe2000fffe0ff */
[----:B------:R-:W-:Y:S02]  /*fc00*/  ISETP.LE.AND P3, PT, R3, UR18, PT ;  /* 0x0000001203007c0c */ /* 0x000fe4000bf63270 */
[----:B------:R-:W-:Y:S02]  /*fc10*/  FSEL R137, R137, -INF , !P4 ;  /* 0xff80000089897808 */ /* 0x000fe40006000000 */
[----:B------:R-:W-:Y:S02]  /*fc20*/  FSEL R32, R138, -INF , !P1 ;  /* 0xff8000008a207808 */ /* 0x000fe40004800000 */
[C---:B------:R-:W-:Y:S02]  /*fc30*/  ISETP.LE.AND P4, PT, R3.reuse, UR13, PT ;  /* 0x0000000d03007c0c */ /* 0x040fe4000bf83270 */
[----:B------:R-:W-:-:S02]  /*fc40*/  ISETP.LE.AND P1, PT, R3, UR12, PT ;  /* 0x0000000c03007c0c */ /* 0x000fc4000bf23270 */
[----:B------:R-:W-:Y:S02]  /*fc50*/  FSEL R57, R57, -INF , P6 ;  /* 0xff80000039397808 */ /* 0x000fe40003000000 */
[----:B------:R-:W-:Y:S02]  /*fc60*/  FSEL R34, R136, -INF , !P3 ;  /* 0xff80000088227808 */ /* 0x000fe40005800000 */
[----:B------:R-:W-:Y:S01]  /*fc70*/  ISETP.GE.AND P6, PT, R0, UR4, PT ;  /* 0x0000000400007c0c */ /* 0x000fe2000bfc6270 */
[----:B------:R-:W-:Y:S01]  /*fc80*/  UIADD3 UR4, UPT, UPT, UR49, 0x7e, URZ ;  /* 0x0000007e31047890 */ /* 0x000fe2000fffe0ff */
[----:B------:R-:W-:Y:S02]  /*fc90*/  ISETP.LE.AND P3, PT, R3, UR14, PT ;  /* 0x0000000e03007c0c */ /* 0x000fe4000bf63270 */
[----:B------:R-:W-:Y:S02]  /*fca0*/  FSEL R141, R141, -INF , !P4 ;  /* 0xff8000008d8d7808 */ /* 0x000fe40006000000 */
[----:B------:R-:W-:-:S02]  /*fcb0*/  FSEL R28, R142, -INF , !P1 ;  /* 0xff8000008e1c7808 */ /* 0x000fc40004800000 */
[----:B------:R-:W-:Y:S01]  /*fcc0*/  ISETP.GE.AND P5, PT, R0, UR6, PT ;  /* 0x0000000600007c0c */ /* 0x000fe2000bfa6270 */
[----:B------:R-:W-:Y:S01]  /*fcd0*/  UIADD3 UR6, UPT, UPT, UR49, 0x7c, URZ ;  /* 0x0000007c31067890 */ /* 0x000fe2000fffe0ff */
[C---:B------:R-:W-:Y:S02]  /*fce0*/  ISETP.LE.AND P4, PT, R3.reuse, UR9, PT ;  /* 0x0000000903007c0c */ /* 0x040fe4000bf83270 */
[C---:B------:R-:W-:Y:S02]  /*fcf0*/  ISETP.LE.AND P1, PT, R3.reuse, UR8, PT ;  /* 0x0000000803007c0c */ /* 0x040fe4000bf23270 */
[----:B------:R-:W-:Y:S02]  /*fd00*/  FSEL R30, R140, -INF , !P3 ;  /* 0xff8000008c1e7808 */ /* 0x000fe40005800000 */
[C---:B------:R-:W-:Y:S02]  /*fd10*/  ISETP.LE.AND P2, PT, R3.reuse, UR37, PT ;  /* 0x0000002503007c0c */ /* 0x040fe4000bf43270 */
[----:B------:R-:W-:-:S02]  /*fd20*/  ISETP.LE.AND P3, PT, R3, UR10, PT ;  /* 0x0000000a03007c0c */ /* 0x000fc4000bf63270 */
[----:B------:R-:W-:Y:S02]  /*fd30*/  FSEL R22, R22, -INF , P5 ;  /* 0xff80000016167808 */ /* 0x000fe40002800000 */
[----:B------:R-:W-:Y:S02]  /*fd40*/  FSEL R145, R145, -INF , !P4 ;  /* 0xff80000091917808 */ /* 0x000fe40006000000 */
[----:B------:R-:W-:Y:S02]  /*fd50*/  FSEL R24, R146, -INF , !P1 ;  /* 0xff80000092187808 */ /* 0x000fe40004800000 */
[----:B------:R-:W-:Y:S01]  /*fd60*/  ISETP.GE.AND P5, PT, R0, UR37, PT ;  /* 0x0000002500007c0c */ /* 0x000fe2000bfa6270 */
[----:B------:R-:W-:Y:S01]  /*fd70*/  UIADD3 UR37, UPT, UPT, UR49, 0x3, URZ ;  /* 0x0000000331257890 */ /* 0x000fe2000fffe0ff */
[C---:B------:R-:W-:Y:S02]  /*fd80*/  ISETP.LE.AND P4, PT, R3.reuse, UR5, PT ;  /* 0x0000000503007c0c */ /* 0x040fe4000bf83270 */
[----:B------:R-:W-:-:S02]  /*fd90*/  ISETP.LE.AND P1, PT, R3, UR4, PT ;  /* 0x0000000403007c0c */ /* 0x000fc4000bf23270 */
[----:B------:R-:W-:Y:S02]  /*fda0*/  FSEL R58, R58, -INF , P6 ;  /* 0xff8000003a3a7808 */ /* 0x000fe40003000000 */
[----:B------:R-:W-:Y:S02]  /*fdb0*/  FSEL R69, R81, -INF , !P2 ;  /* 0xff80000051457808 */ /* 0x000fe40005000000 */
[----:B------:R-:W-:Y:S02]  /*fdc0*/  FSEL R26, R144, -INF , !P3 ;  /* 0xff800000901a7808 */ /* 0x000fe40005800000 */
[C---:B------:R-:W-:Y:S01]  /*fdd0*/  ISETP.GE.AND P0, PT, R0.reuse, UR77, PT ;  /* 0x0000004d00007c0c */ /* 0x040fe2000bf06270 */
[----:B------:R-:W-:Y:S01]  /*fde0*/  UIADD3 UR77, UPT, UPT, UR49, 0x7, URZ ;  /* 0x00000007314d7890 */ /* 0x000fe2000fffe0ff */
[----:B------:R-:W-:Y:S01]  /*fdf0*/  ISETP.GE.AND P6, PT, R0, UR76, PT ;  /* 0x0000004c00007c0c */ /* 0x000fe2000bfc6270 */
[----:B------:R-:W-:Y:S01]  /*fe00*/  UIADD3 UR76, UPT, UPT, UR49, 0xb, URZ ;  /* 0x0000000b314c7890 */ /* 0x000fe2000fffe0ff */
[----:B------:R-:W-:-:S02]  /*fe10*/  ISETP.LE.AND P3, PT, R3, UR6, PT ;  /* 0x0000000603007c0c */ /* 0x000fc4000bf63270 */
[----:B------:R-:W-:Y:S02]  /*fe20*/  FSEL R149, R149, -INF , !P4 ;  /* 0xff80000095957808 */ /* 0x000fe40006000000 */
[----:B------:R-:W-:Y:S02]  /*fe30*/  FSEL R18, R150, -INF , !P1 ;  /* 0xff80000096127808 */ /* 0x000fe40004800000 */
[----:B------:R-:W-:Y:S01]  /*fe40*/  ISETP.GE.AND P2, PT, R0, UR75, PT ;  /* 0x0000004b00007c0c */ /* 0x000fe2000bf46270 */
[----:B------:R-:W-:Y:S01]  /*fe50*/  UIADD3 UR75, UPT, UPT, UR49, 0xf, URZ ;  /* 0x0000000f314b7890 */ /* 0x000fe2000fffe0ff */
[C---:B------:R-:W-:Y:S02]  /*fe60*/  ISETP.LE.AND P4, PT, R3.reuse, UR49, PT ;  /* 0x0000003103007c0c */ /* 0x040fe4000bf83270 */
[----:B------:R-:W-:Y:S01]  /*fe70*/  ISETP.LE.AND P1, PT, R3, UR73, PT ;  /* 0x0000004903007c0c */ /* 0x000fe2000bf23270 */
[----:B------:R-:W-:Y:S01]  /*fe80*/  UIADD3 UR73, UPT, UPT, UR49, 0x17, URZ ;  /* 0x0000001731497890 */ /* 0x000fe2000fffe0ff */
[----:B------:R-:W-:-:S02]  /*fe90*/  FSEL R69, R69, -INF , P5 ;  /* 0xff80000045457808 */ /* 0x000fc40002800000 */
[----:B------:R-:W-:Y:S02]  /*fea0*/  FSEL R54, R148, -INF , !P3 ;  /* 0xff80000094367808 */ /* 0x000fe40005800000 */
[----:B------:R-:W-:Y:S02]  /*feb0*/  ISETP.LE.AND P5, PT, R3, UR37, PT ;  /* 0x0000002503007c0c */ /* 0x000fe4000bfa3270 */
[----:B------:R-:W-:Y:S01]  /*fec0*/  ISETP.GE.AND P3, PT, R0, UR74, PT ;  /* 0x0000004a00007c0c */ /* 0x000fe2000bf66270 */
[----:B------:R-:W-:Y:S01]  /*fed0*/  UIADD3 UR74, UPT, UPT, UR49, 0x13, URZ ;  /* 0x00000013314a7890 */ /* 0x000fe2000fffe0ff */
[----:B------:R-:W-:Y:S02]  /*fee0*/  R2UR.FILL UR37, R4 ;  /* 0x00000000042572ca */ /* 0x000fe400004e0000 */
[----:B------:R-:W-:Y:S02]  /*fef0*/  FSEL R124, R88, -INF , !P4 ;  /* 0xff800000587c7808 */ /* 0x000fe40006000000 */
[----:B------:R-:W-:-:S02]  /*ff00*/  FSEL R4, R89, -INF , !P1 ;  /* 0xff80000059047808 */ /* 0x000fc40004800000 */
[C---:B------:R-:W-:Y:S02]  /*ff10*/  ISETP.LE.AND P4, PT, R3.reuse, UR77, PT ;  /* 0x0000004d03007c0c */ /* 0x040fe4000bf83270 */
[----:B------:R-:W-:Y:S02]  /*ff20*/  ISETP.LE.AND P1, PT, R3, UR76, PT ;  /* 0x0000004c03007c0c */ /* 0x000fe4000bf23270 */
[----:B------:R-:W-:Y:S02]  /*ff30*/  FSEL R91, R91, -INF , !P5 ;  /* 0xff8000005b5b7808 */ /* 0x000fe40006800000 */
[----:B------:R-:W-:Y:S02]  /*ff40*/  ISETP.LE.AND P5, PT, R3, UR75, PT ;  /* 0x0000004b03007c0c */ /* 0x000fe4000bfa3270 */
[----:B------:R-:W-:Y:S02]  /*ff50*/  FSEL R95, R95, -INF , !P4 ;  /* 0xff8000005f5f7808 */ /* 0x000fe40006000000 */
[----:B------:R-:W-:-:S02]  /*ff60*/  FSEL R99, R99, -INF , !P1 ;  /* 0xff80000063637808 */ /* 0x000fc40004800000 */
[----:B------:R-:W-:Y:S02]  /*ff70*/  ISETP.LE.AND P4, PT, R3, UR74, PT ;  /* 0x0000004a03007c0c */ /* 0x000fe4000bf83270 */
[C---:B------:R-:W-:Y:S01]  /*ff80*/  ISETP.GE.AND P1, PT, R0.reuse, UR72, PT ;  /* 0x0000004800007c0c */ /* 0x040fe2000bf26270 */
[----:B------:R-:W-:Y:S01]  /*ff90*/  UIADD3 UR72, UPT, UPT, UR49, 0x1b, URZ ;  /* 0x0000001b31487890 */ /* 0x000fe2000fffe0ff */
[----:B------:R-:W-:Y:S02]  /*ffa0*/  FSEL R103, R103, -INF , !P5 ;  /* 0xff80000067677808 */ /* 0x000fe40006800000 */
[----:B------:R-:W-:Y:S02]  /*ffb0*/  ISETP.LE.AND P5, PT, R3, UR73, PT ;  /* 0x0000004903007c0c */ /* 0x000fe4000bfa3270 */
[----:B------:R-:W-:Y:S02]  /*ffc0*/  FSEL R107, R107, -INF , !P4 ;  /* 0xff8000006b6b7808 */ /* 0x000fe40006000000 */
[----:B------:R-:W-:Y:S01]  /*ffd0*/  ISETP.GE.AND P4, PT, R0, UR71, PT ;  /* 0x0000004700007c0c */ /* 0x000fe2000bf86270 */
[----:B------:R-:W-:Y:S01]  /*ffe0*/  UIADD3 UR71, UPT, UPT, UR49, 0x1f, URZ ;  /* 0x0000001f31477890 */ /* 0x000fe2000fffe0ff */
[----:B------:R-:W-:-:S02]  /*fff0*/  FSEL R163, R111, -INF , !P5 ;  /* 0xff8000006fa37808 */ /* 0x000fc40006800000 */
[----:B------:R-:W-:Y:S02]  /*10000*/  ISETP.LE.AND P5, PT, R3, UR72, PT ;  /* 0x0000004803007c0c */ /* 0x000fe4000bfa3270 */
[----:B------:R-:W-:Y:S02]  /*10010*/  FSEL R122, R7, -INF , P0 ;  /* 0xff800000077a7808 */ /* 0x000fe40000000000 */
[----:B------:R-:W-:Y:S02]  /*10020*/  FSEL R115, R115, -INF , !P5 ;  /* 0xff80000073737808 */ /* 0x000fe40006800000 */
[----:B------:R-:W-:Y:S02]  /*10030*/  ISETP.LE.AND P5, PT, R3, UR71, PT ;  /* 0x0000004703007c0c */ /* 0x000fe4000bfa3270 */
[----:B------:R-:W-:Y:S01]  /*10040*/  ISETP.GE.AND P0, PT, R0, UR70, PT ;  /* 0x0000004600007c0c */ /* 0x000fe2000bf06270 */
[----:B------:R-:W-:Y:S01]  /*10050*/  UIADD3 UR70, UPT, UPT, UR49, 0x23, URZ ;  /* 0x0000002331467890 */ /* 0x000fe2000fffe0ff */
[----:B------:R-:W-:-:S02]  /*10060*/  FSEL R113, R119, -INF , !P5 ;  /* 0xff80000077717808 */ /* 0x000fc40006800000 */
[----:B------:R-:W-:Y:S02]  /*10070*/  FSEL R111, R85, -INF , P2 ;  /* 0xff800000556f7808 */ /* 0x000fe40001000000 */
[C---:B------:R-:W-:Y:S01]  /*10080*/  ISETP.GE.AND P5, PT, R0.reuse, UR69, PT ;  /* 0x0000004500007c0c */ /* 0x040fe2000bfa6270 */
[----:B------:R-:W-:Y:S01]  /*10090*/  UIADD3 UR69, UPT, UPT, UR49, 0x27, URZ ;  /* 0x0000002731457890 */ /* 0x000fe2000fffe0ff */
[----:B------:R-:W-:Y:S01]  /*100a0*/  ISETP.GE.AND P2, PT, R0, UR68, PT ;  /* 0x0000004400007c0c */ /* 0x000fe2000bf46270 */
[----:B------:R-:W-:Y:S01]  /*100b0*/  UIADD3 UR68, UPT, UPT, UR49, 0x2b, URZ ;  /* 0x0000002b31447890 */ /* 0x000fe2000fffe0ff */
[----:B------:R-:W-:Y:S02]  /*100c0*/  FSEL R120, R6, -INF , P3 ;  /* 0xff80000006787808 */ /* 0x000fe40001800000 */
[----:B------:R-:W-:Y:S01]  /*100d0*/  ISETP.GE.AND P3, PT, R0, UR67, PT ;  /* 0x0000004300007c0c */ /* 0x000fe2000bf66270 */
[----:B------:R-:W-:Y:S01]  /*100e0*/  UIADD3 UR67, UPT, UPT, UR49, 0x2f, URZ ;  /* 0x0000002f31437890 */ /* 0x000fe2000fffe0ff */
[----:B------:R-:W-:-:S02]  /*100f0*/  FSEL R118, R118, -INF , P0 ;  /* 0xff80000076767808 */ /* 0x000fc40000000000 */
[----:B------:R-:W-:Y:S02]  /*10100*/  FSEL R88, R5, -INF , P1 ;  /* 0xff80000005587808 */ /* 0x000fe40000800000 */
[----:B------:R-:W-:Y:S02]  /*10110*/  ISETP.LE.AND P0, PT, R3, UR70, PT ;  /* 0x0000004603007c0c */ /* 0x000fe4000bf03270 */
[----:B------:R-:W-:Y:S01]  /*10120*/  ISETP.GE.AND P1, PT, R0, UR66, PT ;  /* 0x0000004200007c0c */ /* 0x000fe2000bf26270 */
[----:B------:R-:W-:Y:S01]  /*10130*/  UIADD3 UR66, UPT, UPT, UR49, 0x33, URZ ;  /* 0x0000003331427890 */ /* 0x000fe2000fffe0ff */
[----:B------:R-:W-:Y:S02]  /*10140*/  FSEL R110, R110, -INF , P6 ;  /* 0xff8000006e6e7808 */ /* 0x000fe40003000000 */
[----:B------:R-:W-:Y:S02]  /*10150*/  FSEL R89, R25, -INF , P4 ;  /* 0xff80000019597808 */ /* 0x000fe40002000000 */
[----:B------:R-:W-:-:S02]  /*10160*/  FSEL R86, R86, -INF , P5 ;  /* 0xff80000056567808 */ /* 0x000fc40002800000 */
[----:B------:R-:W-:Y:S01]  /*10170*/  ISETP.GE.AND P4, PT, R0, UR65, PT ;  /* 0x0000004100007c0c */ /* 0x000fe2000bf86270 */
[----:B------:R-:W-:Y:S01]  /*10180*/  UIADD3 UR65, UPT, UPT, UR49, 0x37, URZ ;  /* 0x0000003731417890 */ /* 0x000fe2000fffe0ff */
[C---:B------:R-:W-:Y:S02]  /*10190*/  ISETP.LE.AND P6, PT, R3.reuse, UR69, PT ;  /* 0x0000004503007c0c */ /* 0x040fe4000bfc3270 */
[----:B------:R-:W-:Y:S02]  /*101a0*/  ISETP.LE.AND P5, PT, R3, UR68, PT ;  /* 0x0000004403007c0c */ /* 0x000fe4000bfa3270 */
[----:B------:R-:W-:Y:S02]  /*101b0*/  FSEL R9, R59, -INF , !P0 ;  /* 0xff8000003b097808 */ /* 0x000fe40004000000 */
[----:B------:R-:W-:Y:S02]  /*101c0*/  ISETP.LE.AND P0, PT, R3, UR67, PT ;  /* 0x0000004303007c0c */ /* 0x000fe4000bf03270 */
[----:B------:R-:W-:-:S02]  /*101d0*/  FSEL R8, R63, -INF , !P6 ;  /* 0xff8000003f087808 */ /* 0x000fc40007000000 */
[----:B------:R-:W-:Y:S02]  /*101e0*/  FSEL R7, R67, -INF , !P5 ;  /* 0xff80000043077808 */ /* 0x000fe40006800000 */
[----:B------:R-:W-:Y:S02]  /*101f0*/  ISETP.LE.AND P6, PT, R3, UR66, PT ;  /* 0x0000004203007c0c */ /* 0x000fe4000bfc3270 */
[----:B------:R-:W-:Y:S01]  /*10200*/  ISETP.GE.AND P5, PT, R0, UR64, PT ;  /* 0x0000004000007c0c */ /* 0x000fe2000bfa6270 */
[----:B------:R-:W-:Y:S01]  /*10210*/  UIADD3 UR64, UPT, UPT, UR49, 0x3b, URZ ;  /* 0x0000003b31407890 */ /* 0x000fe2000fffe0ff */
[----:B------:R-:W-:Y:S02]  /*10220*/  FSEL R73, R71, -INF , !P0 ;  /* 0xff80000047497808 */ /* 0x000fe40004000000 */
[----:B------:R-:W-:Y:S02]  /*10230*/  ISETP.LE.AND P0, PT, R3, UR65, PT ;  /* 0x0000004103007c0c */ /* 0x000fe4000bf03270 */
[----:B------:R-:W-:-:S02]  /*10240*/  FSEL R63, R75, -INF , !P6 ;  /* 0xff8000004b3f7808 */ /* 0x000fc40007000000 */
[----:B------:R-:W-:Y:S01]  /*10250*/  ISETP.GE.AND P6, PT, R0, UR63, PT ;  /* 0x0000003f00007c0c */ /* 0x000fe2000bfc6270 */
[----:B------:R-:W-:Y:S01]  /*10260*/  UIADD3 UR63, UPT, UPT, UR49, 0x3f, URZ ;  /* 0x0000003f313f7890 */ /* 0x000fe2000fffe0ff */
[----:B------:R-:W-:Y:S02]  /*10270*/  FSEL R59, R79, -INF , !P0 ;  /* 0xff8000004f3b7808 */ /* 0x000fe40004000000 */
[----:B------:R-:W-:Y:S02]  /*10280*/  ISETP.LE.AND P0, PT, R3, UR64, PT ;  /* 0x0000004003007c0c */ /* 0x000fe4000bf03270 */
[----:B------:R-:W-:Y:S02]  /*10290*/  FSEL R84, R84, -INF , P1 ;  /* 0xff80000054547808 */ /* 0x000fe40000800000 */
[----:B------:R-:W-:Y:S02]  /*102a0*/  FSEL R6, R83, -INF , !P0 ;  /* 0xff80000053067808 */ /* 0x000fe40004000000 */
[----:B------:R-:W-:-:S02]  /*102b0*/  ISETP.LE.AND P0, PT, R3, UR63, PT ;  /* 0x0000003f03007c0c */ /* 0x000fc4000bf03270 */
[C---:B------:R-:W-:Y:S01]  /*102c0*/  ISETP.GE.AND P1, PT, R0.reuse, UR60, PT ;  /* 0x0000003c00007c0c */ /* 0x040fe2000bf26270 */
[----:B------:R-:W-:Y:S01]  /*102d0*/  UIADD3 UR60, UPT, UPT, UR49, 0x4b, URZ ;  /* 0x0000004b313c7890 */ /* 0x000fe2000fffe0ff */
[----:B------:R-:W-:Y:S02]  /*102e0*/  FSEL R5, R87, -INF , !P0 ;  /* 0xff80000057057808 */ /* 0x000fe40004000000 */
[C---:B------:R-:W-:Y:S01]  /*102f0*/  ISETP.GE.AND P0, PT, R0.reuse, UR62, PT ;  /* 0x0000003e00007c0c */ /* 0x040fe2000bf06270 */
[----:B------:R-:W-:Y:S01]  /*10300*/  UIADD3 UR62, UPT, UPT, UR49, 0x43, URZ ;  /* 0x00000043313e7890 */ /* 0x000fe2000fffe0ff */
[----:B------:R-:W-:Y:S02]  /*10310*/  FSEL R87, R29, -INF , P2 ;  /* 0xff8000001d577808 */ /* 0x000fe40001000000 */
[----:B------:R-:W-:Y:S01]  /*10320*/  ISETP.GE.AND P2, PT, R0, UR61, PT ;  /* 0x0000003d00007c0c */ /* 0x000fe2000bf46270 */
[----:B------:R-:W-:Y:S01]  /*10330*/  UIADD3 UR61, UPT, UPT, UR49, 0x47, URZ ;  /* 0x00000047313d7890 */ /* 0x000fe2000fffe0ff */
[----:B------:R-:W-:-:S02]  /*10340*/  FSEL R116, R116, -INF , P3 ;  /* 0xff80000074747808 */ /* 0x000fc40001800000 */
[C---:B------:R-:W-:Y:S01]  /*10350*/  ISETP.GE.AND P3, PT, R0.reuse, UR59, PT ;  /* 0x0000003b00007c0c */ /* 0x040fe2000bf66270 */
[----:B------:R-:W-:Y:S01]  /*10360*/  UIADD3 UR59, UPT, UPT, UR49, 0x4f, URZ ;  /* 0x0000004f313b7890 */ /* 0x000fe2000fffe0ff */
[----:B------:R-:W-:Y:S02]  /*10370*/  FSEL R79, R37, -INF , P0 ;  /* 0xff800000254f7808 */ /* 0x000fe40000000000 */
[----:B------:R-:W-:Y:S02]  /*10380*/  FSEL R85, R33, -INF , P4 ;  /* 0xff80000021557808 */ /* 0x000fe40002000000 */
[----:B------:R-:W-:Y:S02]  /*10390*/  ISETP.LE.AND P0, PT, R3, UR62, PT ;  /* 0x0000003e03007c0c */ /* 0x000fe4000bf03270 */
[----:B------:R-:W-:Y:S01]  /*103a0*/  ISETP.GE.AND P4, PT, R0, UR58, PT ;  /* 0x0000003a00007c0c */ /* 0x000fe2000bf86270 */
[----:B------:R-:W-:Y:S01]  /*103b0*/  UIADD3 UR58, UPT, UPT, UR49, 0x53, URZ ;  /* 0x00000053313a7890 */ /* 0x000fe2000fffe0ff */
[----:B------:R-:W-:-:S02]  /*103c0*/  FSEL R114, R114, -INF , P5 ;  /* 0xff80000072727808 */ /* 0x000fc40002800000 */
[----:B------:R-:W-:Y:S02]  /*103d0*/  FSEL R78, R78, -INF , P6 ;  /* 0xff8000004e4e7808 */ /* 0x000fe40003000000 */
[----:B------:R-:W-:Y:S02]  /*103e0*/  FSEL R102, R102, -INF , P2 ;  /* 0xff80000066667808 */ /* 0x000fe40001000000 */
[----:B------:R-:W-:Y:S01]  /*103f0*/  ISETP.GE.AND P5, PT, R0, UR57, PT ;  /* 0x0000003900007c0c */ /* 0x000fe2000bfa6270 */
[----:B------:R-:W-:Y:S01]  /*10400*/  UIADD3 UR57, UPT, UPT, UR49, 0x57, URZ ;  /* 0x0000005731397890 */ /* 0x000fe2000fffe0ff */
[C---:B------:R-:W-:Y:S02]  /*10410*/  ISETP.LE.AND P6, PT, R3.reuse, UR61, PT ;  /* 0x0000003d03007c0c */ /* 0x040fe4000bfc3270 */
[----:B------:R-:W-:Y:S02]  /*10420*/  ISETP.LE.AND P2, PT, R3, UR60, PT ;  /* 0x0000003c03007c0c */ /* 0x000fe4000bf43270 */
[----:B------:R-:W-:-:S02]  /*10430*/  FSEL R119, R27, -INF , !P0 ;  /* 0xff8000001b777808 */ /* 0x000fc40004000000 */
[----:B------:R-:W-:Y:S02]  /*10440*/  ISETP.LE.AND P0, PT, R3, UR59, PT ;  /* 0x0000003b03007c0c */ /* 0x000fe4000bf03270 */
[----:B------:R-:W-:Y:S02]  /*10450*/  FSEL R117, R31, -INF , !P6 ;  /* 0xff8000001f757808 */ /* 0x000fe40007000000 */
[----:B------:R-:W-:Y:S02]  /*10460*/  FSEL R13, R35, -INF , !P2 ;  /* 0xff800000230d7808 */ /* 0x000fe40005000000 */
[----:B------:R-:W-:Y:S02]  /*10470*/  ISETP.LE.AND P6, PT, R3, UR58, PT ;  /* 0x0000003a03007c0c */ /* 0x000fe4000bfc3270 */
[----:B------:R-:W-:Y:S01]  /*10480*/  ISETP.GE.AND P2, PT, R0, UR35, PT ;  /* 0x0000002300007c0c */ /* 0x000fe2000bf46270 */
[----:B------:R-:W-:Y:S01]  /*10490*/  UIADD3 UR35, UPT, UPT, UR49, 0x5b, URZ ;  /* 0x0000005b31237890 */ /* 0x000fe2000fffe0ff */
[----:B------:R-:W-:-:S02]  /*104a0*/  FSEL R12, R39, -INF , !P0 ;  /* 0xff800000270c7808 */ /* 0x000fc40004000000 */
[----:B------:R-:W-:Y:S02]  /*104b0*/  ISETP.LE.AND P0, PT, R3, UR57, PT ;  /* 0x0000003903007c0c */ /* 0x000fe4000bf03270 */
[----:B------:R-:W-:Y:S02]  /*104c0*/  FSEL R11, R43, -INF , !P6 ;  /* 0xff8000002b0b7808 */ /* 0x000fe40007000000 */
[----:B------:R-:W-:Y:S01]  /*104d0*/  ISETP.GE.AND P6, PT, R0, UR34, PT ;  /* 0x0000002200007c0c */ /* 0x000fe2000bfc6270 */
[----:B------:R-:W-:Y:S01]  /*104e0*/  UIADD3 UR34, UPT, UPT, UR49, 0x5f, URZ ;  /* 0x0000005f31227890 */ /* 0x000fe2000fffe0ff */
[----:B------:R-:W-:Y:S02]  /*104f0*/  FSEL R81, R47, -INF , !P0 ;  /* 0xff8000002f517808 */ /* 0x000fe40004000000 */
[----:B------:R-:W-:Y:S02]  /*10500*/  ISETP.LE.AND P0, PT, R3, UR35, PT ;  /* 0x0000002303007c0c */ /* 0x000fe4000bf03270 */
[----:B------:R-:W-:-:S02]  /*10510*/  FSEL R98, R98, -INF , P4 ;  /* 0xff80000062627808 */ /* 0x000fc40002000000 */
[----:B------:R-:W-:Y:S02]  /*10520*/  FSEL R75, R51, -INF , !P0 ;  /* 0xff800000334b7808 */ /* 0x000fe40004000000 */
[----:B------:R-:W-:Y:S02]  /*10530*/  ISETP.LE.AND P0, PT, R3, UR34, PT ;  /* 0x0000002203007c0c */ /* 0x000fe4000bf03270 */
[----:B------:R-:W-:Y:S02]  /*10540*/  FSEL R82, R82, -INF , P1 ;  /* 0xff80000052527808 */ /* 0x000fe40000800000 */
[----:B------:R-:W-:Y:S02]  /*10550*/  FSEL R10, R55, -INF , !P0 ;  /* 0xff800000370a7808 */ /* 0x000fe40004000000 */
[C---:B------:R-:W-:Y:S01]  /*10560*/  ISETP.GE.AND P0, PT, R0.reuse, UR31, PT ;  /* 0x0000001f00007c0c */ /* 0x040fe2000bf06270 */
[----:B------:R-:W-:Y:S01]  /*10570*/  UIADD3 UR31, UPT, UPT, UR49, 0x63, URZ ;  /* 0x00000063311f7890 */ /* 0x000fe2000fffe0ff */
[C---:B------:R-:W-:Y:S01]  /*10580*/  ISETP.GE.AND P4, PT, R0.reuse, UR19, PT ;  /* 0x0000001300007c0c */ /* 0x040fe2000bf86270 */
[----:B------:R-:W-:Y:S01]  /*10590*/  UIADD3 UR19, UPT, UPT, UR49, 0x6f, URZ ;  /* 0x0000006f31137890 */ /* 0x000fe2000fffe0ff */
[----:B------:R-:W-:Y:S01]  /*105a0*/  ISETP.GE.AND P1, PT, R0, UR27, PT ;  /* 0x0000001b00007c0c */ /* 0x000fe2000bf26270 */
[----:B------:R-:W-:Y:S01]  /*105b0*/  UIADD3 UR27, UPT, UPT, UR49, 0x67, URZ ;  /* 0x00000067311b7890 */ /* 0x000fe2000fffe0ff */
[----:B------:R-:W-:-:S02]  /*105c0*/  FSEL R66, R66, -INF , P0 ;  /* 0xff80000042427808 */ /* 0x000fc40000000000 */
[----:B------:R-:W-:Y:S02]  /*105d0*/  ISETP.LE.AND P0, PT, R3, UR31, PT ;  /* 0x0000001f03007c0c */ /* 0x000fe4000bf03270 */
[----:B------:R-:W-:Y:S02]  /*105e0*/  FSEL R76, R76, -INF , P5 ;  /* 0xff8000004c4c7808 */ /* 0x000fe40002800000 */
[----:B------:R-:W-:Y:S01]  /*105f0*/  ISETP.GE.AND P5, PT, R0, UR11, PT ;  /* 0x0000000b00007c0c */ /* 0x000fe2000bfa6270 */
[----:B------:R-:W-:Y:S01]  /*10600*/  UIADD3 UR11, UPT, UPT, UR49, 0x77, URZ ;  /* 0x00000077310b7890 */ /* 0x000fe2000fffe0ff */
[----:B------:R-:W-:Y:S02]  /*10610*/  FSEL R67, R49, -INF , P1 ;  /* 0xff80000031437808 */ /* 0x000fe40000800000 */
[----:B------:R-:W-:Y:S02]  /*10620*/  FSEL R49, R123, -INF , !P0 ;  /* 0xff8000007b317808 */ /* 0x000fe40004000000 */
[----:B------:R-:W-:-:S02]  /*10630*/  ISETP.LE.AND P0, PT, R3, UR19, PT ;  /* 0x0000001303007c0c */ /* 0x000fc4000bf03270 */
[----:B------:R-:W-:Y:S02]  /*10640*/  FSEL R83, R41, -INF , P3 ;  /* 0xff80000029537808 */ /* 0x000fe40001800000 */
[----:B------:R-:W-:Y:S02]  /*10650*/  FSEL R77, R45, -INF , P2 ;  /* 0xff8000002d4d7808 */ /* 0x000fe40001000000 */
[----:B------:R-:W-:Y:S02]  /*10660*/  FSEL R37, R135, -INF , !P0 ;  /* 0xff80000087257808 */ /* 0x000fe40004000000 */
[C---:B------:R-:W-:Y:S01]  /*10670*/  ISETP.GE.AND P3, PT, R0.reuse, UR23, PT ;  /* 0x0000001700007c0c */ /* 0x040fe2000bf66270 */
[----:B------:R-:W-:Y:S01]  /*10680*/  UIADD3 UR23, UPT, UPT, UR49, 0x6b, URZ ;  /* 0x0000006b31177890 */ /* 0x000fe2000fffe0ff */
[----:B------:R-:W-:Y:S01]  /*10690*/  ISETP.GE.AND P2, PT, R0, UR15, PT ;  /* 0x0000000f00007c0c */ /* 0x000fe2000bf46270 */
[----:B------:R-:W-:Y:S01]  /*106a0*/  UIADD3 UR15, UPT, UPT, UR49, 0x73, URZ ;  /* 0x00000073310f7890 */ /* 0x000fe2000fffe0ff */
[----:B------:R-:W-:-:S02]  /*106b0*/  ISETP.LE.AND P0, PT, R3, UR11, PT ;  /* 0x0000000b03007c0c */ /* 0x000fc4000bf03270 */
[----:B------:R-:W-:Y:S02]  /*106c0*/  FSEL R74, R74, -INF , P3 ;  /* 0xff8000004a4a7808 */ /* 0x000fe40001800000 */
[----:B------:R-:W-:Y:S02]  /*106d0*/  FSEL R29, R143, -INF , !P0 ;  /* 0xff8000008f1d7808 */ /* 0x000fe40004000000 */
[----:B------:R-:W-:Y:S02]  /*106e0*/  FSEL R70, R70, -INF , P4 ;  /* 0xff80000046467808 */ /* 0x000fe40002000000 */
[----:B------:R-:W-:Y:S02]  /*106f0*/  FSEL R71, R53, -INF , P2 ;  /* 0xff80000035477808 */ /* 0x000fe40001000000 */
[----:B------:R-:W-:Y:S02]  /*10700*/  FSEL R52, R52, -INF , P5 ;  /* 0xff80000034347808 */ /* 0x000fe40002800000 */
[C---:B------:R-:W-:Y:S01]  /*10710*/  ISETP.GE.AND P0, PT, R0.reuse, UR33, PT ;  /* 0x0000002100007c0c */ /* 0x040fe2000bf06270 */
[----:B------:R-:W-:Y:S01]  /*10720*/  UIADD3 UR33, UPT, UPT, UR49, 0x3, URZ ;  /* 0x0000000331217890 */ /* 0x000fe2000fffe0ff */
[----:B------:R-:W-:-:S02]  /*10730*/  ISETP.GE.AND P3, PT, R0, UR32, PT ;  /* 0x0000002000007c0c */ /* 0x000fc4000bf66270 */
[C---:B------:R-:W-:Y:S02]  /*10740*/  ISETP.GE.AND P2, PT, R0.reuse, UR30, PT ;  /* 0x0000001e00007c0c */ /* 0x040fe4000bf46270 */
[C---:B------:R-:W-:Y:S02]  /*10750*/  ISETP.GE.AND P4, PT, R0.reuse, UR29, PT ;  /* 0x0000001d00007c0c */ /* 0x040fe4000bf86270 */
[----:B------:R-:W-:Y:S02]  /*10760*/  ISETP.GE.AND P5, PT, R0, UR28, PT ;  /* 0x0000001c00007c0c */ /* 0x000fe4000bfa6270 */
[----:B------:R-:W-:Y:S02]  /*10770*/  FSEL R51, R121, -INF , P0 ;  /* 0xff80000079337808 */ /* 0x000fe40000000000 */
[----:B------:R-:W-:Y:S02]  /*10780*/  FSEL R48, R48, -INF , P3 ;  /* 0xff80000030307808 */ /* 0x000fe40001800000 */
[----:B------:R-:W-:-:S02]  /*10790*/  FSEL R46, R46, -INF , P2 ;  /* 0xff8000002e2e7808 */ /* 0x000fc40001000000 */
[----:B------:R-:W-:Y:S02]  /*107a0*/  FSEL R47, R125, -INF , P4 ;  /* 0xff8000007d2f7808 */ /* 0x000fe40002000000 */
[----:B------:R-:W-:Y:S02]  /*107b0*/  FSEL R44, R44, -INF , P5 ;  /* 0xff8000002c2c7808 */ /* 0x000fe40002800000 */
[C---:B------:R-:W-:Y:S02]  /*107c0*/  ISETP.GE.AND P0, PT, R0.reuse, UR26, PT ;  /* 0x0000001a00007c0c */ /* 0x040fe4000bf06270 */
[C---:B------:R-:W-:Y:S02]  /*107d0*/  ISETP.GE.AND P3, PT, R0.reuse, UR25, PT ;  /* 0x0000001900007c0c */ /* 0x040fe4000bf66270 */
[C---:B------:R-:W-:Y:S02]  /*107e0*/  ISETP.GE.AND P2, PT, R0.reuse, UR24, PT ;  /* 0x0000001800007c0c */ /* 0x040fe4000bf46270 */
[----:B------:R-:W-:-:S02]  /*107f0*/  ISETP.GE.AND P4, PT, R0, UR22, PT ;  /* 0x0000001600007c0c */ /* 0x000fc4000bf86270 */
[----:B------:R-:W-:Y:S02]  /*10800*/  ISETP.GE.AND P5, PT, R0, UR21, PT ;  /* 0x0000001500007c0c */ /* 0x000fe4000bfa6270 */
[----:B------:R-:W-:Y:S02]  /*10810*/  FSEL R42, R42, -INF , P0 ;  /* 0xff8000002a2a7808 */ /* 0x000fe40000000000 */
[----:B------:R-:W-:Y:S02]  /*10820*/  FSEL R43, R129, -INF , P3 ;  /* 0xff800000812b7808 */ /* 0x000fe40001800000 */
[----:B------:R-:W-:Y:S02]  /*10830*/  FSEL R40, R40, -INF , P2 ;  /* 0xff80000028287808 */ /* 0x000fe40001000000 */
[----:B------:R-:W-:Y:S02]  /*10840*/  FSEL R38, R38, -INF , P4 ;  /* 0xff80000026267808 */ /* 0x000fe40002000000 */
[----:B------:R-:W-:-:S02]  /*10850*/  FSEL R39, R133, -INF , P5 ;  /* 0xff80000085277808 */ /* 0x000fc40002800000 */
[C---:B------:R-:W-:Y:S02]  /*10860*/  ISETP.GE.AND P0, PT, R0.reuse, UR20, PT ;  /* 0x0000001400007c0c */ /* 0x040fe4000bf06270 */
[C---:B------:R-:W-:Y:S02]  /*10870*/  ISETP.GE.AND P3, PT, R0.reuse, UR18, PT ;  /* 0x0000001200007c0c */ /* 0x040fe4000bf66270 */
[C---:B------:R-:W-:Y:S02]  /*10880*/  ISETP.GE.AND P2, PT, R0.reuse, UR17, PT ;  /* 0x0000001100007c0c */ /* 0x040fe4000bf46270 */
[C---:B------:R-:W-:Y:S02]  /*10890*/  ISETP.GE.AND P4, PT, R0.reuse, UR16, PT ;  /* 0x0000001000007c0c */ /* 0x040fe4000bf86270 */
[----:B------:R-:W-:Y:S02]  /*108a0*/  ISETP.GE.AND P5, PT, R0, UR14, PT ;  /* 0x0000000e00007c0c */ /* 0x000fe4000bfa6270 */
[----:B------:R-:W-:-:S02]  /*108b0*/  FSEL R36, R36, -INF , P0 ;  /* 0xff80000024247808 */ /* 0x000fc40000000000 */
[----:B------:R-:W-:Y:S02]  /*108c0*/  FSEL R34, R34, -INF , P3 ;  /* 0xff80000022227808 */ /* 0x000fe40001800000 */
[----:B------:R-:W-:Y:S02]  /*108d0*/  FSEL R35, R137, -INF , P2 ;  /* 0xff80000089237808 */ /* 0x000fe40001000000 */
[----:B------:R-:W-:Y:S02]  /*108e0*/  FSEL R32, R32, -INF , P4 ;  /* 0xff80000020207808 */ /* 0x000fe40002000000 */
[----:B------:R-:W-:Y:S02]  /*108f0*/  FSEL R30, R30, -INF , P5 ;  /* 0xff8000001e1e7808 */ /* 0x000fe40002800000 */
[C---:B------:R-:W-:Y:S02]  /*10900*/  ISETP.GE.AND P0, PT, R0.reuse, UR13, PT ;  /* 0x0000000d00007c0c */ /* 0x040fe4000bf06270 */
        /* <DEDUP_REMOVED lines=13> */
[----:B------:R-:W-:Y:S02]  /*109e0*/  ISETP.GT.AND P5, PT, R0, UR49, PT ;  /* 0x0000003100007c0c */ /* 0x000fe4000bfa4270 */
        /* <DEDUP_REMOVED lines=21> */
[----:B------:R-:W-:Y:S02]  /*10b40*/  ISETP.LE.AND P6, PT, R3, UR27, PT ;  /* 0x0000001b03007c0c */ /* 0x000fe4000bfc3270 */
        /* <DEDUP_REMOVED lines=9> */
[C---:B------:R-:W-:Y:S02]  /*10be0*/  ISETP.GE.AND P5, PT, R0.reuse, UR64, PT ;  /* 0x0000004000007c0c */ /* 0x040fe4000bfa6270 */
[----:B------:R-:W-:Y:S02]  /*10bf0*/  ISETP.LE.AND P1, PT, R3, UR23, PT ;  /* 0x0000001703007c0c */ /* 0x000fe4000bf23270 */
[----:B------:R-:W-:Y:S02]  /*10c00*/  FSEL R45, R127, -INF , !P6 ;  /* 0xff8000007f2d7808 */ /* 0x000fe40007000000 */
[----:B------:R-:W-:Y:S01]  /*10c10*/  ISETP.GE.AND P6, PT, R0, UR7, PT ;  /* 0x0000000700007c0c */ /* 0x000fe2000bfc6270 */
[----:B------:R-:W-:Y:S01]  /*10c20*/  UIADD3 UR7, UPT, UPT, UR49, 0x7b, URZ ;  /* 0x0000007b31077890 */ /* 0x000fe2000fffe0ff */
[----:B------:R-:W-:-:S02]  /*10c30*/  FSEL R91, R7, -INF , P0 ;  /* 0xff800000075b7808 */ /* 0x000fc40000000000 */
[----:B------:R-:W-:Y:S02]  /*10c40*/  FSEL R73, R73, -INF , P3 ;  /* 0xff80000049497808 */ /* 0x000fe40001800000 */
[----:B------:R-:W-:Y:S02]  /*10c50*/  FSEL R63, R63, -INF , P2 ;  /* 0xff8000003f3f7808 */ /* 0x000fe40001000000 */
[----:B------:R-:W-:Y:S02]  /*10c60*/  FSEL R59, R59, -INF , P4 ;  /* 0xff8000003b3b7808 */ /* 0x000fe40002000000 */
[----:B------:R-:W-:Y:S02]  /*10c70*/  FSEL R123, R6, -INF , P5 ;  /* 0xff800000067b7808 */ /* 0x000fe40002800000 */
[----:B------:R-:W-:Y:S02]  /*10c80*/  FSEL R41, R131, -INF , !P1 ;  /* 0xff80000083297808 */ /* 0x000fe40004800000 */
[----:B------:R-:W-:-:S02]  /*10c90*/  ISETP.GE.AND P0, PT, R0, UR63, PT ;  /* 0x0000003f00007c0c */ /* 0x000fc4000bf06270 */
[C---:B------:R-:W-:Y:S02]  /*10ca0*/  ISETP.GE.AND P3, PT, R0.reuse, UR62, PT ;  /* 0x0000003e00007c0c */ /* 0x040fe4000bf66270 */
[C---:B------:R-:W-:Y:S02]  /*10cb0*/  ISETP.GE.AND P2, PT, R0.reuse, UR61, PT ;  /* 0x0000003d00007c0c */ /* 0x040fe4000bf46270 */
[C---:B------:R-:W-:Y:S02]  /*10cc0*/  ISETP.GE.AND P4, PT, R0.reuse, UR60, PT ;  /* 0x0000003c00007c0c */ /* 0x040fe4000bf86270 */
[----:B------:R-:W-:Y:S02]  /*10cd0*/  ISETP.GE.AND P5, PT, R0, UR59, PT ;  /* 0x0000003b00007c0c */ /* 0x000fe4000bfa6270 */
[----:B------:R-:W-:Y:S02]  /*10ce0*/  ISETP.LE.AND P1, PT, R3, UR15, PT ;  /* 0x0000000f03007c0c */ /* 0x000fe4000bf23270 */
        /* <DEDUP_REMOVED lines=12> */
[----:B------:R-:W-:-:S02]  /*10db0*/  FMNMX3 R5, R17, R124, R156, !PT ;  /* 0x0000007c11057276 */ /* 0x000fc4000780009c */
[C---:B------:R-:W-:Y:S02]  /*10dc0*/  FMNMX3 R4, R17.reuse, R125, R157, !PT ;  /* 0x0000007d11047276 */ /* 0x040fe4000780009d */
[----:B------:R-:W-:Y:S02]  /*10dd0*/  FMNMX3 R3, R17, R172, R170, !PT ;  /* 0x000000ac11037276 */ /* 0x000fe400078000aa */
[----:B------:R-:W-:Y:S02]  /*10de0*/  FSEL R50, R50, -INF , P6 ;  /* 0xff80000032327808 */ /* 0x000fe40003000000 */
        /* <DEDUP_REMOVED lines=9> */
[C---:B------:R-:W-:Y:S02]  /*10e80*/  ISETP.GE.AND P6, PT, R0.reuse, UR11, PT ;  /* 0x0000000b00007c0c */ /* 0x040fe4000bfc6270 */
[----:B------:R-:W-:Y:S02]  /*10e90*/  ISETP.GE.AND P5, PT, R0, UR7, PT ;  /* 0x0000000700007c0c */ /* 0x000fe4000bfa6270 */
        /* <DEDUP_REMOVED lines=44> */
[----:B------:R-:W-:Y:S02]  /*11160*/  FSEL R45, R45, -INF , P0 ;  /* 0xff8000002d2d7808 */ /* 0x000fe40000000000 */
[----:B------:R-:W-:-:S02]  /*11170*/  FMNMX3 R0, R0, R75, R53, !PT ;  /* 0x0000004b00007276 */ /* 0x000fc40007800035 */
[----:B------:R-:W-:Y:S02]  /*11180*/  FMNMX3 R5, R5, R50, R46, !PT ;  /* 0x0000003205057276 */ /* 0x000fe4000780002e */
[----:B------:R-:W-:Y:S02]  /*11190*/  FMNMX3 R4, R4, R51, R47, !PT ;  /* 0x0000003304047276 */ /* 0x000fe4000780002f */
[----:B------:R-:W-:Y:S02]  /*111a0*/  FMNMX3 R3, R3, R48, R44, !PT ;  /* 0x0000003003037276 */ /* 0x000fe4000780002c */
[----:B------:R-:W-:Y:S02]  /*111b0*/  FSEL R41, R41, -INF , P3 ;  /* 0xff80000029297808 */ /* 0x000fe40001800000 */
[----:B------:R-:W-:Y:S02]  /*111c0*/  FSEL R37, R37, -INF , P2 ;  /* 0xff80000025257808 */ /* 0x000fe40001000000 */
[----:B------:R-:W-:-:S02]  /*111d0*/  FMNMX3 R0, R0, R49, R45, !PT ;  /* 0x0000003100007276 */ /* 0x000fc4000780002d */
[----:B------:R-:W-:Y:S02]  /*111e0*/  FMNMX3 R5, R5, R42, R38, !PT ;  /* 0x0000002a05057276 */ /* 0x000fe40007800026 */
[----:B------:R-:W-:Y:S02]  /*111f0*/  FMNMX3 R4, R4, R43, R39, !PT ;  /* 0x0000002b04047276 */ /* 0x000fe40007800027 */
[----:B------:R-:W-:Y:S02]  /*11200*/  FMNMX3 R3, R3, R40, R36, !PT ;  /* 0x0000002803037276 */ /* 0x000fe40007800024 */
[----:B------:R-:W-:Y:S02]  /*11210*/  FSEL R25, R147, -INF , !P1 ;  /* 0xff80000093197808 */ /* 0x000fe40004800000 */
[----:B------:R-:W-:Y:S02]  /*11220*/  FSEL R33, R33, -INF , P4 ;  /* 0xff80000021217808 */ /* 0x000fe40002000000 */
[----:B------:R-:W-:-:S02]  /*11230*/  FSEL R29, R29, -INF , P6 ;  /* 0xff8000001d1d7808 */ /* 0x000fc40003000000 */
        /* <DEDUP_REMOVED lines=9> */
[----:B------:R-:W-:Y:S02]  /*112d0*/  FMNMX3 R0, R0, R25, R19, !PT ;  /* 0x0000001900007276 */ /* 0x000fe40007800013 */
[----:B------:R-:W-:Y:S02]  /*112e0*/  FMNMX3 R3, R5, R4, R3, !PT ;  /* 0x0000000405037276 */ /* 0x000fe40007800003 */
[----:B------:R-:W-:-:S02]  /*112f0*/  ISETP.NE.AND P0, PT, R175, R176, PT ;  /* 0x000000b0af00720c */ /* 0x000fc40003f05270 */
[----:B------:R-:W-:-:S04]  /*11300*/  FMNMX R177, R0, R3, !PT ;  /* 0x0000000300b17209 */ /* 0x000fc80007800000 */
[C---:B------:R-:W-:Y:S01]  /*11310*/  FSETP.NEU.AND P1, PT, R177.reuse, -INF , PT ;  /* 0xff800000b100780b */ /* 0x040fe20003f2d000 */
[----:B------:R1:W-:Y:S03]  /*11320*/  STL [R1+0x64], R177 ;  /* 0x000064b101007387 */ /* 0x0003e60000100800 */
[----:B------:R-:W-:-:S03]  /*11330*/  FSEL R127, R177, RZ, P1 ;  /* 0x000000ffb17f7208 */ /* 0x000fc60000800000 */
[----:B------:R-:W-:Y:S06]  /*11340*/  @!P0 BRA `(.L_x_249) ;  /* 0x0000000000408947 */ /* 0x000fec0003800000 */
        /* <DEDUP_REMOVED lines=16> */
.L_x_249:
[----:B------:R-:W-:Y:S05]  /*11450*/  WARPSYNC.ALL ;  /* 0x0000000000007948 */ /* 0x000fea0003800000 */
[----:B------:R-:W-:Y:S01]  /*11460*/  R2UR UR4, R174 ;  /* 0x00000000ae0472ca */ /* 0x000fe200000e0000 */
[----:B------:R-:W-:Y:S01]  /*11470*/  IMAD.MOV.U32 R126, RZ, RZ, R17 ;  /* 0x000000ffff7e7224 */ /* 0x000fe200078e0011 */
[----:B------:R-:W-:-:S11]  /*11480*/  ISETP.NE.AND P0, PT, RZ, UR48, PT ;  /* 0x00000030ff007c0c */ /* 0x000fd6000bf05270 */
[----:B------:R3:W-:Y:S02]  /*11490*/  STTM.x2 tmem[UR4], R126 ;  /* 0x0000007e000079ed */ /* 0x0007e400080c0004 */
[----:B------:R-:W-:Y:S05]  /*114a0*/  @P0 BRA `(.L_x_250) ;  /* 0x0000000000040947 */ /* 0x000fea0003800000 */
[----:B------:R-:W-:Y:S05]  /*114b0*/  BPT.TRAP 0x1 ;  /* 0x000000040000795c */ /* 0x000fea0000300000 */
.L_x_250:
[----:B------:R-:W-:Y:S01]  /*114c0*/  UISETP.NE.AND UP0, UPT, UR56, URZ, UPT ;  /* 0x000000ff3800728c */ /* 0x000fe2000bf05270 */
[C---:B------:R-:W-:Y:S01]  /*114d0*/  FSETP.NEU.AND P0, PT, R177.reuse, -INF , PT ;  /* 0xff800000b100780b */ /* 0x040fe20003f0d000 */
[----:B------:R-:W-:Y:S01]  /*114e0*/  UIADD3 UR4, UPT, UPT, UR41, 0x7080, URZ ;  /* 0x0000708029047890 */ /* 0x000fe2000fffe0ff */
[----:B------:R-:W-:Y:S02]  /*114f0*/  MOV R3, UR55 ;  /* 0x0000003700037c02 */ /* 0x000fe40008000f00 */
[----:B------:R-:W-:Y:S02]  /*11500*/  FSEL R0, R177, RZ, P0 ;  /* 0x000000ffb1007208 */ /* 0x000fe40000000000 */
[----:B------:R-:W-:-:S03]  /*11510*/  SHF.L.U32 R3, R3, 0x1f, RZ ;  /* 0x0000001f03037819 */ /* 0x000fc600000006ff */
[----:B------:R-:W-:Y:S01]  /*11520*/  FMUL R0, R0, -UR37 ;  /* 0x8000002500007c20 */ /* 0x000fe20008400000 */
[----:B------:R-:W-:Y:S02]  /*11530*/  @UP0 UIADD3 UR4, UPT, UPT, UR41, 0x7070, URZ ;  /* 0x0000707029040890 */ /* 0x000fe4000fffe0ff */
[----:B------:R-:W-:Y:S01]  /*11540*/  USEL UR41, UR52, UR53, UP0 ;  /* 0x0000003534297287 */ /* 0x000fe20008000000 */
[--C-:B------:R-:W-:Y:S02]  /*11550*/  FFMA2 R124, R124.F32x2.HI_LO, UR37.F32, R0.reuse.F32 ;  /* 0x000000257c7c7c49 */ /* 0x100fe40009200000 */
[--C-:B------:R-:W-:Y:S01]  /*11560*/  FFMA2 R172, R172.F32x2.HI_LO, UR37.F32, R0.reuse.F32 ;  /* 0x00000025acac7c49 */ /* 0x100fe20009200000 */
[----:B------:R-:W-:Y:S01]  /*11570*/  ULOP3.LUT UR41, UR41, 0x1, URZ, 0x3c, !UPT ;  /* 0x0000000129297892 */ /* 0x000fe2000f8e3cff */
[--C-:B------:R-:W-:Y:S01]  /*11580*/  FFMA2 R156, R156.F32x2.HI_LO, UR37.F32, R0.reuse.F32 ;  /* 0x000000259c9c7c49 */ /* 0x100fe20009200000 */
[----:B------:R-:W-:Y:S01]  /*11590*/  FSETP.GEU.AND P4, PT, R124, -126, PT ;  /* 0xc2fc00007c00780b */ /* 0x000fe20003f8e000 */
[----:B------:R-:W-:Y:S01]  /*115a0*/  SYNCS.ARRIVE.TRANS64.A1T0 RZ, [UR4], RZ ;  /* 0x000000ffffff79a7 */ /* 0x000fe20008100004 */
[----:B------:R-:W-:Y:S01]  /*115b0*/  FSETP.GEU.AND P2, PT, R172, -126, PT ;  /* 0xc2fc0000ac00780b */ /* 0x000fe20003f4e000 */
[----:B------:R-:W-:Y:S01]  /*115c0*/  FFMA2 R170, R170.F32x2.HI_LO, UR37.F32, R0.F32 ;  /* 0x00000025aaaa7c49 */ /* 0x000fe20009200000 */
[----:B------:R-:W-:-:S02]  /*115d0*/  FSETP.GEU.AND P3, PT, R125, -126, PT ;  /* 0xc2fc00007d00780b */ /* 0x000fc40003f6e000 */
[----:B------:R-:W-:Y:S02]  /*115e0*/  FSETP.GEU.AND P1, PT, R173, -126, PT ;  /* 0xc2fc0000ad00780b */ /* 0x000fe40003f2e000 */
[----:B------:R-:W-:Y:S01]  /*115f0*/  FSETP.GEU.AND P0, PT, R156, -126, PT ;  /* 0xc2fc00009c00780b */ /* 0x000fe20003f0e000 */
[----:B------:R-:W4:Y:S01]  /*11600*/  SYNCS.PHASECHK.TRANS64.TRYWAIT P5, [UR46], R3 ;  /* 0x00000003ff0075a7 */ /* 0x000f2200080a112e */
[----:B------:R-:W-:-:S03]  /*11610*/  FSETP.GEU.AND P6, PT, R157, -126, PT ;  /* 0xc2fc00009d00780b */ /* 0x000fc60003fce000 */
[----:B------:R-:W-:Y:S02]  /*11620*/  @!P4 FMUL R124, R124, 0.5 ;  /* 0x3f0000007c7cc820 */ /* 0x000fe40000400000 */
[----:B------:R-:W-:Y:S02]  /*11630*/  @!P2 FMUL R172, R172, 0.5 ;  /* 0x3f000000acaca820 */ /* 0x000fe40000400000 */
[----:B------:R-:W5:Y:S01]  /*11640*/  MUFU.EX2 R4, R124 ;  /* 0x0000007c00047308 */ /* 0x000f620000000800 */
[----:B------:R-:W-:Y:S01]  /*11650*/  @!P3 FMUL R125, R125, 0.5 ;  /* 0x3f0000007d7db820 */ /* 0x000fe20000400000 */
[----:B------:R-:W-:-:S06]  /*11660*/  @!P1 FMUL R173, R173, 0.5 ;  /* 0x3f000000adad9820 */ /* 0x000fcc0000400000 */
[----:B------:R-:W1:Y:S01]  /*11670*/  MUFU.EX2 R5, R125 ;  /* 0x0000007d00057308 */ /* 0x000e620000000800 */
[----:B-----5:R5:W-:Y:S04]  /*11680*/  STL [R1+0x58], R4 ;  /* 0x0000580401007387 */ /* 0x020be80000100800 */
[----:B-1----:R-:W-:Y:S03]  /*11690*/  STL [R1+0x5c], R5 ;  /* 0x00005c0501007387 */ /* 0x002fe60000100800 */
[----:B-----5:R-:W1:Y:S02]  /*116a0*/  MUFU.EX2 R4, R172 ;  /* 0x000000ac00047308 */ /* 0x020e640000000800 */
[----:B-1----:R1:W-:Y:S06]  /*116b0*/  STL [R1+0x50], R4 ;  /* 0x0000500401007387 */ /* 0x0023ec0000100800 */
[----:B-1----:R-:W1:Y:S02]  /*116c0*/  MUFU.EX2 R4, R173 ;  /* 0x000000ad00047308 */ /* 0x002e640000000800 */
[----:B-1----:R1:W-:Y:S01]  /*116d0*/  STL [R1+0x54], R4 ;  /* 0x0000540401007387 */ /* 0x0023e20000100800 */
[----:B----4-:R-:W-:Y:S05]  /*116e0*/  @!P5 BRA `(.L_x_251) ;  /* 0x0000007800f4d947 */ /* 0x010fea0003800000 */
.L_x_435:
[----:B---3--:R-:W3:Y:S04]  /*116f0*/  LDL R126, [R1+0x54] ;  /* 0x00005400017e7983 */ /* 0x008ee80000100800 */
[----:B------:R-:W4:Y:S04]  /*11700*/  LDL R127, [R1+0x50] ;  /* 0x00005000017f7983 */ /* 0x000f280000100800 */
[----:B------:R-:W5:Y:S04]  /*11710*/  LDL R125, [R1+0x58] ;  /* 0x00005800017d7983 */ /* 0x000f680000100800 */
[----:B------:R-:W2:Y:S01]  /*11720*/  LDL R124, [R1+0x5c] ;  /* 0x00005c00017c7983 */ /* 0x000ea20000100800 */
[----:B------:R-:W-:Y:S01]  /*11730*/  @!P0 FMUL R156, R156, 0.5 ;  /* 0x3f0000009c9c8820 */ /* 0x000fe20000400000 */
[----:B------:R-:W-:-:S02]  /*11740*/  FFMA2 R168, R168.F32x2.HI_LO, UR37.F32, R0.F32 ;  /* 0x00000025a8a87c49 */ /* 0x000fc40009200000 */
[--C-:B------:R-:W-:Y:S01]  /*11750*/  FFMA2 R158, R158.F32x2.HI_LO, UR37.F32, R0.reuse.F32 ;  /* 0x000000259e9e7c49 */ /* 0x100fe20009200000 */
[----:B------:R-:W1:Y:S01]  /*11760*/  MUFU.EX2 R128, R156 ;  /* 0x0000009c00807308 */ /* 0x000e620000000800 */
[----:B------:R-:W-:Y:S01]  /*11770*/  FSETP.GEU.AND P5, PT, R170, -126, PT ;  /* 0xc2fc0000aa00780b */ /* 0x000fe20003fae000 */
[----:B------:R-:W-:Y:S01]  /*11780*/  @!P6 FMUL R157, R157, 0.5 ;  /* 0x3f0000009d9de820 */ /* 0x000fe20000400000 */
[--C-:B------:R-:W-:Y:S02]  /*11790*/  FFMA2 R154, R154.F32x2.HI_LO, UR37.F32, R0.reuse.F32 ;  /* 0x000000259a9a7c49 */ /* 0x100fe40009200000 */
[--C-:B------:R-:W-:Y:S02]  /*117a0*/  FFMA2 R152, R152.F32x2.HI_LO, UR37.F32, R0.reuse.F32 ;  /* 0x0000002598987c49 */ /* 0x100fe40009200000 */
[--C-:B------:R-:W-:Y:S01]  /*117b0*/  FFMA2 R164, R164.F32x2.HI_LO, UR37.F32, R0.reuse.F32 ;  /* 0x00000025a4a47c49 */ /* 0x100fe20009200000 */
[----:B-1----:R-:W1:Y:S01]  /*117c0*/  MUFU.EX2 R3, R157 ;  /* 0x0000009d00037308 */ /* 0x002e620000000800 */
[----:B------:R-:W-:-:S02]  /*117d0*/  FFMA2 R166, R166.F32x2.HI_LO, UR37.F32, R0.F32 ;  /* 0x00000025a6a67c49 */ /* 0x000fc40009200000 */
[--C-:B------:R-:W-:Y:S02]  /*117e0*/  FFMA2 R104, R104.F32x2.HI_LO, UR37.F32, R0.reuse.F32 ;  /* 0x0000002568687c49 */ /* 0x100fe40009200000 */
[--C-:B------:R-:W-:Y:S02]  /*117f0*/  FFMA2 R108, R108.F32x2.HI_LO, UR37.F32, R0.reuse.F32 ;  /* 0x000000256c6c7c49 */ /* 0x100fe40009200000 */
[--C-:B------:R-:W-:Y:S02]  /*11800*/  FFMA2 R162, R162.F32x2.HI_LO, UR37.F32, R0.reuse.F32 ;  /* 0x00000025a2a27c49 */ /* 0x100fe40009200000 */
[--C-:B------:R-:W-:Y:S02]  /*11810*/  FFMA2 R160, R160.F32x2.HI_LO, UR37.F32, R0.reuse.F32 ;  /* 0x00000025a0a07c49 */ /* 0x100fe40009200000 */
[--C-:B------:R-:W-:Y:S02]  /*11820*/  FFMA2 R112, R112.F32x2.HI_LO, UR37.F32, R0.reuse.F32 ;  /* 0x0000002570707c49 */ /* 0x100fe40009200000 */
        /* <DEDUP_REMOVED lines=45> */
[----:B------:R-:W-:Y:S01]  /*11b00*/  FFMA2 R26, R26.F32x2.HI_LO, UR37.F32, R0.F32 ;  /* 0x000000251a1a7c49 */ /* 0x000fe20009200000 */
[----:B------:R-:W-:Y:S01]  /*11b10*/  USHF.R.U32.HI UR4, URZ, 0x15, UR44 ;  /* 0x00000015ff047899 */ /* 0x000fe2000801162c */
[----:B------:R-:W-:Y:S01]  /*11b20*/  @!P0 FMUL R128, R128, R128 ;  /* 0x0000008080808220 */ /* 0x000fe20000400000 */
[C---:B------:R-:W-:Y:S01]  /*11b30*/  FSETP.GEU.AND P0, PT, R169.reuse, -126, PT ;  /* 0xc2fc0000a900780b */ /* 0x040fe20003f0e000 */
[----:B------:R-:W-:Y:S01]  /*11b40*/  @!P5 FMUL R170, R170, 0.5 ;  /* 0x3f000000aaaad820 */ /* 0x000fe20000400000 */
[----:B------:R-:W-:Y:S01]  /*11b50*/  UISETP.NE.AND UP0, UPT, UR56, URZ, UPT ;  /* 0x000000ff3800728c */ /* 0x000fe2000bf05270 */
[----:B------:R-:W-:Y:S02]  /*11b60*/  SYNCS.ARRIVE.TRANS64.A1T0 RZ, [UR45], RZ ;  /* 0x000000ffffff79a7 */ /* 0x000fe4000810002d */
[----:B------:R-:W1:Y:S08]  /*11b70*/  MUFU.EX2 R20, R170 ;  /* 0x000000aa00147308 */ /* 0x000e700000000800 */
[----:B------:R-:W-:-:S04]  /*11b80*/  @!P0 FMUL R169, R169, 0.5 ;  /* 0x3f000000a9a98820 */ /* 0x000fc80000400000 */
[----:B------:R-:W1:Y:S02]  /*11b90*/  MUFU.EX2 R13, R169 ;  /* 0x000000a9000d7308 */ /* 0x000e640000000800 */
[----:B-1----:R-:W-:Y:S01]  /*11ba0*/  @!P6 FMUL R3, R3, R3 ;  /* 0x000000030303e220 */ /* 0x002fe20000400000 */
[----:B------:R-:W-:Y:S01]  /*11bb0*/  FSETP.GEU.AND P6, PT, R154, -126, PT ;  /* 0xc2fc00009a00780b */ /* 0x000fe20003fce000 */
[----:B------:R-:W-:Y:S01]  /*11bc0*/  @!P5 FMUL R20, R20, R20 ;  /* 0x000000141414d220 */ /* 0x000fe20000400000 */
[----:B------:R-:W-:Y:S01]  /*11bd0*/  FSETP.GEU.AND P5, PT, R155, -126, PT ;  /* 0xc2fc00009b00780b */ /* 0x000fe20003fae000 */
[----:B------:R-:W-:Y:S01]  /*11be0*/  @!P0 FMUL R13, R13, R13 ;  /* 0x0000000d0d0d8220 */ /* 0x000fe20000400000 */
[----:B------:R-:W-:-:S09]  /*11bf0*/  FSETP.GEU.AND P0, PT, R164, -126, PT ;  /* 0xc2fc0000a400780b */ /* 0x000fd20003f0e000 */
[----:B------:R-:W-:-:S04]  /*11c00*/  @!P6 FMUL R154, R154, 0.5 ;  /* 0x3f0000009a9ae820 */ /* 0x000fc80000400000 */
[----:B------:R-:W1:Y:S01]  /*11c10*/  MUFU.EX2 R10, R154 ;  /* 0x0000009a000a7308 */ /* 0x000e620000000800 */
[----:B------:R-:W-:Y:S01]  /*11c20*/  @!P5 FMUL R155, R155, 0.5 ;  /* 0x3f0000009b9bd820 */ /* 0x000fe20000400000 */
[----:B------:R-:W-:-:S06]  /*11c30*/  @!P0 FMUL R164, R164, 0.5 ;  /* 0x3f000000a4a48820 */ /* 0x000fcc0000400000 */
[----:B------:R-:W1:Y:S08]  /*11c40*/  MUFU.EX2 R11, R155 ;  /* 0x0000009b000b7308 */ /* 0x000e700000000800 */
        /* <DEDUP_REMOVED lines=8> */
[----:B------:R-:W-:Y:S01]  /*11cd0*/  MUFU.EX2 R5, R165 ;  /* 0x000000a500057308 */ /* 0x000fe20000000800 */
[----:B---3--:R-:W-:Y:S01]  /*11ce0*/  @!P1 FMUL R126, R126, R126 ;  /* 0x0000007e7e7e9220 */ /* 0x008fe20000400000 */
[----:B----4-:R-:W-:-:S04]  /*11cf0*/  @!P2 FMUL R127, R127, R127 ;  /* 0x0000007f7f7fa220 */ /* 0x010fc80000400000 */
[----:B------:R-:W-:Y:S01]  /*11d00*/  @!P1 STL [R1+0x54], R126 ;  /* 0x0000547e01009387 */ /* 0x000fe20000100800 */
[----:B-----5:R-:W-:Y:S01]  /*11d10*/  @!P4 FMUL R125, R125, R125 ;  /* 0x0000007d7d7dc220 */ /* 0x020fe20000400000 */
[----:B--2---:R-:W-:Y:S01]  /*11d20*/  @!P3 FMUL R124, R124, R124 ;  /* 0x0000007c7c7cb220 */ /* 0x004fe20000400000 */
[----:B------:R-:W-:-:S03]  /*11d30*/  FSETP.GEU.AND P1, PT, R168, -126, PT ;  /* 0xc2fc0000a800780b */ /* 0x000fc60003f2e000 */
[----:B------:R-:W-:Y:S01]  /*11d40*/  @!P4 STL [R1+0x58], R125 ;  /* 0x0000587d0100c387 */ /* 0x000fe20000100800 */
[----:B------:R-:W-:-:S03]  /*11d50*/  FSETP.GEU.AND P4, PT, R171, -126, PT ;  /* 0xc2fc0000ab00780b */ /* 0x000fc60003f8e000 */
[----:B------:R-:W-:Y:S01]  /*11d60*/  @!P3 STL [R1+0x5c], R124 ;  /* 0x00005c7c0100b387 */ /* 0x000fe20000100800 */
[----:B------:R-:W-:-:S03]  /*11d70*/  FSETP.GEU.AND P3, PT, R158, -126, PT ;  /* 0xc2fc00009e00780b */ /* 0x000fc60003f6e000 */
[----:B------:R-:W-:Y:S01]  /*11d80*/  @!P2 STL [R1+0x50], R127 ;  /* 0x0000507f0100a387 */ /* 0x000fe20000100800 */
[----:B------:R-:W-:Y:S01]  /*11d90*/  FSETP.GEU.AND P2, PT, R159, -126, PT ;  /* 0xc2fc00009f00780b */ /* 0x000fe20003f4e000 */
[----:B------:R-:W-:-:S04]  /*11da0*/  @!P1 FMUL R168, R168, 0.5 ;  /* 0x3f000000a8a89820 */ /* 0x000fc80000400000 */
[----:B------:R-:W-:Y:S01]  /*11db0*/  @!P4 FMUL R171, R171, 0.5 ;  /* 0x3f000000ababc820 */ /* 0x000fe20000400000 */
[----:B------:R-:W1:Y:S03]  /*11dc0*/  MUFU.EX2 R12, R168 ;  /* 0x000000a8000c7308 */ /* 0x000e660000000800 */
[----:B------:R-:W-:-:S04]  /*11dd0*/  @!P3 FMUL R158, R158, 0.5 ;  /* 0x3f0000009e9eb820 */ /* 0x000fc80000400000 */
[----:B------:R-:W-:Y:S01]  /*11de0*/  @!P2 FMUL R159, R159, 0.5 ;  /* 0x3f0000009f9fa820 */ /* 0x000fe20000400000 */
[----:B------:R-:W2:Y:S08]  /*11df0*/  MUFU.EX2 R21, R171 ;  /* 0x000000ab00157308 */ /* 0x000eb00000000800 */
[----:B------:R-:W3:Y:S08]  /*11e00*/  MUFU.EX2 R14, R158 ;  /* 0x0000009e000e7308 */ /* 0x000ef00000000800 */
[----:B------:R-:W4:Y:S01]  /*11e10*/  MUFU.EX2 R15, R159 ;  /* 0x0000009f000f7308 */ /* 0x000f220000000800 */
[----:B-1----:R-:W-:Y:S01]  /*11e20*/  @!P1 FMUL R12, R12, R12 ;  /* 0x0000000c0c0c9220 */ /* 0x002fe20000400000 */
[----:B------:R-:W-:Y:S01]  /*11e30*/  FSETP.GEU.AND P1, PT, R153, -126, PT ;  /* 0xc2fc00009900780b */ /* 0x000fe20003f2e000 */
[----:B--2---:R-:W-:Y:S01]  /*11e40*/  @!P4 FMUL R21, R21, R21 ;  /* 0x000000151515c220 */ /* 0x004fe20000400000 */
[----:B------:R-:W-:Y:S01]  /*11e50*/  FSETP.GEU.AND P4, PT, R166, -126, PT ;  /* 0xc2fc0000a600780b */ /* 0x000fe20003f8e000 */
[----:B---3--:R-:W-:Y:S01]  /*11e60*/  @!P3 FMUL R14, R14, R14 ;  /* 0x0000000e0e0eb220 */ /* 0x008fe20000400000 */
[----:B------:R-:W-:Y:S01]  /*11e70*/  FSETP.GEU.AND P3, PT, R167, -126, PT ;  /* 0xc2fc0000a700780b */ /* 0x000fe20003f6e000 */
[----:B----4-:R-:W-:Y:S01]  /*11e80*/  @!P2 FMUL R15, R15, R15 ;  /* 0x0000000f0f0fa220 */ /* 0x010fe20000400000 */
[----:B------:R-:W-:-:S07]  /*11e90*/  FSETP.GEU.AND P2, PT, R152, -126, PT ;  /* 0xc2fc00009800780b */ /* 0x000fce0003f4e000 */
[----:B------:R-:W-:Y:S02]  /*11ea0*/  @!P1 FMUL R153, R153, 0.5 ;  /* 0x3f00000099999820 */ /* 0x000fe40000400000 */
[----:B------:R-:W-:Y:S02]  /*11eb0*/  @!P4 FMUL R166, R166, 0.5 ;  /* 0x3f000000a6a6c820 */ /* 0x000fe40000400000 */
[----:B------:R-:W-:Y:S01]  /*11ec0*/  @!P3 FMUL R167, R167, 0.5 ;  /* 0x3f000000a7a7b820 */ /* 0x000fe20000400000 */
[----:B------:R-:W1:Y:S01]  /*11ed0*/  MUFU.EX2 R7, R153 ;  /* 0x0000009900077308 */ /* 0x000e620000000800 */
[----:B------:R-:W-:-:S07]  /*11ee0*/  @!P2 FMUL R152, R152, 0.5 ;  /* 0x3f0000009898a820 */ /* 0x000fce0000400000 */
        /* <DEDUP_REMOVED lines=11> */
[----:B------:R-:W-:Y:S01]  /*11fa0*/  @!P1 FMUL R104, R104, 0.5 ;  /* 0x3f00000068689820 */ /* 0x000fe20000400000 */
[----:B------:R-:W-:Y:S01]  /*11fb0*/  @!P0 FMUL R105, R105, 0.5 ;  /* 0x3f00000069698820 */ /* 0x000fe20000400000 */
[----:B------:R-:W-:Y:S01]  /*11fc0*/  @!P5 FMUL R108, R108, 0.5 ;  /* 0x3f0000006c6cd820 */ /* 0x000fe20000400000 */
[----:B------:R-:W-:Y:S01]  /*11fd0*/  @!P4 FMUL R109, R109, 0.5 ;  /* 0x3f0000006d6dc820 */ /* 0x000fe20000400000 */
[----:B------:R-:W-:Y:S01]  /*11fe0*/  @!P3 FMUL R162, R162, 0.5 ;  /* 0x3f000000a2a2b820 */ /* 0x000fe20000400000 */
[----:B------:R-:W1:Y:S01]  /*11ff0*/  MUFU.EX2 R184, R104 ;  /* 0x0000006800b87308 */ /* 0x000e620000000800 */
[----:B------:R-:W-:-:S07]  /*12000*/  @!P2 FMUL R163, R163, 0.5 ;  /* 0x3f000000a3a3a820 */ /* 0x000fce0000400000 */
[----:B------:R-:W2:Y:S01]  /*12010*/  MUFU.EX2 R185, R105 ;  /* 0x0000006900b97308 */ /* 0x000ea20000000800 */
[----:B------:R-:W-:-:S07]  /*12020*/  @!P6 FMUL R5, R5, R5 ;  /* 0x000000050505e220 */ /* 0x000fce0000400000 */
[----:B------:R-:W3:Y:S01]  /*12030*/  MUFU.EX2 R188, R108 ;  /* 0x0000006c00bc7308 */ /* 0x000ee20000000800 */
[----:B------:R-:W-:-:S07]  /*12040*/  FSETP.GEU.AND P6, PT, R160, -126, PT ;  /* 0xc2fc0000a000780b */ /* 0x000fce0003fce000 */
[----:B------:R-:W4:Y:S08]  /*12050*/  MUFU.EX2 R189, R109 ;  /* 0x0000006d00bd7308 */ /* 0x000f300000000800 */
[----:B------:R-:W5:Y:S08]  /*12060*/  MUFU.EX2 R186, R162 ;  /* 0x000000a200ba7308 */ /* 0x000f700000000800 */
[----:B------:R-:W5:Y:S01]  /*12070*/  MUFU.EX2 R187, R163 ;  /* 0x000000a300bb7308 */ /* 0x000f620000000800 */
[----:B-1----:R-:W-:Y:S01]  /*12080*/  @!P1 FMUL R184, R184, R184 ;  /* 0x000000b8b8b89220 */ /* 0x002fe20000400000 */
[----:B--2---:R-:W-:Y:S01]  /*12090*/  @!P0 FMUL R185, R185, R185 ;  /* 0x000000b9b9b98220 */ /* 0x004fe20000400000 */
[----:B------:R-:W-:Y:S01]  /*120a0*/  FSETP.GEU.AND P1, PT, R113, -126, PT ;  /* 0xc2fc00007100780b */ /* 0x000fe20003f2e000 */
[----:B---3--:R-:W-:Y:S01]  /*120b0*/  @!P5 FMUL R188, R188, R188 ;  /* 0x000000bcbcbcd220 */ /* 0x008fe20000400000 */
[----:B------:R-:W-:Y:S01]  /*120c0*/  FSETP.GEU.AND P0, PT, R96, -126, PT ;  /* 0xc2fc00006000780b */ /* 0x000fe20003f0e000 */
[----:B----4-:R-:W-:Y:S01]  /*120d0*/  @!P4 FMUL R189, R189, R189 ;  /* 0x000000bdbdbdc220 */ /* 0x010fe20000400000 */
[----:B------:R-:W-:Y:S01]  /*120e0*/  FSETP.GEU.AND P5, PT, R161, -126, PT ;  /* 0xc2fc0000a100780b */ /* 0x000fe20003fae000 */
[----:B-----5:R-:W-:Y:S01]  /*120f0*/  @!P3 FMUL R186, R186, R186 ;  /* 0x000000bababab220 */ /* 0x020fe20000400000 */
[----:B------:R-:W-:-:S02]  /*12100*/  FSETP.GEU.AND P4, PT, R100, -126, PT ;  /* 0xc2fc00006400780b */ /* 0x000fc40003f8e000 */
[----:B------:R-:W-:Y:S01]  /*12110*/  FSETP.GEU.AND P3, PT, R101, -126, PT ;  /* 0xc2fc00006500780b */ /* 0x000fe20003f6e000 */
[----:B------:R-:W-:Y:S01]  /*12120*/  @!P6 FMUL R160, R160, 0.5 ;  /* 0x3f000000a0a0e820 */ /* 0x000fe20000400000 */
[----:B------:R-:W-:Y:S01]  /*12130*/  @!P2 FMUL R187, R187, R187 ;  /* 0x000000bbbbbba220 */ /* 0x000fe20000400000 */
[----:B------:R-:W-:Y:S02]  /*12140*/  FSETP.GEU.AND P2, PT, R112, -126, PT ;  /* 0xc2fc00007000780b */ /* 0x000fe40003f4e000 */
[----:B------:R-:W1:Y:S01]  /*12150*/  MUFU.EX2 R182, R160 ;  /* 0x000000a000b67308 */ /* 0x000e620000000800 */
[----:B------:R-:W-:Y:S01]  /*12160*/  @!P1 FMUL R113, R113, 0.5 ;  /* 0x3f00000071719820 */ /* 0x000fe20000400000 */
[----:B------:R-:W-:Y:S02]  /*12170*/  @!P0 FMUL R96, R96, 0.5 ;  /* 0x3f00000060608820 */ /* 0x000fe40000400000 */
[----:B------:R-:W-:Y:S02]  /*12180*/  @!P5 FMUL R161, R161, 0.5 ;  /* 0x3f000000a1a1d820 */ /* 0x000fe40000400000 */
[----:B------:R-:W-:-:S02]  /*12190*/  @!P4 FMUL R100, R100, 0.5 ;  /* 0x3f0000006464c820 */ /* 0x000fc40000400000 */
[----:B------:R-:W-:Y:S01]  /*121a0*/  @!P3 FMUL R101, R101, 0.5 ;  /* 0x3f0000006565b820 */ /* 0x000fe20000400000 */
[----:B------:R-:W2:Y:S02]  /*121b0*/  MUFU.EX2 R179, R113 ;  /* 0x0000007100b37308 */ /* 0x000ea40000000800 */
[----:B------:R-:W-:-:S06]  /*121c0*/  @!P2 FMUL R112, R112, 0.5 ;  /* 0x3f0000007070a820 */ /* 0x000fcc0000400000 */
[----:B------:R-:W3:Y:S01]  /*121d0*/  MUFU.EX2 R176, R96 ;  /* 0x0000006000b07308 */ /* 0x000ee20000000800 */
[----:B-1----:R-:W-:-:S07]  /*121e0*/  @!P6 FMUL R182, R182, R182 ;  /* 0x000000b6b6b6e220 */ /* 0x002fce0000400000 */
[----:B------:R-:W1:Y:S01]  /*121f0*/  MUFU.EX2 R183, R161 ;  /* 0x000000a100b77308 */ /* 0x000e620000000800 */
[----:B------:R-:W-:-:S07]  /*12200*/  FSETP.GEU.AND P6, PT, R97, -126, PT ;  /* 0xc2fc00006100780b */ /* 0x000fce0003fce000 */
[----:B------:R-:W4:Y:S08]  /*12210*/  MUFU.EX2 R180, R100 ;  /* 0x0000006400b47308 */ /* 0x000f300000000800 */
[----:B------:R-:W5:Y:S08]  /*12220*/  MUFU.EX2 R181, R101 ;  /* 0x0000006500b57308 */ /* 0x000f700000000800 */
[----:B------:R-:W5:Y:S01]  /*12230*/  MUFU.EX2 R178, R112 ;  /* 0x0000007000b27308 */ /* 0x000f620000000800 */
[----:B--2---:R-:W-:Y:S01]  /*12240*/  @!P1 FMUL R179, R179, R179 ;  /* 0x000000b3b3b39220 */ /* 0x004fe20000400000 */
[----:B---3--:R-:W-:Y:S01]  /*12250*/  @!P0 FMUL R176, R176, R176 ;  /* 0x000000b0b0b08220 */ /* 0x008fe20000400000 */
[----:B------:R-:W-:Y:S01]  /*12260*/  FSETP.GEU.AND P1, PT, R94, -126, PT ;  /* 0xc2fc00005e00780b */ /* 0x000fe20003f2e000 */
[----:B-1----:R-:W-:Y:S01]  /*12270*/  @!P5 FMUL R183, R183, R183 ;  /* 0x000000b7b7b7d220 */ /* 0x002fe20000400000 */
        /* <DEDUP_REMOVED lines=181> */
[----:B------:R-:W-:Y:S01]  /*12dd0*/  @!P4 FMUL R79, R79, 0.5 ;  /* 0x3f0000004f4fc820 */ /* 0x000fe20000400000 */
[----:B------:R2:W-:Y:S01]  /*12de0*/  STL [R1+0x48], R128 ;  /* 0x0000488001007387 */ /* 0x0005e20000100800 */
[----:B------:R-:W-:Y:S01]  /*12df0*/  @!P3 FMUL R102, R102, 0.5 ;  /* 0x3f0000006666b820 */ /* 0x000fe20000400000 */
[----:B------:R-:W-:Y:S01]  /*12e00*/  MOV R64, R128 ;  /* 0x0000008000407202 */ /* 0x000fe20000000f00 */
[----:B------:R-:W-:Y:S01]  /*12e10*/  MUFU.EX2 R129, R83 ;  /* 0x0000005300817308 */ /* 0x000fe20000000800 */
[----:B------:R-:W-:-:S07]  /*12e20*/  @!P2 FMUL R103, R103, 0.5 ;  /* 0x3f0000006767a820 */ /* 0x000fce0000400000 */
[----:B------:R-:W-:Y:S01]  /*12e30*/  MUFU.EX2 R132, R78 ;  /* 0x0000004e00847308 */ /* 0x000fe20000000800 */
[----:B-1----:R-:W-:-:S07]  /*12e40*/  @!P6 FMUL R135, R135, R135 ;  /* 0x000000878787e220 */ /* 0x002fce0000400000 */
[----:B------:R-:W-:Y:S08]  /*12e50*/  MUFU.EX2 R133, R79 ;  /* 0x0000004f00857308 */ /* 0x000ff00000000800 */
[----:B--2---:R-:W1:Y:S01]  /*12e60*/  MUFU.EX2 R128, R82 ;  /* 0x0000005200807308 */ /* 0x004e620000000800 */
[----:B------:R-:W-:-:S07]  /*12e70*/  FSETP.GEU.AND P6, PT, R98, -126, PT ;  /* 0xc2fc00006200780b */ /* 0x000fce0003fce000 */
[----:B------:R-:W2:Y:S08]  /*12e80*/  MUFU.EX2 R130, R102 ;  /* 0x0000006600827308 */ /* 0x000eb00000000800 */
[----:B------:R-:W3:Y:S01]  /*12e90*/  MUFU.EX2 R131, R103 ;  /* 0x0000006700837308 */ /* 0x000ee20000000800 */
[----:B-1----:R-:W-:Y:S01]  /*12ea0*/  @!P1 FMUL R128, R128, R128 ;  /* 0x0000008080809220 */ /* 0x002fe20000400000 */
[----:B------:R-:W-:Y:S01]  /*12eb0*/  @!P0 FMUL R129, R129, R129 ;  /* 0x0000008181818220 */ /* 0x000fe20000400000 */
[----:B------:R-:W-:Y:S01]  /*12ec0*/  FSETP.GEU.AND P1, PT, R81, -126, PT ;  /* 0xc2fc00005100780b */ /* 0x000fe20003f2e000 */
[----:B------:R-:W-:Y:S01]  /*12ed0*/  @!P5 FMUL R132, R132, R132 ;  /* 0x000000848484d220 */ /* 0x000fe20000400000 */
[----:B------:R-:W-:Y:S01]  /*12ee0*/  FSETP.GEU.AND P0, PT, R66, -126, PT ;  /* 0xc2fc00004200780b */ /* 0x000fe20003f0e000 */
[----:B------:R-:W-:Y:S01]  /*12ef0*/  @!P4 FMUL R133, R133, R133 ;  /* 0x000000858585c220 */ /* 0x000fe20000400000 */
[----:B------:R-:W-:Y:S01]  /*12f00*/  FSETP.GEU.AND P5, PT, R99, -126, PT ;  /* 0xc2fc00006300780b */ /* 0x000fe20003fae000 */
[----:B--2---:R-:W-:Y:S01]  /*12f10*/  @!P3 FMUL R130, R130, R130 ;  /* 0x000000828282b220 */ /* 0x004fe20000400000 */
[----:B------:R-:W-:-:S02]  /*12f20*/  FSETP.GEU.AND P4, PT, R76, -126, PT ;  /* 0xc2fc00004c00780b */ /* 0x000fc40003f8e000 */
[----:B------:R-:W-:Y:S01]  /*12f30*/  FSETP.GEU.AND P3, PT, R77, -126, PT ;  /* 0xc2fc00004d00780b */ /* 0x000fe20003f6e000 */
[----:B------:R-:W-:Y:S01]  /*12f40*/  @!P6 FMUL R98, R98, 0.5 ;  /* 0x3f0000006262e820 */ /* 0x000fe20000400000 */
[----:B---3--:R-:W-:Y:S01]  /*12f50*/  @!P2 FMUL R131, R131, R131 ;  /* 0x000000838383a220 */ /* 0x008fe20000400000 */
[----:B------:R-:W-:Y:S02]  /*12f60*/  FSETP.GEU.AND P2, PT, R80, -126, PT ;  /* 0xc2fc00005000780b */ /* 0x000fe40003f4e000 */
[----:B------:R-:W-:Y:S02]  /*12f70*/  MOV R61, R126 ;  /* 0x0000007e003d7202 */ /* 0x000fe40000000f00 */
[----:B------:R-:W1:Y:S01]  /*12f80*/  MUFU.EX2 R126, R98 ;  /* 0x00000062007e7308 */ /* 0x000e620000000800 */
[----:B------:R-:W-:Y:S01]  /*12f90*/  @!P1 FMUL R81, R81, 0.5 ;  /* 0x3f00000051519820 */ /* 0x000fe20000400000 */
[----:B------:R-:W-:Y:S01]  /*12fa0*/  @!P0 FMUL R66, R66, 0.5 ;  /* 0x3f00000042428820 */ /* 0x000fe20000400000 */
[----:B------:R-:W-:Y:S01]  /*12fb0*/  @!P5 FMUL R99, R99, 0.5 ;  /* 0x3f0000006363d820 */ /* 0x000fe20000400000 */
[----:B------:R-:W-:-:S02]  /*12fc0*/  @!P4 FMUL R76, R76, 0.5 ;  /* 0x3f0000004c4cc820 */ /* 0x000fc40000400000 */
[----:B------:R-:W-:Y:S01]  /*12fd0*/  @!P3 FMUL R77, R77, 0.5 ;  /* 0x3f0000004d4db820 */ /* 0x000fe20000400000 */
[----:B------:R-:W-:Y:S02]  /*12fe0*/  MOV R60, R127 ;  /* 0x0000007f003c7202 */ /* 0x000fe40000000f00 */
[----:B------:R-:W-:Y:S01]  /*12ff0*/  @!P2 FMUL R80, R80, 0.5 ;  /* 0x3f0000005050a820 */ /* 0x000fe20000400000 */
[----:B------:R-:W2:Y:S01]  /*13000*/  MUFU.EX2 R123, R81 ;  /* 0x00000051007b7308 */ /* 0x000ea20000000800 */
[----:B------:R-:W-:Y:S02]  /*13010*/  MOV R72, R125 ;  /* 0x0000007d00487202 */ /* 0x000fe40000000f00 */
[----:B------:R-:W-:-:S05]  /*13020*/  MOV R73, R124 ;  /* 0x0000007c00497202 */ /* 0x000fca0000000f00 */
        /* <DEDUP_REMOVED lines=119> */
[----:B------:R-:W-:-:S02]  /*137a0*/  FFMA2 R22, R24.F32x2.HI_LO, UR37.F32, R0.F32 ;  /* 0x0000002518167c49 */ /* 0x000fc40009200000 */
[----:B--2---:R-:W-:Y:S01]  /*137b0*/  @!P1 FMUL R95, R95, R95 ;  /* 0x0000005f5f5f9220 */ /* 0x004fe20000400000 */
[----:B---3--:R-:W-:Y:S01]  /*137c0*/  @!P0 FMUL R92, R92, R92 ;  /* 0x0000005c5c5c8220 */ /* 0x008fe20000400000 */
[----:B-1----:R-:W-:Y:S01]  /*137d0*/  @!P5 FMUL R99, R99, R99 ;  /* 0x000000636363d220 */ /* 0x002fe20000400000 */
[----:B------:R-:W-:Y:S01]  /*137e0*/  FSETP.GEU.AND P1, PT, R22, -126, PT ;  /* 0xc2fc00001600780b */ /* 0x000fe20003f2e000 */
[----:B----4-:R-:W-:Y:S01]  /*137f0*/  @!P4 FMUL R96, R96, R96 ;  /* 0x000000606060c220 */ /* 0x010fe20000400000 */
[----:B------:R-:W-:Y:S01]  /*13800*/  FSETP.GEU.AND P0, PT, R23, -126, PT ;  /* 0xc2fc00001700780b */ /* 0x000fe20003f0e000 */
[----:B-----5:R-:W-:Y:S01]  /*13810*/  @!P3 FMUL R97, R97, R97 ;  /* 0x000000616161b220 */ /* 0x020fe20000400000 */
[----:B------:R-:W-:Y:S02]  /*13820*/  FSETP.GEU.AND P5, PT, R28, -126, PT ;  /* 0xc2fc00001c00780b */ /* 0x000fe40003fae000 */
[----:B------:R-:W-:Y:S02]  /*13830*/  FSETP.GEU.AND P4, PT, R29, -126, PT ;  /* 0xc2fc00001d00780b */ /* 0x000fe40003f8e000 */
[----:B------:R-:W-:Y:S01]  /*13840*/  FSETP.GEU.AND P3, PT, R26, -126, PT ;  /* 0xc2fc00001a00780b */ /* 0x000fe20003f6e000 */
[----:B------:R-:W-:Y:S01]  /*13850*/  @!P2 FMUL R94, R94, R94 ;  /* 0x0000005e5e5ea220 */ /* 0x000fe20000400000 */
[----:B------:R-:W-:Y:S01]  /*13860*/  FSETP.GEU.AND P2, PT, R27, -126, PT ;  /* 0xc2fc00001b00780b */ /* 0x000fe20003f4e000 */
[----:B------:R-:W-:-:S04]  /*13870*/  @!P6 FMUL R31, R31, 0.5 ;  /* 0x3f0000001f1fe820 */ /* 0x000fc80000400000 */
[----:B------:R-:W1:Y:S01]  /*13880*/  MUFU.EX2 R93, R31 ;  /* 0x0000001f005d7308 */ /* 0x000e620000000800 */
[----:B------:R-:W-:Y:S01]  /*13890*/  @!P1 FMUL R22, R22, 0.5 ;  /* 0x3f00000016169820 */ /* 0x000fe20000400000 */
[----:B------:R-:W-:Y:S01]  /*138a0*/  @!P0 FMUL R23, R23, 0.5 ;  /* 0x3f00000017178820 */ /* 0x000fe20000400000 */
[----:B------:R-:W-:Y:S01]  /*138b0*/  @!P5 FMUL R28, R28, 0.5 ;  /* 0x3f0000001c1cd820 */ /* 0x000fe20000400000 */
[----:B------:R-:W-:Y:S02]  /*138c0*/  @!P4 FMUL R29, R29, 0.5 ;  /* 0x3f0000001d1dc820 */ /* 0x000fe40000400000 */
[----:B------:R-:W-:Y:S02]  /*138d0*/  @!P3 FMUL R26, R26, 0.5 ;  /* 0x3f0000001a1ab820 */ /* 0x000fe40000400000 */
[----:B------:R-:W-:Y:S01]  /*138e0*/  @!P2 FMUL R27, R27, 0.5 ;  /* 0x3f0000001b1ba820 */ /* 0x000fe20000400000 */
[----:B------:R-:W2:Y:S01]  /*138f0*/  MUFU.EX2 R90, R28 ;  /* 0x0000001c005a7308 */ /* 0x000ea20000000800 */
[----:B------:R3:W-:Y:S01]  /*13900*/  STL [R1+0x4c], R3 ;  /* 0x00004c0301007387 */ /* 0x0007e20000100800 */
[----:B------:R-:W-:-:S03]  /*13910*/  MOV R65, R3 ;  /* 0x0000000300417202 */ /* 0x000fc60000000f00 */
[----:B------:R4:W-:Y:S03]  /*13920*/  STL [R1+0x40], R20 ;  /* 0x0000401401007387 */ /* 0x0009e60000100800 */
[----:B------:R-:W5:Y:S01]  /*13930*/  MUFU.EX2 R91, R29 ;  /* 0x0000001d005b7308 */ /* 0x000f620000000800 */
[----:B------:R4:W-:Y:S04]  /*13940*/  STL [R1+0x44], R21 ;  /* 0x0000441501007387 */ /* 0x0009e80000100800 */
[----:B------:R4:W-:Y:S03]  /*13950*/  STL [R1+0x38], R14 ;  /* 0x0000380e01007387 */ /* 0x0009e60000100800 */
[----:B------:R-:W5:Y:S01]  /*13960*/  MUFU.EX2 R88, R26 ;  /* 0x0000001a00587308 */ /* 0x000f620000000800 */
[----:B------:R4:W-:Y:S04]  /*13970*/  STL [R1+0x3c], R15 ;  /* 0x00003c0f01007387 */ /* 0x0009e80000100800 */
[----:B------:R4:W-:Y:S03]  /*13980*/  STL [R1+0x30], R12 ;  /* 0x0000300c01007387 */ /* 0x0009e60000100800 */
[----:B------:R-:W5:Y:S01]  /*13990*/  MUFU.EX2 R89, R27 ;  /* 0x0000001b00597308 */ /* 0x000f620000000800 */
[----:B------:R4:W-:Y:S01]  /*139a0*/  STL [R1+0x34], R13 ;  /* 0x0000340d01007387 */ /* 0x0009e20000100800 */
[----:B---3--:R-:W-:-:S03]  /*139b0*/  MOV R3, UR4 ;  /* 0x0000000400037c02 */ /* 0x008fc60008000f00 */
[----:B------:R4:W-:Y:S03]  /*139c0*/  STL [R1+0x28], R10 ;  /* 0x0000280a01007387 */ /* 0x0009e60000100800 */
[----:B------:R-:W3:Y:S01]  /*139d0*/  MUFU.EX2 R22, R22 ;  /* 0x0000001600167308 */ /* 0x000ee20000000800 */
[----:B------:R4:W-:Y:S04]  /*139e0*/  STL [R1+0x2c], R11 ;  /* 0x00002c0b01007387 */ /* 0x0009e80000100800 */
[----:B------:R4:W-:Y:S03]  /*139f0*/  STL [R1+0x20], R8 ;  /* 0x0000200801007387 */ /* 0x0009e60000100800 */
[----:B------:R-:W3:Y:S01]  /*13a00*/  MUFU.EX2 R23, R23 ;  /* 0x0000001700177308 */ /* 0x000ee20000000800 */
[----:B------:R4:W-:Y:S04]  /*13a10*/  STL [R1+0x24], R9 ;  /* 0x0000240901007387 */ /* 0x0009e80000100800 */
[----:B------:R4:W-:Y:S04]  /*13a20*/  STL [R1+0x18], R6 ;  /* 0x0000180601007387 */ /* 0x0009e80000100800 */
[----:B------:R4:W-:Y:S04]  /*13a30*/  STL [R1+0x1c], R7 ;  /* 0x00001c0701007387 */ /* 0x0009e80000100800 */
[----:B------:R4:W-:Y:S04]  /*13a40*/  STL [R1+0x10], R4 ;  /* 0x0000100401007387 */ /* 0x0009e80000100800 */
[----:B------:R4:W-:Y:S01]  /*13a50*/  STL [R1+0x14], R5 ;  /* 0x0000140501007387 */ /* 0x0009e20000100800 */
[----:B-1----:R-:W-:Y:S01]  /*13a60*/  @!P6 FMUL R93, R93, R93 ;  /* 0x0000005d5d5de220 */ /* 0x002fe20000400000 */
[----:B------:R-:W-:Y:S01]  /*13a70*/  LOP3.LUT P6, RZ, R3, 0x3, R2, 0x48, !PT ;  /* 0x0000000303ff7812 */ /* 0x000fe200078c4802 */
[----:B--2---:R-:W-:Y:S01]  /*13a80*/  @!P5 FMUL R90, R90, R90 ;  /* 0x0000005a5a5ad220 */ /* 0x004fe20000400000 */
[----:B-----5:R-:W-:Y:S01]  /*13a90*/  @!P4 FMUL R91, R91, R91 ;  /* 0x0000005b5b5bc220 */ /* 0x020fe20000400000 */
[----:B------:R-:W-:Y:S01]  /*13aa0*/  @!P3 FMUL R88, R88, R88 ;  /* 0x000000585858b220 */ /* 0x000fe20000400000 */
[----:B------:R-:W-:Y:S01]  /*13ab0*/  @!P2 FMUL R89, R89, R89 ;  /* 0x000000595959a220 */ /* 0x000fe20000400000 */
[----:B---3--:R-:W-:Y:S01]  /*13ac0*/  @!P1 FMUL R22, R22, R22 ;  /* 0x0000001616169220 */ /* 0x008fe20000400000 */
[----:B------:R-:W-:Y:S01]  /*13ad0*/  @!P0 FMUL R23, R23, R23 ;  /* 0x0000001717178220 */ /* 0x000fe20000400000 */
[----:B------:R-:W-:-:S02]  /*13ae0*/  ULOP3.LUT UR55, UR55, 0x1, URZ, 0x3c, !UPT ;  /* 0x0000000137377892 */ /* 0x000fc4000f8e3cff */
[----:B------:R-:W-:Y:S02]  /*13af0*/  USEL UR52, UR41, UR52, UP0 ;  /* 0x0000003429347287 */ /* 0x000fe40008000000 */
[----:B------:R-:W-:Y:S01]  /*13b00*/  USEL UR53, UR53, UR41, UP0 ;  /* 0x0000002935357287 */ /* 0x000fe20008000000 */
[----:B------:R-:W-:Y:S02]  /*13b10*/  F2FP.BF16.F32.PACK_AB R56, R73, R72 ;  /* 0x000000484938723e */ /* 0x000fe400000010ff */
[----:B------:R-:W-:Y:S02]  /*13b20*/  F2FP.BF16.F32.PACK_AB R57, R61, R60 ;  /* 0x0000003c3d39723e */ /* 0x000fe400000010ff */
[----:B------:R-:W-:Y:S02]  /*13b30*/  F2FP.BF16.F32.PACK_AB R58, R65, R64 ;  /* 0x00000040413a723e */ /* 0x000fe400000010ff */
[----:B------:R-:W-:Y:S02]  /*13b40*/  F2FP.BF16.F32.PACK_AB R59, R21, R20 ;  /* 0x00000014153b723e */ /* 0x000fe400000010ff */
[----:B------:R-:W-:-:S02]  /*13b50*/  F2FP.BF16.F32.PACK_AB R60, R15, R14 ;  /* 0x0000000e0f3c723e */ /* 0x000fc400000010ff */
[----:B------:R-:W-:Y:S02]  /*13b60*/  F2FP.BF16.F32.PACK_AB R61, R13, R12 ;  /* 0x0000000c0d3d723e */ /* 0x000fe400000010ff */
        /* <DEDUP_REMOVED lines=55> */
[----:B------:R-:W-:Y:S01]  /*13ee0*/  F2FP.BF16.F32.PACK_AB R53, R23, R22 ;  /* 0x000000161735723e */ /* 0x000fe200000010ff */
[----:B----4-:R-:W-:Y:S06]  /*13ef0*/  @!P6 BRA `(.L_x_252) ;  /* 0x000000000040e947 */ /* 0x010fec0003800000 */
[----:B------:R-:W-:Y:S01]  /*13f00*/  MOV R2, 0x8 ;  /* 0x0000000800027802 */ /* 0x000fe20000000f00 */
        /* <DEDUP_REMOVED lines=15> */
.L_x_252:
[----:B------:R-:W-:Y:S05]  /*14000*/  WARPSYNC.ALL ;  /* 0x0000000000007948 */ /* 0x000fea0003800000 */
[----:B------:R1:W-:Y:S02]  /*14010*/  STTM.x32 tmem[UR44], R56 ;  /* 0x00000038000079ed */ /* 0x0003e400082c002c */
[----:B-1----:R-:W2:Y:S01]  /*14020*/  LDL R87, [R1+0x64] ;  /* 0x0000640001577983 */ /* 0x002ea20000100800 */
[----:B------:R-:W-:Y:S01]  /*14030*/  UIADD3 UR4, UPT, UPT, UR44, 0x20, URZ ;  /* 0x000000202c047890 */ /* 0x000fe2000fffe0ff */
[----:B------:R-:W1:Y:S03]  /*14040*/  S2R R58, SR_TID.X ;  /* 0x00000000003a7919 */ /* 0x000e660000002100 */
[----:B------:R-:W-:-:S06]  /*14050*/  USHF.R.U32.HI UR4, URZ, 0x15, UR4 ;  /* 0x00000015ff047899 */ /* 0x000fcc0008011604 */
[----:B------:R-:W-:Y:S02]  /*14060*/  MOV R0, UR4 ;  /* 0x0000000400007c02 */ /* 0x000fe40008000f00 */
[----:B-1----:R-:W-:Y:S02]  /*14070*/  SHF.R.U32.HI R59, RZ, 0x5, R58 ;  /* 0x00000005ff3b7819 */ /* 0x002fe4000001163a */
[----:B--2---:R-:W-:-:S04]  /*14080*/  FSETP.NEU.AND P0, PT, R87, -INF , PT ;  /* 0xff8000005700780b */ /* 0x004fc80003f0d000 */
[----:B------:R-:W-:Y:S02]  /*14090*/  FSEL R2, R87, RZ, P0 ;  /* 0x000000ff57027208 */ /* 0x000fe40000000000 */
[----:B------:R-:W-:-:S03]  /*140a0*/  LOP3.LUT P0, RZ, R0, 0x3, R59, 0x48, !PT ;  /* 0x0000000300ff7812 */ /* 0x000fc6000780483b */
[----:B------:R-:W-:-:S04]  /*140b0*/  FMUL R2, R2, -UR37 ;  /* 0x8000002502027c20 */ /* 0x000fc80008400000 */
[--C-:B------:R-:W-:Y:S02]  /*140c0*/  FFMA2 R54, R54.F32x2.HI_LO, UR37.F32, R2.reuse.F32 ;  /* 0x0000002536367c49 */ /* 0x100fe40009200002 */
[----:B------:R-:W-:-:S03]  /*140d0*/  FFMA2 R2, R18.F32x2.HI_LO, UR37.F32, R2.F32 ;  /* 0x0000002512027c49 */ /* 0x000fc60009200002 */
[----:B------:R-:W-:Y:S02]  /*140e0*/  FSETP.GEU.AND P4, PT, R54, -126, PT ;  /* 0xc2fc00003600780b */ /* 0x000fe40003f8e000 */
[----:B------:R-:W-:Y:S02]  /*140f0*/  FSETP.GEU.AND P3, PT, R55, -126, PT ;  /* 0xc2fc00003700780b */ /* 0x000fe40003f6e000 */
[----:B------:R-:W-:Y:S02]  /*14100*/  FSETP.GEU.AND P2, PT, R2, -126, PT ;  /* 0xc2fc00000200780b */ /* 0x000fe40003f4e000 */
[----:B------:R-:W-:-:S07]  /*14110*/  FSETP.GEU.AND P1, PT, R3, -126, PT ;  /* 0xc2fc00000300780b */ /* 0x000fce0003f2e000 */
[----:B------:R-:W-:Y:S02]  /*14120*/  @!P4 FMUL R54, R54, 0.5 ;  /* 0x3f0000003636c820 */ /* 0x000fe40000400000 */
[----:B------:R-:W-:Y:S02]  /*14130*/  @!P3 FMUL R55, R55, 0.5 ;  /* 0x3f0000003737b820 */ /* 0x000fe40000400000 */
[----:B------:R-:W-:Y:S01]  /*14140*/  @!P2 FMUL R2, R2, 0.5 ;  /* 0x3f0000000202a820 */ /* 0x000fe20000400000 */
[----:B------:R-:W1:Y:S01]  /*14150*/  MUFU.EX2 R56, R54 ;  /* 0x0000003600387308 */ /* 0x000e620000000800 */
[----:B------:R-:W-:-:S07]  /*14160*/  @!P1 FMUL R3, R3, 0.5 ;  /* 0x3f00000003039820 */ /* 0x000fce0000400000 */
[----:B------:R-:W2:Y:S08]  /*14170*/  MUFU.EX2 R57, R55 ;  /* 0x0000003700397308 */ /* 0x000eb00000000800 */
[----:B------:R-:W3:Y:S01]  /*14180*/  MUFU.EX2 R18, R2 ;  /* 0x0000000200127308 */ /* 0x000ee20000000800 */
[----:B-1----:R-:W-:-:S07]  /*14190*/  @!P4 FMUL R56, R56, R56 ;  /* 0x000000383838c220 */ /* 0x002fce0000400000 */
[----:B------:R-:W1:Y:S01]  /*141a0*/  MUFU.EX2 R19, R3 ;  /* 0x0000000300137308 */ /* 0x000e620000000800 */
[----:B--2---:R-:W-:-:S05]  /*141b0*/  @!P3 FMUL R57, R57, R57 ;  /* 0x000000393939b220 */ /* 0x004fca0000400000 */
[----:B------:R-:W-:Y:S01]  /*141c0*/  F2FP.BF16.F32.PACK_AB R54, R57, R56 ;  /* 0x000000383936723e */ /* 0x000fe200000010ff */
[----:B---3--:R-:W-:Y:S01]  /*141d0*/  @!P2 FMUL R18, R18, R18 ;  /* 0x000000121212a220 */ /* 0x008fe20000400000 */
[----:B-1----:R-:W-:-:S05]  /*141e0*/  @!P1 FMUL R19, R19, R19 ;  /* 0x0000001313139220 */ /* 0x002fca0000400000 */
[----:B------:R-:W-:Y:S01]  /*141f0*/  F2FP.BF16.F32.PACK_AB R55, R19, R18 ;  /* 0x000000121337723e */ /* 0x000fe200000010ff */
[----:B------:R-:W-:Y:S06]  /*14200*/  @!P0 BRA `(.L_x_253) ;  /* 0x0000000000408947 */ /* 0x000fec0003800000 */
        /* <DEDUP_REMOVED lines=16> */
.L_x_253:
[----:B------:R-:W-:Y:S01]  /*14310*/  MOV R0, UR47 ;  /* 0x0000002f00007c02 */ /* 0x000fe20008000f00 */
[----:B------:R-:W-:Y:S05]  /*14320*/  WARPSYNC.ALL ;  /* 0x0000000000007948 */ /* 0x000fea0003800000 */
[----:B------:R-:W-:Y:S01]  /*14330*/  ISETP.GT.U32.AND P1, PT, R0, 0x1, PT ;  /* 0x000000010000780c */ /* 0x000fe20003f24070 */
[----:B------:R1:W-:Y:S01]  /*14340*/  STTM.x32 tmem[UR44+0x20], R24 ;  /* 0x00002018000079ed */ /* 0x0003e200082c002c */
[----:B------:R-:W2:Y:S11]  /*14350*/  FENCE.VIEW.ASYNC.T ;  /* 0x00000000000073c6 */ /* 0x000eb60000000200 */
[----:B------:R-:W-:Y:S05]  /*14360*/  @P1 BRA `(.L_x_254) ;  /* 0x0000000000081947 */ /* 0x000fea0003800000 */
[----:B------:R-:W-:Y:S05]  /*14370*/  BPT.TRAP 0x1 ;  /* 0x000000040000795c */ /* 0x000fea0000300000 */
[----:B------:R-:W-:Y:S05]  /*14380*/  BPT.TRAP 0x1 ;  /* 0x000000040000795c */ /* 0x000fea0000300000 */
.L_x_254:
[----:B------:R-:W3:Y:S01]  /*14390*/  S2UR UR4, SR_CgaCtaId ;  /* 0x00000000000479c3 */ /* 0x000ee20000008800 */
[----:B------:R-:W-:Y:S01]  /*143a0*/  UISETP.NE.AND UP0, UPT, UR56, URZ, UPT ;  /* 0x000000ff3800728c */ /* 0x000fe2000bf05270 */
[----:B------:R-:W-:Y:S02]  /*143b0*/  UMOV UR5, 0x400 ;  /* 0x0000040000057882 */ /* 0x000fe40000000000 */
[----:B---3--:R-:W-:-:S04]  /*143c0*/  ULEA UR4, UR4, UR5, 0x18 ;  /* 0x0000000504047291 */ /* 0x008fc8000f8ec0ff */
[----:B------:R-:W-:-:S04]  /*143d0*/  UIADD3 UR5, UPT, UPT, UR4, 0x7068, URZ ;  /* 0x0000706804057890 */ /* 0x000fc8000fffe0ff */
[----:B------:R-:W-:-:S04]  /*143e0*/  @UP0 UIADD3 UR5, UPT, UPT, UR4, 0x7058, URZ ;  /* 0x0000705804050890 */ /* 0x000fc8000fffe0ff */
[----:B------:R-:W-:-:S09]  /*143f0*/  UPRMT UR5, UR43, 0x654, UR5 ;  /* 0x000006542b057896 */ /* 0x000fd20008000005 */
[----:B--2---:R-:W-:Y:S01]  /*14400*/  SYNCS.ARRIVE.TRANS64.RED.A1T0 RZ, [UR5], RZ ;  /* 0x000000ffffff79a7 */ /* 0x004fe20008100405 */
[----:B------:R-:W-:-:S04]  /*14410*/  USEL UR5, UR51, UR54, UP0 ;  /* 0x0000003633057287 */ /* 0x000fc80008000000 */
[----:B------:R-:W-:-:S04]  /*14420*/  ULOP3.LUT UR5, UR5, 0x1, URZ, 0x3c, !UPT ;  /* 0x0000000105057892 */ /* 0x000fc8000f8e3cff */
[----:B------:R-:W-:Y:S02]  /*14430*/  USEL UR51, UR5, UR51, UP0 ;  /* 0x0000003305337287 */ /* 0x000fe40008000000 */
[----:B------:R-:W-:Y:S02]  /*14440*/  USEL UR54, UR54, UR5, UP0 ;  /* 0x0000000536367287 */ /* 0x000fe40008000000 */
[----:B------:R-:W-:-:S09]  /*14450*/  UISETP.NE.AND UP0, UPT, UR48, URZ, UPT ;  /* 0x000000ff3000728c */ /* 0x000fd2000bf05270 */
[----:B------:R-:W-:Y:S05]  /*14460*/  BRA.U UP0, `(.L_x_255) ;  /* 0x0000000100047547 */ /* 0x000fea000b800000 */
[----:B------:R-:W-:Y:S05]  /*14470*/  BPT.TRAP 0x1 ;  /* 0x000000040000795c */ /* 0x000fea0000300000 */
.L_x_255:
[----:B------:R-:W2:Y:S04]  /*14480*/  LDL.LU R2, [R1+0x50] ;  /* 0x0000500001027983 */ /* 0x000ea80000300800 */
[----:B------:R-:W2:Y:S04]  /*14490*/  LDL.LU R3, [R1+0x54] ;  /* 0x0000540001037983 */ /* 0x000ea80000300800 */
[----:B------:R-:W3:Y:S04]  /*144a0*/  LDL.LU R4, [R1+0x48] ;  /* 0x0000480001047983 */ /* 0x000ee80000300800 */
[----:B------:R-:W3:Y:S04]  /*144b0*/  LDL.LU R5, [R1+0x4c] ;  /* 0x00004c0001057983 */ /* 0x000ee80000300800 */
[----:B------:R-:W4:Y:S04]  /*144c0*/  LDL.LU R14, [R1+0x30] ;  /* 0x00003000010e7983 */ /* 0x000f280000300800 */
[----:B------:R-:W4:Y:S04]  /*144d0*/  LDL.LU R15, [R1+0x34] ;  /* 0x00003400010f7983 */ /* 0x000f280000300800 */
[----:B------:R-:W5:Y:S04]  /*144e0*/  LDL.LU R6, [R1+0x40] ;  /* 0x0000400001067983 */ /* 0x000f680000300800 */
[----:B------:R-:W5:Y:S04]  /*144f0*/  LDL.LU R7, [R1+0x44] ;  /* 0x0000440001077983 */ /* 0x000f680000300800 */
[----:B------:R-:W5:Y:S04]  /*14500*/  LDL.LU R12, [R1+0x28] ;  /* 0x00002800010c7983 */ /* 0x000f680000300800 */
[----:B------:R-:W5:Y:S04]  /*14510*/  LDL.LU R13, [R1+0x2c] ;  /* 0x00002c00010d7983 */ /* 0x000f680000300800 */
[----:B------:R-:W5:Y:S04]  /*14520*/  LDL.LU R10, [R1+0x20] ;  /* 0x00002000010a7983 */ /* 0x000f680000300800 */
[----:B------:R-:W5:Y:S04]  /*14530*/  LDL.LU R11, [R1+0x24] ;  /* 0x00002400010b7983 */ /* 0x000f680000300800 */
[----:B------:R-:W5:Y:S04]  /*14540*/  LDL.LU R8, [R1+0x10] ;  /* 0x0000100001087983 */ /* 0x000f680000300800 */
[----:B------:R-:W5:Y:S01]  /*14550*/  LDL.LU R9, [R1+0x14] ;  /* 0x0000140001097983 */ /* 0x000f620000300800 */
[----:B------:R-:W-:Y:S01]  /*14560*/  UISETP.NE.AND UP0, UPT, UR56, URZ, UPT ;  /* 0x000000ff3800728c */ /* 0x000fe2000bf05270 */
[----:B------:R-:W-:Y:S01]  /*14570*/  MOV R0, UR41 ;  /* 0x0000002900007c02 */ /* 0x000fe20008000f00 */
[----:B------:R-:W-:Y:S01]  /*14580*/  UIADD3 UR6, UPT, UPT, UR4, 0x7078, URZ ;  /* 0x0000707804067890 */ /* 0x000fe2000fffe0ff */
[----:B------:R-:W-:-:S02]  /*14590*/  FSETP.NEU.AND P0, PT, R87, -INF , PT ;  /* 0xff8000005700780b */ /* 0x000fc40003f0d000 */
[----:B------:R-:W-:-:S06]  /*145a0*/  SHF.L.U32 R0, R0, 0x1f, RZ ;  /* 0x0000001f00007819 */ /* 0x000fcc00000006ff */
[----:B------:R-:W-:-:S09]  /*145b0*/  @!UP0 UIADD3 UR6, UPT, UPT, UR4, 0x7088, URZ ;  /* 0x0000708804068890 */ /* 0x000fd2000fffe0ff */
[----:B------:R-:W1:Y:S01]  /*145c0*/  SYNCS.PHASECHK.TRANS64.TRYWAIT P2, [UR6], R0 ;  /* 0x00000000ff0075a7 */ /* 0x000e620008041106 */
[----:B--2---:R-:W-:Y:S02]  /*145d0*/  FADD2 R2, R2.F32x2.HI_LO, RZ.F32 ;  /* 0x000000ff0202724b */ /* 0x004fe40000200000 */
[----:B---3--:R-:W-:Y:S02]  /*145e0*/  FADD2 R4, R4.F32x2.HI_LO, RZ.F32 ;  /* 0x000000ff0404724b */ /* 0x008fe40000200000 */
[----:B----4-:R-:W-:Y:S02]  /*145f0*/  FADD2 R2, R2.F32x2.HI_LO, R14.F32x2.HI_LO ;  /* 0x0000000e0202724b */ /* 0x010fe40000000000 */
[----:B-----5:R-:W-:Y:S02]  /*14600*/  FADD2 R6, R6.F32x2.HI_LO, RZ.F32 ;  /* 0x000000ff0606724b */ /* 0x020fe40000200000 */
[----:B------:R-:W-:-:S04]  /*14610*/  FADD2 R4, R4.F32x2.HI_LO, R12.F32x2.HI_LO ;  /* 0x0000000c0404724b */ /* 0x000fc80000000000 */
[----:B------:R-:W-:Y:S02]  /*14620*/  FADD2 R4, R4.F32x2.HI_LO, R188.F32x2.HI_LO ;  /* 0x000000bc0404724b */ /* 0x000fe40000000000 */
[----:B------:R-:W-:Y:S02]  /*14630*/  FADD2 R6, R6.F32x2.HI_LO, R10.F32x2.HI_LO ;  /* 0x0000000a0606724b */ /* 0x000fe40000000000 */
[----:B------:R-:W-:Y:S02]  /*14640*/  FADD2 R4, R4.F32x2.HI_LO, R180.F32x2.HI_LO ;  /* 0x000000b40404724b */ /* 0x000fe40000000000 */
[----:B------:R-:W-:Y:S02]  /*14650*/  FADD2 R6, R6.F32x2.HI_LO, R186.F32x2.HI_LO ;  /* 0x000000ba0606724b */ /* 0x000fe40000000000 */
[----:B------:R-:W-:Y:S02]  /*14660*/  FADD2 R4, R4.F32x2.HI_LO, R172.F32x2.HI_LO ;  /* 0x000000ac0404724b */ /* 0x000fe40000000000 */
[----:B------:R-:W-:Y:S01]  /*14670*/  FADD2 R2, R2.F32x2.HI_LO, R8.F32x2.HI_LO ;  /* 0x000000080202724b */ /* 0x000fe20000000000 */
[----:B------:R-:W-:Y:S01]  /*14680*/  FSEL R8, R87, RZ, P0 ;  /* 0x000000ff57087208 */ /* 0x000fe20000000000 */
[----:B------:R-:W-:-:S02]  /*14690*/  FADD2 R6, R6.F32x2.HI_LO, R178.F32x2.HI_LO ;  /* 0x000000b20606724b */ /* 0x000fc40000000000 */
[----:B------:R-:W-:Y:S01]  /*146a0*/  FADD2 R2, R2.F32x2.HI_LO, R182.F32x2.HI_LO ;  /* 0x000000b60202724b */ /* 0x000fe20000000000 */
[----:B------:R-:W-:Y:S01]  /*146b0*/  FSETP.NEU.AND P0, PT, R17, R8, PT ;  /* 0x000000081100720b */ /* 0x000fe20003f0d000 */
[----:B------:R-:W-:Y:S02]  /*146c0*/  FADD2 R6, R6.F32x2.HI_LO, R170.F32x2.HI_LO ;  /* 0x000000aa0606724b */ /* 0x000fe40000000000 */
[----:B------:R-:W-:-:S04]  /*146d0*/  FADD2 R2, R2.F32x2.HI_LO, R174.F32x2.HI_LO ;  /* 0x000000ae0202724b */ /* 0x000fc80000000000 */
[----:B------:R-:W-:Y:S01]  /*146e0*/  FADD2 R2, R2.F32x2.HI_LO, R166.F32x2.HI_LO ;  /* 0x000000a60202724b */ /* 0x000fe20000000000 */
[----:B-1----:R-:W-:Y:S06]  /*146f0*/  @!P2 BRA `(.L_x_256) ;  /* 0x0000004c0008a947 */ /* 0x002fec0003800000 */
.L_x_437:
[----:B------:R-:W-:Y:S01]  /*14700*/  BSSY.RECONVERGENT B0, `(.L_x_257) ;  /* 0x000000a000007945 */ /* 0x000fe20003800200 */
[----:B-1----:R-:W-:-:S03]  /*14710*/  MOV R9, 0x3f000000 ;  /* 0x3f00000000097802 */ /* 0x002fc60000000f00 */
[----:B------:R-:W-:Y:S05]  /*14720*/  @!P0 BRA `(.L_x_258) ;  /* 0x00000000001c8947 */ /* 0x000fea0003800000 */
[----:B------:R-:W-:-:S04]  /*14730*/  FADD R0, -R8, R17 ;  /* 0x0000001108007221 */ /* 0x000fc80000000100 */
[----:B------:R-:W-:-:S05]  /*14740*/  FMUL R0, R0, UR37 ;  /* 0x0000002500007c20 */ /* 0x000fca0008400000 */
[----:B------:R-:W-:-:S13]  /*14750*/  FSETP.GEU.AND P0, PT, R0, -126, PT ;  /* 0xc2fc00000000780b */ /* 0x000fda0003f0e000 */
[----:B------:R-:W-:-:S04]  /*14760*/  @!P0 FMUL R0, R0, 0.5 ;  /* 0x3f00000000008820 */ /* 0x000fc80000400000 */
[----:B------:R-:W1:Y:S02]  /*14770*/  MUFU.EX2 R9, R0 ;  /* 0x0000000000097308 */ /* 0x000e640000000800 */
[----:B-1----:R-:W-:-:S04]  /*14780*/  @!P0 FMUL R9, R9, R9 ;  /* 0x0000000909098220 */ /* 0x002fc80000400000 */
[----:B------:R-:W-:Y:S02]  /*14790*/  FMUL R9, R9, 0.5 ;  /* 0x3f00000009097820 */ /* 0x000fe40000400000 */
.L_x_258:
[----:B------:R-:W-:Y:S05]  /*147a0*/  BSYNC.RECONVERGENT B0 ;  /* 0x0000000000007941 */ /* 0x000fea0003800200 */
.L_x_257:
[----:B------:R-:W2:Y:S04]  /*147b0*/  LDL.LU.64 R14, [R1+0x58] ;  /* 0x00005800010e7983 */ /* 0x000ea80000300a00 */
[----:B------:R-:W3:Y:S04]  /*147c0*/  LDL.LU.64 R12, [R1+0x38] ;  /* 0x00003800010c7983 */ /* 0x000ee80000300a00 */
[----:B------:R-:W4:Y:S01]  /*147d0*/  LDL.LU.64 R10, [R1+0x18] ;  /* 0x00001800010a7983 */ /* 0x000f220000300a00 */
[----:B------:R-:W-:Y:S01]  /*147e0*/  FMUL R8, R9, R16 ;  /* 0x0000001009087220 */ /* 0x000fe20000400000 */
[----:B------:R-:W-:Y:S01]  /*147f0*/  FADD2 R4, R4.F32x2.HI_LO, R164.F32x2.HI_LO ;  /* 0x000000a40404724b */ /* 0x000fe20000000000 */
[----:B------:R-:W-:Y:S01]  /*14800*/  UISETP.NE.AND UP0, UPT, UR50, 0x1, UPT ;  /* 0x000000013200788c */ /* 0x000fe2000bf05270 */
        /* <DEDUP_REMOVED lines=30> */
[----:B------:R-:W-:-:S04]  /*149f0*/  FADD2 R6, R6.F32x2.HI_LO, R18.F32x2.HI_LO ;  /* 0x000000120606724b */ /* 0x000fc80000000000 */
[----:B------:R-:W-:Y:S02]  /*14a00*/  FADD2 R4, R4.F32x2.HI_LO, R6.F32x2.HI_LO ;  /* 0x000000060404724b */ /* 0x000fe40000000000 */
[----:B--2---:R-:W-:-:S04]  /*14a10*/  FADD2 R8, R8.F32, R14.F32x2.HI_LO ;  /* 0x0000000e0808724b */ /* 0x004fc80000040000 */
[----:B---3--:R-:W-:-:S04]  /*14a20*/  FADD2 R8, R8.F32x2.HI_LO, R12.F32x2.HI_LO ;  /* 0x0000000c0808724b */ /* 0x008fc80000000000 */
[----:B----4-:R-:W-:-:S04]  /*14a30*/  FADD2 R8, R8.F32x2.HI_LO, R10.F32x2.HI_LO ;  /* 0x0000000a0808724b */ /* 0x010fc80000000000 */
[----:B------:R-:W-:-:S04]  /*14a40*/  FADD2 R8, R8.F32x2.HI_LO, R184.F32x2.HI_LO ;  /* 0x000000b80808724b */ /* 0x000fc80000000000 */
        /* <DEDUP_REMOVED lines=14> */
[----:B------:R-:W-:Y:S01]  /*14b30*/  FADD R16, R2, R3 ;  /* 0x0000000302107221 */ /* 0x000fe20000000000 */
[----:B------:R-:W-:Y:S06]  /*14b40*/  BRA.U UP0, `(.L_x_259) ;  /* 0x0000000100987547 */ /* 0x000fec000b800000 */
[----:B------:R-:W-:Y:S05]  /*14b50*/  @P1 BRA `(.L_x_260) ;  /* 0x0000000000041947 */ /* 0x000fea0003800000 */
[----:B------:R-:W-:Y:S05]  /*14b60*/  BPT.TRAP 0x1 ;  /* 0x000000040000795c */ /* 0x000fea0000300000 */
.L_x_260:
        /* <DEDUP_REMOVED lines=14> */
.L_x_439:
        /* <DEDUP_REMOVED lines=17> */
.L_x_262:
[----:B------:R-:W2:Y:S01]  /*14d60*/  LDL R19, [R1+0x64] ;  /* 0x0000640001137983 */ /* 0x000ea20000100800 */
[----:B------:R-:W-:Y:S05]  /*14d70*/  WARPSYNC.ALL ;  /* 0x0000000000007948 */ /* 0x000fea0003800000 */
[----:B------:R-:W-:Y:S02]  /*14d80*/  R2UR UR4, R2 ;  /* 0x00000000020472ca */ /* 0x000fe400000e0000 */
[----:B------:R-:W-:-:S11]  /*14d90*/  MOV R18, R16 ;  /* 0x0000001000127202 */ /* 0x000fd60000000f00 */
[----:B--2---:R2:W-:Y:S02]  /*14da0*/  STTM.x2 tmem[UR4], R18 ;  /* 0x00000012000079ed */ /* 0x0045e400080c0004 */
.L_x_259:
[----:B-1----:R-:W3:Y:S01]  /*14db0*/  LDL.LU R0, [R1+0x64] ;  /* 0x0000640001007983 */ /* 0x002ee20000300800 */
[----:B------:R-:W-:Y:S02]  /*14dc0*/  UISETP.GT.AND UP0, UPT, UR50, 0x1, UPT ;  /* 0x000000013200788c */ /* 0x000fe4000bf04270 */
[----:B------:R-:W-:Y:S02]  /*14dd0*/  UIADD3 UR4, UPT, UPT, UR50, -0x1, URZ ;  /* 0xffffffff32047890 */ /* 0x000fe4000fffe0ff */
[----:B------:R-:W-:-:S05]  /*14de0*/  UIADD3 UR49, UPT, UPT, UR49, 0x80, URZ ;  /* 0x0000008031317890 */ /* 0x000fca000fffe0ff */
[----:B------:R-:W-:Y:S01]  /*14df0*/  UMOV UR50, UR4 ;  /* 0x0000000400327c82 */ /* 0x000fe20008000000 */
[----:B---3--:R-:W-:Y:S01]  /*14e00*/  MOV R17, R0 ;  /* 0x0000000000117202 */ /* 0x008fe20000000f00 */
[----:B------:R-:W-:Y:S06]  /*14e10*/  BRA.U UP0, `(.L_x_263) ;  /* 0xffffff9100247547 */ /* 0x000fec000b83ffff */
.L_x_242:
[----:B------:R-:W-:-:S09]  /*14e20*/  UISETP.NE.AND UP0, UPT, UR48, URZ, UPT ;  /* 0x000000ff3000728c */ /* 0x000fd2000bf05270 */
[----:B------:R-:W-:Y:S05]  /*14e30*/  BRA.U UP0, `(.L_x_264) ;  /* 0x0000000100047547 */ /* 0x000fea000b800000 */
[----:B-1-34-:R-:W-:Y:S05]  /*14e40*/  BPT.TRAP 0x1 ;  /* 0x000000040000795c */ /* 0x01afea0000300000 */
.L_x_264:
[----:B------:R-:W5:Y:S01]  /*14e50*/  S2UR UR5, SR_CgaCtaId ;  /* 0x00000000000579c3 */ /* 0x000f620000008800 */
[----:B------:R-:W-:Y:S01]  /*14e60*/  UISETP.NE.AND UP1, UPT, UR56, URZ, UPT ;  /* 0x000000ff3800728c */ /* 0x000fe2000bf25270 */
[----:B------:R-:W-:-:S03]  /*14e70*/  UMOV UR4, 0x400 ;  /* 0x0000040000047882 */ /* 0x000fc60000000000 */
[----:B------:R-:W-:-:S04]  /*14e80*/  USEL UR6, UR52, UR53, UP1 ;  /* 0x0000003534067287 */ /* 0x000fc80008800000 */
[----:B------:R-:W-:Y:S02]  /*14e90*/  ULOP3.LUT UR6, UR6, 0x1, URZ, 0x3c, !UPT ;  /* 0x0000000106067892 */ /* 0x000fe4000f8e3cff */
[----:B-----5:R-:W-:-:S04]  /*14ea0*/  ULEA UR5, UR5, UR4, 0x18 ;  /* 0x0000000405057291 */ /* 0x020fc8000f8ec0ff */
[----:B------:R-:W-:Y:S02]  /*14eb0*/  UIADD3 UR4, UPT, UPT, UR5, 0x7080, URZ ;  /* 0x0000708005047890 */ /* 0x000fe4000fffe0ff */
[----:B------:R-:W-:-:S09]  /*14ec0*/  @UP1 UIADD3 UR4, UPT, UPT, UR5, 0x7070, URZ ;  /* 0x0000707005041890 */ /* 0x000fd2000fffe0ff */
[----:B------:R-:W-:Y:S01]  /*14ed0*/  SYNCS.ARRIVE.TRANS64.A1T0 RZ, [UR4], RZ ;  /* 0x000000ffffff79a7 */ /* 0x000fe20008100004 */
[----:B------:R-:W-:Y:S05]  /*14ee0*/  BRA.U UP0, `(.L_x_265) ;  /* 0x0000000100047547 */ /* 0x000fea000b800000 */
[----:B-1-34-:R-:W-:Y:S05]  /*14ef0*/  BPT.TRAP 0x1 ;  /* 0x000000040000795c */ /* 0x01afea0000300000 */
.L_x_265:
[----:B------:R-:W-:Y:S01]  /*14f00*/  UISETP.NE.AND UP0, UPT, UR56, URZ, UPT ;  /* 0x000000ff3800728c */ /* 0x000fe2000bf05270 */
[----:B-1----:R-:W-:Y:S01]  /*14f10*/  MOV R3, UR6 ;  /* 0x0000000600037c02 */ /* 0x002fe20008000f00 */
[----:B------:R-:W-:-:S03]  /*14f20*/  UIADD3 UR4, UPT, UPT, UR5, 0x7078, URZ ;  /* 0x0000707805047890 */ /* 0x000fc6000fffe0ff */
[----:B------:R-:W-:-:S06]  /*14f30*/  SHF.L.U32 R3, R3, 0x1f, RZ ;  /* 0x0000001f03037819 */ /* 0x000fcc00000006ff */
[----:B------:R-:W-:Y:S02]  /*14f40*/  @!UP0 UIADD3 UR4, UPT, UPT, UR5, 0x7088, URZ ;  /* 0x0000708805048890 */ /* 0x000fe4000fffe0ff */
[----:B------:R-:W-:-:S07]  /*14f50*/  UISETP.GT.U32.AND UP0, UPT, UR47, 0x1, UPT ;  /* 0x000000012f00788c */ /* 0x000fce000bf04070 */
[----:B------:R-:W1:Y:S02]  /*14f60*/  SYNCS.PHASECHK.TRANS64.TRYWAIT P0, [UR4], R3 ;  /* 0x00000003ff0075a7 */ /* 0x000e640008001104 */
[----:B-1----:R-:W-:Y:S05]  /*14f70*/  @!P0 BRA `(.L_x_266) ;  /* 0x0000004400188947 */ /* 0x002fea0003800000 */
.L_x_441:
[----:B------:R-:W-:Y:S05]  /*14f80*/  BRA.U UP0, `(.L_x_267) ;  /* 0x0000000100087547 */ /* 0x000fea000b800000 */
[----:B---34-:R-:W-:Y:S05]  /*14f90*/  BPT.TRAP 0x1 ;  /* 0x000000040000795c */ /* 0x018fea0000300000 */
[----:B------:R-:W-:Y:S05]  /*14fa0*/  BPT.TRAP 0x1 ;  /* 0x000000040000795c */ /* 0x000fea0000300000 */
.L_x_267:
[----:B------:R-:W-:Y:S02]  /*14fb0*/  UISETP.NE.AND UP0, UPT, UR56, URZ, UPT ;  /* 0x000000ff3800728c */ /* 0x000fe4000bf05270 */
[----:B------:R-:W-:Y:S02]  /*14fc0*/  UIADD3 UR4, UPT, UPT, UR5, 0x7068, URZ ;  /* 0x0000706805047890 */ /* 0x000fe4000fffe0ff */
[----:B------:R-:W-:Y:S02]  /*14fd0*/  USEL UR53, UR53, UR6, UP0 ;  /* 0x0000000635357287 */ /* 0x000fe40008000000 */
[----:B------:R-:W-:-:S05]  /*14fe0*/  USEL UR52, UR6, UR52, UP0 ;  /* 0x0000003406347287 */ /* 0x000fca0008000000 */
[----:B------:R-:W-:-:S04]  /*14ff0*/  @UP0 UIADD3 UR4, UPT, UPT, UR5, 0x7058, URZ ;  /* 0x0000705805040890 */ /* 0x000fc8000fffe0ff */
[----:B------:R-:W-:-:S09]  /*15000*/  UPRMT UR4, UR43, 0x654, UR4 ;  /* 0x000006542b047896 */ /* 0x000fd20008000004 */
[----:B------:R-:W-:Y:S01]  /*15010*/  SYNCS.ARRIVE.TRANS64.RED.A1T0 RZ, [UR4], RZ ;  /* 0x000000ffffff79a7 */ /* 0x000fe20008100404 */
[----:B------:R-:W-:-:S04]  /*15020*/  USEL UR4, UR51, UR54, UP0 ;  /* 0x0000003633047287 */ /* 0x000fc80008000000 */
[----:B------:R-:W-:-:S04]  /*15030*/  ULOP3.LUT UR4, UR4, 0x1, URZ, 0x3c, !UPT ;  /* 0x0000000104047892 */ /* 0x000fc8000f8e3cff */
[----:B------:R-:W-:Y:S02]  /*15040*/  USEL UR51, UR4, UR51, UP0 ;  /* 0x0000003304337287 */ /* 0x000fe40008000000 */
[----:B------:R-:W-:-:S12]  /*15050*/  USEL UR54, UR54, UR4, UP0 ;  /* 0x0000000436367287 */ /* 0x000fd80008000000 */
.L_x_217:
[----:B------:R-:W1:Y:S01]  /*15060*/  LDCU UR5, c[0x0][0x370] ;  /* 0x00006e00ff0577ac */ /* 0x000e620008000800 */
[----:B------:R-:W5:Y:S01]  /*15070*/  LDCU UR4, c[0x0][0x900] ;  /* 0x00012000ff0477ac */ /* 0x000f620008000800 */
[----:B-1----:R-:W-:-:S04]  /*15080*/  UIADD3 UR36, UPT, UPT, UR5, UR36, URZ ;  /* 0x0000002405247290 */ /* 0x002fc8000fffe0ff */
[----:B-----5:R-:W-:-:S09]  /*15090*/  UISETP.GE.AND UP0, UPT, UR36, UR4, UPT ;  /* 0x000000042400728c */ /* 0x020fd2000bf06270 */
[----:B------:R-:W-:Y:S05]  /*150a0*/  BRA.U !UP0, `(.L_x_268) ;  /* 0xffffff4508487547 */ /* 0x000fea000b83ffff */
[----:B---34-:R-:W-:Y:S05]  /*150b0*/  EXIT ;  /* 0x000000000000794d */ /* 0x018fea0003800000 */
.L_x_26:
[----:B------:R-:W-:-:S05]  /*150c0*/  IMAD.MOV.U32 R3, RZ, RZ, -0x4 ;  /* 0xfffffffcff037424 */ /* 0x000fca00078e00ff */
[----:B------:R-:W-:-:S05]  /*150d0*/  VIADDMNMX.U32 R0, R2, R3, 0x2, PT ;  /* 0x0000000202007446 */ /* 0x000fca0003800003 */
[----:B------:R-:W-:-:S04]  /*150e0*/  IMAD.SHL.U32 R0, R0, 0x4, RZ ;  /* 0x0000000400007824 */ /* 0x000fc800078e00ff */
[----:B------:R-:W1:Y:S02]  /*150f0*/  LDC R2, c[0x2][R0] ;  /* 0x0080000000027b82 */ /* 0x000e640000000800 */
[----:B-1----:R-:W-:-:S04]  /*15100*/  SHF.R.S32.HI R3, RZ, 0x1f, R2 ;  /* 0x0000001fff037819 */ /* 0x002fc80000011402 */
.L_x_494:
[----:B------:R-:W-:Y:S05]  /*15110*/  BRX R2 -0x15120                                                                                                                                                                                                                                                                                                                                                                                                                                                                                                                                                                                                   (*"BRANCH_TARGETS .L_x_495,.L_x_496,.L_x_497"*) ;  /* 0xfffffeac02b87949 */ /* 0x000fea000383ffff */
.L_x_497:
[----:B------:R-:W-:-:S08]  /*15120*/  NOP ;  /* 0x0000000000007918 */ /* 0x000fd00000000000 */
[----:B------:R-:W-:-:S00]  /*15130*/  USETMAXREG.DEALLOC.CTAPOOL 0x18 ;  /* 0x00000018000079c8 */ /* 0x000fc000080e0500 */
[----:B------:R-:W-:Y:S05]  /*15140*/  EXIT ;  /* 0x000000000000794d */ /* 0x000fea0003800000 */
.L_x_495:
[----:B------:R-:W-:-:S08]  /*15150*/  NOP ;  /* 0x0000000000007918 */ /* 0x000fd00000000000 */
[----:B------:R-:W1:-:S00]  /*15160*/  USETMAXREG.DEALLOC.CTAPOOL 0x20 ;  /* 0x00000020000079c8 */ /* 0x000e4000080e0500 */
[----:B-1----:R-:W1:Y:S02]  /*15170*/  LDC R0, c[0x0][0x900] ;  /* 0x00024000ff007b82 */ /* 0x002e640000000800 */
[----:B-1----:R-:W-:-:S13]  /*15180*/  ISETP.LE.AND P1, PT, R0, UR36, PT ;  /* 0x0000002400007c0c */ /* 0x002fda000bf23270 */
[----:B------:R-:W-:Y:S05]  /*15190*/  @P1 EXIT ;  /* 0x000000000000194d */ /* 0x000fea0003800000 */
[----:B------:R-:W-:Y:S01]  /*151a0*/  HFMA2 R4, -RZ, RZ, 0, 5.9604644775390625e-08 ;  /* 0x00000001ff047431 */ /* 0x000fe200000001ff */
[----:B------:R-:W-:Y:S01]  /*151b0*/  PLOP3.LUT P5, PT, P5, P6, PT, 0xf8, 0x8f ;  /* 0x00000000008f781c */ /* 0x000fe20002fadf70 */
[----:B------:R-:W1:Y:S01]  /*151c0*/  LDCU.64 UR4, c[0x0][0x348] ;  /* 0x00006900ff0477ac */ /* 0x000e620008000a00 */
[----:B------:R-:W-:Y:S01]  /*151d0*/  UPLOP3.LUT UP1, UPT, UP2, UP3, UPT, 0xf8, 0x8f ;  /* 0x00000000008f789c */ /* 0x000fe20001727f70 */
[----:B------:R-:W-:Y:S01]  /*151e0*/  UMOV UR15, 0x1 ;  /* 0x00000001000f7882 */ /* 0x000fe20000000000 */
[----:B------:R-:W-:-:S09]  /*151f0*/  UMOV UR22, URZ ;  /* 0x000000ff00167c82 */ /* 0x000fd20008000000 */
.L_x_366:
[----:B--2---:R-:W2:Y:S01]  /*15200*/  LDCU.64 UR8, c[0x0][0x908] ;  /* 0x00012100ff0877ac */ /* 0x004ea20008000a00 */
[----:B------:R-:W3:Y:S01]  /*15210*/  LDCU UR11, c[0x0][0x904] ;  /* 0x00012080ff0b77ac */ /* 0x000ee20008000800 */
[----:B------:R-:W4:Y:S01]  /*15220*/  LDCU.64 UR6, c[0x0][0x920] ;  /* 0x00012400ff0677ac */ /* 0x000f220008000a00 */
[----:B------:R-:W5:Y:S01]  /*15230*/  LDCU UR14, c[0x0][0x91c] ;  /* 0x00012380ff0e77ac */ /* 0x000f620008000800 */
[----:B--2---:R-:W-:-:S04]  /*15240*/  UIMAD.WIDE.U32 UR12, UR36, UR8, URZ ;  /* 0x00000008240c72a5 */ /* 0x004fc8000f8e00ff */
[----:B------:R-:W-:Y:S02]  /*15250*/  USHF.R.U32.HI UR12, URZ, UR9, UR13 ;  /* 0x00000009ff0c7299 */ /* 0x000fe4000801160d */
[----:B---3--:R-:W-:Y:S01]  /*15260*/  UISETP.NE.AND UP2, UPT, UR11, 0x1, UPT ;  /* 0x000000010b00788c */ /* 0x008fe2000bf45270 */
[----:B------:R-:W2:Y:S03]  /*15270*/  LDCU.64 UR8, c[0x0][0x380] ;  /* 0x00007000ff0877ac */ /* 0x000ea60008000a00 */
[----:B------:R-:W-:Y:S02]  /*15280*/  USEL UR12, UR36, UR12, !UP2 ;  /* 0x0000000c240c7287 */ /* 0x000fe4000d000000 */
[----:B-----5:R-:W-:Y:S02]  /*15290*/  UISETP.NE.AND UP2, UPT, UR14, 0x1, UPT ;  /* 0x000000010e00788c */ /* 0x020fe4000bf45270 */
[----:B----4-:R-:W-:-:S02]  /*152a0*/  UIMAD.WIDE.U32 UR16, UR12, UR6, URZ ;  /* 0x000000060c1072a5 */ /* 0x010fc4000f8e00ff */
[----:B------:R-:W-:-:S04]  /*152b0*/  UIADD3 UR6, UPT, UPT, -UR12, URZ, URZ ;  /* 0x000000ff0c067290 */ /* 0x000fc8000fffe1ff */
[----:B------:R-:W-:Y:S01]  /*152c0*/  UIMAD UR11, UR11, UR6, UR36 ;  /* 0x000000060b0b72a4 */ /* 0x000fe2000f8e0224 */
[----:B------:R-:W-:Y:S02]  /*152d0*/  UMOV UR13, UR17 ;  /* 0x00000011000d7c82 */ /* 0x000fe40008000000 */
[----:B------:R-:W-:Y:S02]  /*152e0*/  USHF.R.U32.HI UR7, URZ, UR7, UR13 ;  /* 0x00000007ff077299 */ /* 0x000fe4000801160d */
[----:B------:R-:W-:Y:S02]  /*152f0*/  USHF.L.U32 UR11, UR11, 0x8, URZ ;  /* 0x000000080b0b7899 */ /* 0x000fe400080006ff */
[----:B------:R-:W-:Y:S02]  /*15300*/  USEL UR10, UR12, UR7, !UP2 ;  /* 0x000000070c0a7287 */ /* 0x000fe4000d000000 */
[----:B--2---:R-:W-:Y:S02]  /*15310*/  UISETP.NE.AND UP2, UPT, UR9, URZ, UPT ;  /* 0x000000ff0900728c */ /* 0x004fe4000bf45270 */
[----:B------:R-:W-:-:S02]  /*15320*/  UIADD3 UR6, UPT, UPT, -UR10, URZ, URZ ;  /* 0x000000ff0a067290 */ /* 0x000fc4000fffe1ff */
[----:B------:R-:W-:Y:S02]  /*15330*/  UISETP.GE.OR UP2, UPT, UR11, UR8, !UP2 ;  /* 0x000000080b00728c */ /* 0x000fe4000d746670 */
[----:B------:R-:W-:-:S07]  /*15340*/  UIMAD UR14, UR14, UR6, UR12 ;  /* 0x000000060e0e72a4 */ /* 0x000fce000f8e020c */
[----:B-1----:R-:W-:Y:S05]  /*15350*/  BRA.U UP2, `(.L_x_269) ;  /* 0x0000002902207547 */ /* 0x002fea000b800000 */
[----:B------:R-:W2:Y:S01]  /*15360*/  LDCU UR12, c[0x0][0x38c] ;  /* 0x00007180ff0c77ac */ /* 0x000ea20008000800 */
[----:B------:R-:W-:Y:S01]  /*15370*/  BSSY.RECONVERGENT B0, `(.L_x_270) ;  /* 0x0000033000007945 */ /* 0x000fe20003800200 */
[----:B------:R-:W3:Y:S01]  /*15380*/  LDCU.64 UR6, c[0x0][0x910] ;  /* 0x00012200ff0677ac */ /* 0x000ee20008000a00 */
[----:B------:R-:W4:Y:S01]  /*15390*/  LDCU UR8, c[0x0][0x918] ;  /* 0x00012300ff0877ac */ /* 0x000f220008000800 */
[----:B------:R-:W-:Y:S01]  /*153a0*/  UIADD3 UR9, UPT, UPT, UR9, 0x7f, URZ ;  /* 0x0000007f09097890 */ /* 0x000fe2000fffe0ff */
[----:B--2---:R-:W-:Y:S01]  /*153b0*/  IMAD.U32 R3, RZ, RZ, UR12 ;  /* 0x0000000cff037e24 */ /* 0x004fe2000f8e00ff */
[----:B---3--:R-:W-:-:S04]  /*153c0*/  UIMAD.WIDE.U32 UR16, UR10, UR7, URZ ;  /* 0x000000070a1072a5 */ /* 0x008fc8000f8e00ff */
[----:B------:R-:W-:Y:S01]  /*153d0*/  IABS R3, R3 ;  /* 0x0000000300037213 */ /* 0x000fe20000000000 */
[----:B------:R-:W-:-:S03]  /*153e0*/  UISETP.NE.AND UP2, UPT, UR6, 0x1, UPT ;  /* 0x000000010600788c */ /* 0x000fc6000bf45270 */
[----:B------:R-:W2:Y:S01]  /*153f0*/  I2F.RP R0, R3 ;  /* 0x0000000300007306 */ /* 0x000ea20000209400 */
[----:B------:R-:W-:Y:S02]  /*15400*/  UMOV UR7, UR17 ;  /* 0x0000001100077c82 */ /* 0x000fe40008000000 */
[----:B----4-:R-:W-:Y:S02]  /*15410*/  USHF.R.U32.HI UR7, URZ, UR8, UR7 ;  /* 0x00000008ff077299 */ /* 0x010fe40008011607 */
[----:B------:R-:W-:Y:S02]  /*15420*/  UIADD3 UR8, UPT, UPT, UR11, 0x100, URZ ;  /* 0x000001000b087890 */ /* 0x000fe4000fffe0ff */
[----:B------:R-:W-:Y:S02]  /*15430*/  USEL UR7, UR10, UR7, !UP2 ;  /* 0x000000070a077287 */ /* 0x000fe4000d000000 */
[----:B------:R-:W-:Y:S02]  /*15440*/  UISETP.NE.AND UP2, UPT, UR12, URZ, UPT ;  /* 0x000000ff0c00728c */ /* 0x000fe4000bf45270 */
[----:B------:R-:W-:Y:S01]  /*15450*/  UIADD3 UR7, UPT, UPT, -UR7, URZ, URZ ;  /* 0x000000ff07077290 */ /* 0x000fe2000fffe1ff */
[----:B--2---:R-:W2:Y:S03]  /*15460*/  MUFU.RCP R6, R0 ;  /* 0x0000000000067308 */ /* 0x004ea60000001000 */
[----:B------:R-:W-:-:S02]  /*15470*/  UIMAD UR10, UR6, UR7, UR10 ;  /* 0x00000007060a72a4 */ /* 0x000fc4000f8e020a */
[----:B------:R-:W-:Y:S02]  /*15480*/  USHF.R.S32.HI UR6, URZ, 0x1f, UR9 ;  /* 0x0000001fff067899 */ /* 0x000fe40008011409 */
[----:B------:R-:W-:Y:S02]  /*15490*/  ULOP3.LUT UR7, UR10, UR12, URZ, 0x3c, !UPT ;  /* 0x0000000c0a077292 */ /* 0x000fe4000f8e3cff */
[----:B------:R-:W-:Y:S02]  /*154a0*/  ULEA.HI UR6, UR6, UR9, URZ, 0x7 ;  /* 0x0000000906067291 */ /* 0x000fe4000f8f38ff */
[----:B------:R-:W-:Y:S02]  /*154b0*/  UISETP.GE.AND UP3, UPT, UR7, URZ, UPT ;  /* 0x000000ff0700728c */ /* 0x000fe4000bf66270 */
[----:B------:R-:W-:Y:S02]  /*154c0*/  USHF.R.S32.HI UR7, URZ, 0x1f, UR8 ;  /* 0x0000001fff077899 */ /* 0x000fe40008011408 */
[----:B------:R-:W-:-:S02]  /*154d0*/  USHF.R.S32.HI UR6, URZ, 0x7, UR6 ;  /* 0x00000007ff067899 */ /* 0x000fc40008011406 */
[----:B------:R-:W-:Y:S01]  /*154e0*/  ULEA.HI UR7, UR7, UR8, URZ, 0x7 ;  /* 0x0000000807077291 */ /* 0x000fe2000f8f38ff */
[----:B--2---:R-:W-:Y:S02]  /*154f0*/  IADD3 R6, PT, PT, R6, 0xffffffe, RZ ;  /* 0x0ffffffe06067810 */ /* 0x004fe40007ffe0ff */
[----:B------:R-:W-:Y:S01]  /*15500*/  MOV R0, UR10 ;  /* 0x0000000a00007c02 */ /* 0x000fe20008000f00 */
[----:B------:R-:W-:Y:S01]  /*15510*/  UIADD3 UR7, UPT, UPT, UR7, 0x7f, URZ ;  /* 0x0000007f07077890 */ /* 0x000fe2000fffe0ff */
[----:B------:R-:W2:Y:S02]  /*15520*/  F2I.FTZ.U32.TRUNC.NTZ R7, R6 ;  /* 0x0000000600077305 */ /* 0x000ea4000021f000 */
[----:B------:R-:W-:Y:S01]  /*15530*/  IABS R0, R0 ;  /* 0x0000000000007213 */ /* 0x000fe20000000000 */
[----:B------:R-:W-:Y:S01]  /*15540*/  USHF.R.S32.HI UR8, URZ, 0x7, UR7 ;  /* 0x00000007ff087899 */ /* 0x000fe20008011407 */
[----:B--2---:R-:W-:Y:S02]  /*15550*/  IMAD.MOV R2, RZ, RZ, -R7 ;  /* 0x000000ffff027224 */ /* 0x004fe400078e0a07 */
[----:B------:R-:W-:-:S02]  /*15560*/  IMAD.MOV.U32 R6, RZ, RZ, RZ ;  /* 0x000000ffff067224 */ /* 0x000fc400078e00ff */
[----:B------:R-:W-:-:S04]  /*15570*/  IMAD R2, R2, R3, RZ ;  /* 0x0000000302027224 */ /* 0x000fc800078e02ff */
[----:B------:R-:W-:-:S06]  /*15580*/  IMAD.HI.U32 R2, R7, R2, R6 ;  /* 0x0000000207027227 */ /* 0x000fcc00078e0006 */
[----:B------:R-:W-:-:S05]  /*15590*/  IMAD.HI.U32 R5, R2, R0, RZ ;  /* 0x0000000002057227 */ /* 0x000fca00078e00ff */
[----:B------:R-:W-:-:S05]  /*155a0*/  IADD3 R2, PT, PT, -R5, RZ, RZ ;  /* 0x000000ff05027210 */ /* 0x000fca0007ffe1ff */
[----:B------:R-:W-:-:S05]  /*155b0*/  IMAD R0, R3, R2, R0 ;  /* 0x0000000203007224 */ /* 0x000fca00078e0200 */
[----:B------:R-:W-:-:S13]  /*155c0*/  ISETP.GT.U32.AND P1, PT, R3, R0, PT ;  /* 0x000000000300720c */ /* 0x000fda0003f24070 */
[----:B------:R-:W-:Y:S01]  /*155d0*/  @!P1 IMAD.IADD R0, R0, 0x1, -R3 ;  /* 0x0000000100009824 */ /* 0x000fe200078e0a03 */
[----:B------:R-:W-:-:S04]  /*155e0*/  @!P1 IADD3 R5, PT, PT, R5, 0x1, RZ ;  /* 0x0000000105059810 */ /* 0x000fc80007ffe0ff */
[----:B------:R-:W-:-:S13]  /*155f0*/  ISETP.GE.U32.AND P2, PT, R0, R3, PT ;  /* 0x000000030000720c */ /* 0x000fda0003f46070 */
[----:B------:R-:W-:-:S05]  /*15600*/  @P2 VIADD R5, R5, 0x1 ;  /* 0x0000000105052836 */ /* 0x000fca0000000000 */
[----:B------:R-:W-:-:S13]  /*15610*/  R2UR UR13, R5 ;  /* 0x00000000050d72ca */ /* 0x000fda00000e0000 */
[----:B------:R-:W-:Y:S02]  /*15620*/  @!UP3 UIADD3 UR13, UPT, UPT, -UR13, URZ, URZ ;  /* 0x000000ff0d0db290 */ /* 0x000fe4000fffe1ff */
[----:B------:R-:W-:Y:S02]  /*15630*/  @!UP2 ULOP3.LUT UR13, URZ, UR12, URZ, 0x33, !UPT ;  /* 0x0000000cff0da292 */ /* 0x000fe4000f8e33ff */
[----:B------:R-:W-:Y:S02]  /*15640*/  UISETP.LT.AND UP2, UPT, UR6, UR8, UPT ;  /* 0x000000080600728c */ /* 0x000fe4000bf41270 */
[----:B------:R-:W-:Y:S02]  /*15650*/  UIADD3 UR7, UPT, UPT, -UR13, URZ, URZ ;  /* 0x000000ff0d077290 */ /* 0x000fe4000fffe1ff */
[----:B------:R-:W-:Y:S02]  /*15660*/  USEL UR6, UR6, UR8, UP2 ;  /* 0x0000000806067287 */ /* 0x000fe40009000000 */
[----:B------:R-:W-:Y:S01]  /*15670*/  UIMAD UR12, UR12, UR7, UR10 ;  /* 0x000000070c0c72a4 */ /* 0x000fe2000f8e020a */
[----:B------:R-:W-:Y:S11]  /*15680*/  @!P3 BRA `(.L_x_271) ;  /* 0x000000000004b947 */ /* 0x000ff60003800000 */
[----:B-1----:R-:W-:Y:S05]  /*15690*/  BPT.TRAP 0x1 ;  /* 0x000000040000795c */ /* 0x002fea0000300000 */
.L_x_271:
[----:B-1----:R-:W-:Y:S05]  /*156a0*/  BSYNC.RECONVERGENT B0 ;  /* 0x0000000000007941 */ /* 0x002fea0003800200 */
.L_x_270:
[----:B------:R-:W1:Y:S01]  /*156b0*/  S2UR UR8, SR_CgaCtaId ;  /* 0x00000000000879c3 */ /* 0x000e620000008800 */
[----:B------:R-:W-:Y:S01]  /*156c0*/  UMOV UR7, 0x400 ;  /* 0x0000040000077882 */ /* 0x000fe20000000000 */
[----:B------:R-:W-:Y:S02]  /*156d0*/  SHF.L.U32 R5, R4, 0x1f, RZ ;  /* 0x0000001f04057819 */ /* 0x000fe400000006ff */
[----:B------:R-:W-:Y:S01]  /*156e0*/  @!P0 MOV R2, 0x1000 ;  /* 0x0000100000028802 */ /* 0x000fe20000000f00 */
[----:B-1----:R-:W-:-:S09]  /*156f0*/  ULEA UR8, UR8, UR7, 0x18 ;  /* 0x0000000708087291 */ /* 0x002fd2000f8ec0ff */
[----:B------:R-:W1:Y:S02]  /*15700*/  SYNCS.PHASECHK.TRANS64.TRYWAIT P1, [UR8+0x7010], R5 ;  /* 0x00701005ff0075a7 */ /* 0x000e640008021108 */
[----:B-1----:R-:W-:Y:S05]  /*15710*/  @!P1 BRA `(.L_x_272) ;  /* 0x0000003c00489947 */ /* 0x002fea0003800000 */
.L_x_443:
[----:B------:R2:W-:Y:S01]  /*15720*/  @!P0 SYNCS.ARRIVE.TRANS64 RZ, [UR8+0x7000], R2 ;  /* 0x00700002ffff89a7 */ /* 0x0005e20008000008 */
[----:B------:R-:W-:Y:S04]  /*15730*/  BSSY.RECONVERGENT B0, `(.L_x_273) ;  /* 0x0000003000007945 */ /* 0x000fe80003800200 */
[----:B------:R-:W-:Y:S05]  /*15740*/  @!P5 BRA `(.L_x_274) ;  /* 0x000000000004d947 */ /* 0x000fea0003800000 */
[----:B------:R-:W-:Y:S05]  /*15750*/  BPT.TRAP 0x1 ;  /* 0x000000040000795c */ /* 0x000fea0000300000 */
.L_x_274:
[----:B------:R-:W-:Y:S05]  /*15760*/  BSYNC.RECONVERGENT B0 ;  /* 0x0000000000007941 */ /* 0x000fea0003800200 */
.L_x_273:
[----:B-1----:R-:W1:Y:S01]  /*15770*/  S2R R0, SR_TID.X ;  /* 0x0000000000007919 */ /* 0x002e620000002100 */
[----:B------:R-:W-:Y:S01]  /*15780*/  BSSY.RECONVERGENT B0, `(.L_x_275) ;  /* 0x0000005000007945 */ /* 0x000fe20003800200 */
[----:B-1----:R-:W-:-:S04]  /*15790*/  LOP3.LUT P2, RZ, R0, 0x1f, RZ, 0xc0, !PT ;  /* 0x0000001f00ff7812 */ /* 0x002fc8000784c0ff */
[----:B------:R-:W-:-:S13]  /*157a0*/  PLOP3.LUT P2, PT, P2, P0, PT, 0x8f, 0xf8 ;  /* 0x0000000000f8781c */ /* 0x000fda0001741177 */
[----:B------:R-:W-:Y:S05]  /*157b0*/  @P2 BRA `(.L_x_276) ;  /* 0x0000000000042947 */ /* 0x000fea0003800000 */
[----:B------:R-:W-:Y:S05]  /*157c0*/  BPT.TRAP 0x1 ;  /* 0x000000040000795c */ /* 0x000fea0000300000 */
.L_x_276:
[----:B------:R-:W-:Y:S05]  /*157d0*/  BSYNC.RECONVERGENT B0 ;  /* 0x0000000000007941 */ /* 0x000fea0003800200 */
.L_x_275:
[----:B------:R-:W-:Y:S02]  /*157e0*/  UIADD3 UR18, UP2, UPT, UR4, 0x80, URZ ;  /* 0x0000008004127890 */ /* 0x000fe4000ff5e0ff */
[----:B------:R-:W-:Y:S02]  /*157f0*/  UIADD3 UR9, UPT, UPT, UR8, 0x7000, URZ ;  /* 0x0000700008097890 */ /* 0x000fe4000fffe0ff */
[----:B------:R-:W-:Y:S01]  /*15800*/  UIADD3.X UR19, UPT, UPT, URZ, UR5, URZ, UP2, !UPT ;  /* 0x00000005ff137290 */ /* 0x000fe200097fe4ff */
[----:B------:R-:W-:Y:S01]  /*15810*/  UMOV UR16, 0x0 ;  /* 0x0000000000107882 */ /* 0x000fe20000000000 */
[----:B------:R-:W-:Y:S01]  /*15820*/  UMOV UR17, 0x10000000 ;  /* 0x1000000000117882 */ /* 0x000fe20000000000 */
[----:B------:R-:W-:-:S06]  /*15830*/  UMOV UR10, URZ ;  /* 0x000000ff000a7c82 */ /* 0x000fcc0008000000 */
[----:B------:R1:W-:Y:S02]  /*15840*/  UTMALDG.5D [UR8], [UR18], desc[UR16] ;  /* 0x00001008120075b4 */ /* 0x0003e40008021000 */
[----:B-1----:R-:W-:Y:S05]  /*15850*/  BRA.U !UP0, `(.L_x_277) ;  /* 0x0000000108047547 */ /* 0x002fea000b800000 */
[----:B------:R-:W-:Y:S05]  /*15860*/  BPT.TRAP 0x1 ;  /* 0x000000040000795c */ /* 0x000fea0000300000 */
.L_x_277:
[----:B------:R-:W-:Y:S01]  /*15870*/  ULEA UR17, UR22, UR8, 0x3 ;  /* 0x0000000816117291 */ /* 0x000fe2000f8e18ff */
[----:B------:R-:W-:Y:S01]  /*15880*/  IMAD.U32 R3, RZ, RZ, UR15 ;  /* 0x0000000fff037e24 */ /* 0x000fe2000f8e00ff */
[----:B--2---:R-:W-:-:S04]  /*15890*/  @!P0 MOV R2, 0x1000 ;  /* 0x0000100000028802 */ /* 0x004fc80000000f00 */
[----:B------:R-:W-:-:S04]  /*158a0*/  SHF.L.U32 R3, R3, 0x1f, RZ ;  /* 0x0000001f03037819 */ /* 0x000fc800000006ff */
[----:B------:R-:W1:Y:S02]  /*158b0*/  SYNCS.PHASECHK.TRANS64.TRYWAIT P1, [UR17+0x7038], R3 ;  /* 0x00703803ff0075a7 */ /* 0x000e640008021111 */
[----:B-1----:R-:W-:Y:S05]  /*158c0*/  @!P1 BRA `(.L_x_278) ;  /* 0x0000003800f49947 */ /* 0x002fea0003800000 */
.L_x_445:
[----:B------:R2:W-:Y:S01]  /*158d0*/  @!P0 SYNCS.ARRIVE.TRANS64 RZ, [UR17+0x7020], R2 ;  /* 0x00702002ffff89a7 */ /* 0x0005e20008000011 */
[----:B------:R-:W-:Y:S05]  /*158e0*/  BRA.U !UP1, `(.L_x_279) ;  /* 0x0000000109047547 */ /* 0x000fea000b800000 */
[----:B------:R-:W-:Y:S05]  /*158f0*/  BPT.TRAP 0x1 ;  /* 0x000000040000795c */ /* 0x000fea0000300000 */
.L_x_279:
[----:B------:R-:W-:Y:S04]  /*15900*/  BSSY.RECONVERGENT B0, `(.L_x_280) ;  /* 0x0000003000007945 */ /* 0x000fe80003800200 */
[----:B------:R-:W-:Y:S05]  /*15910*/  @P2 BRA `(.L_x_281) ;  /* 0x0000000000042947 */ /* 0x000fea0003800000 */
[----:B------:R-:W-:Y:S05]  /*15920*/  BPT.TRAP 0x1 ;  /* 0x000000040000795c */ /* 0x000fea0000300000 */
.L_x_281:
[----:B------:R-:W-:Y:S05]  /*15930*/  BSYNC.RECONVERGENT B0 ;  /* 0x0000000000007941 */ /* 0x000fea0003800200 */
.L_x_280:
[----:B------:R-:W-:Y:S01]  /*15940*/  ULEA UR16, UR22, UR8, 0xc ;  /* 0x0000000816107291 */ /* 0x000fe2000f8e60ff */
[----:B------:R-:W-:Y:S01]  /*15950*/  BSSY.RECONVERGENT B0, `(.L_x_282) ;  /* 0x0000013000007945 */ /* 0x000fe20003800200 */
[----:B------:R-:W-:Y:S02]  /*15960*/  UIADD3 UR26, UP2, UPT, UR4, 0x180, URZ ;  /* 0x00000180041a7890 */ /* 0x000fe4000ff5e0ff */
[----:B------:R-:W-:Y:S02]  /*15970*/  UIADD3 UR7, UPT, UPT, UR22, 0x1, URZ ;  /* 0x0000000116077890 */ /* 0x000fe4000fffe0ff */
[----:B------:R-:W-:Y:S02]  /*15980*/  UIADD3 UR17, UPT, UPT, UR17, 0x7020, URZ ;  /* 0x0000702011117890 */ /* 0x000fe4000fffe0ff */
[----:B------:R-:W-:Y:S02]  /*15990*/  UIADD3 UR16, UPT, UPT, UR16, 0x2000, URZ ;  /* 0x0000200010107890 */ /* 0x000fe4000fffe0ff */
[----:B------:R-:W-:-:S02]  /*159a0*/  UIADD3.X UR27, UPT, UPT, URZ, UR5, URZ, UP2, !UPT ;  /* 0x00000005ff1b7290 */ /* 0x000fc400097fe4ff */
[----:B------:R-:W-:Y:S01]  /*159b0*/  UISETP.NE.AND UP2, UPT, UR7, 0x3, UPT ;  /* 0x000000030700788c */ /* 0x000fe2000bf45270 */
[----:B------:R-:W-:Y:S01]  /*159c0*/  UMOV UR24, 0x0 ;  /* 0x0000000000187882 */ /* 0x000fe20000000000 */
[----:B------:R-:W-:Y:S02]  /*159d0*/  UMOV UR25, 0x10000000 ;  /* 0x1000000000197882 */ /* 0x000fe40000000000 */
[----:B------:R-:W-:Y:S01]  /*159e0*/  USEL UR9, URZ, 0x1, UP2 ;  /* 0x00000001ff097887 */ /* 0x000fe20009000000 */
[----:B------:R-:W-:Y:S01]  /*159f0*/  UMOV UR18, URZ ;  /* 0x000000ff00127c82 */ /* 0x000fe20008000000 */
[----:B------:R-:W-:Y:S01]  /*15a00*/  UMOV UR19, URZ ;  /* 0x000000ff00137c82 */ /* 0x000fe20008000000 */
[----:B------:R-:W-:Y:S01]  /*15a10*/  UMOV UR20, UR13 ;  /* 0x0000000d00147c82 */ /* 0x000fe20008000000 */
[----:B------:R-:W-:Y:S01]  /*15a20*/  UMOV UR21, UR14 ;  /* 0x0000000e00157c82 */ /* 0x000fe20008000000 */
[----:B------:R-:W-:Y:S01]  /*15a30*/  USEL UR7, UR7, URZ, UP2 ;  /* 0x000000ff07077287 */ /* 0x000fe20009000000 */
[----:B------:R3:W-:Y:S01]  /*15a40*/  UTMALDG.4D [UR16], [UR26], desc[UR24] ;  /* 0x000018101a0075b4 */ /* 0x0007e20008019000 */
[----:B------:R-:W-:Y:S01]  /*15a50*/  ULOP3.LUT UR15, UR15, UR9, URZ, 0x3c, !UPT ;  /* 0x000000090f0f7292 */ /* 0x000fe2000f8e3cff */
[----:B---3--:R-:W-:Y:S06]  /*15a60*/  @!P3 BRA `(.L_x_283) ;  /* 0x000000000004b947 */ /* 0x008fec0003800000 */
[----:B------:R-:W-:Y:S05]  /*15a70*/  BPT.TRAP 0x1 ;  /* 0x000000040000795c */ /* 0x000fea0000300000 */
.L_x_283:
[----:B------:R-:W-:Y:S05]  /*15a80*/  BSYNC.RECONVERGENT B0 ;  /* 0x0000000000007941 */ /* 0x000fea0003800200 */
.L_x_282:
[----:B------:R-:W3:Y:S01]  /*15a90*/  SYNCS.PHASECHK.TRANS64.TRYWAIT P1, [UR8+0x7018], R5 ;  /* 0x00701805ff0075a7 */ /* 0x000ee20008021108 */
[----:B--2---:R-:W-:Y:S01]  /*15aa0*/  @!P0 MOV R2, 0x1000 ;  /* 0x0000100000028802 */ /* 0x004fe20000000f00 */
[----:B---3--:R-:W-:Y:S06]  /*15ab0*/  @!P1 BRA `(.L_x_284) ;  /* 0x0000003800909947 */ /* 0x008fec0003800000 */
.L_x_447:
[----:B------:R2:W-:Y:S01]  /*15ac0*/  @!P0 SYNCS.ARRIVE.TRANS64 RZ, [UR8+0x7008], R2 ;  /* 0x00700802ffff89a7 */ /* 0x0005e20008000008 */
[----:B------:R-:W-:Y:S04]  /*15ad0*/  BSSY.RECONVERGENT B0, `(.L_x_285) ;  /* 0x0000003000007945 */ /* 0x000fe80003800200 */
[----:B------:R-:W-:Y:S05]  /*15ae0*/  @!P5 BRA `(.L_x_286) ;  /* 0x000000000004d947 */ /* 0x000fea0003800000 */
[----:B------:R-:W-:Y:S05]  /*15af0*/  BPT.TRAP 0x1 ;  /* 0x000000040000795c */ /* 0x000fea0000300000 */
.L_x_286:
[----:B------:R-:W-:Y:S05]  /*15b00*/  BSYNC.RECONVERGENT B0 ;  /* 0x0000000000007941 */ /* 0x000fea0003800200 */
.L_x_285:
[----:B------:R-:W-:Y:S04]  /*15b10*/  BSSY.RECONVERGENT B0, `(.L_x_287) ;  /* 0x0000003000007945 */ /* 0x000fe80003800200 */
[----:B------:R-:W-:Y:S05]  /*15b20*/  @P2 BRA `(.L_x_288) ;  /* 0x0000000000042947 */ /* 0x000fea0003800000 */
[----:B------:R-:W-:Y:S05]  /*15b30*/  BPT.TRAP 0x1 ;  /* 0x000000040000795c */ /* 0x000fea0000300000 */
.L_x_288:
[----:B------:R-:W-:Y:S05]  /*15b40*/  BSYNC.RECONVERGENT B0 ;  /* 0x0000000000007941 */ /* 0x000fea0003800200 */
.L_x_287:
[----:B------:R-:W-:Y:S02]  /*15b50*/  UIADD3 UR10, UP2, UPT, UR4, 0x80, URZ ;  /* 0x00000080040a7890 */ /* 0x000fe4000ff5e0ff */
[----:B------:R-:W-:Y:S02]  /*15b60*/  UIADD3 UR19, UPT, UPT, UR11, 0x80, URZ ;  /* 0x000000800b137890 */ /* 0x000fe4000fffe0ff */
[----:B------:R-:W-:Y:S02]  /*15b70*/  UIADD3 UR16, UPT, UPT, UR8, 0x1000, URZ ;  /* 0x0000100008107890 */ /* 0x000fe4000fffe0ff */
[----:B------:R-:W-:Y:S02]  /*15b80*/  UIADD3 UR17, UPT, UPT, UR8, 0x7008, URZ ;  /* 0x0000700808117890 */ /* 0x000fe4000fffe0ff */
[----:B------:R-:W-:Y:S01]  /*15b90*/  UIADD3.X UR11, UPT, UPT, URZ, UR5, URZ, UP2, !UPT ;  /* 0x00000005ff0b7290 */ /* 0x000fe200097fe4ff */
[----:B------:R-:W-:Y:S01]  /*15ba0*/  UMOV UR24, 0x0 ;  /* 0x0000000000187882 */ /* 0x000fe20000000000 */
[----:B------:R-:W-:Y:S01]  /*15bb0*/  UMOV UR25, 0x10000000 ;  /* 0x1000000000197882 */ /* 0x000fe20000000000 */
[----:B------:R-:W-:Y:S01]  /*15bc0*/  UMOV UR18, URZ ;  /* 0x000000ff00127c82 */ /* 0x000fe20008000000 */
[----:B------:R-:W-:Y:S01]  /*15bd0*/  UMOV UR20, UR12 ;  /* 0x0000000c00147c82 */ /* 0x000fe20008000000 */
[----:B------:R-:W-:Y:S01]  /*15be0*/  UMOV UR21, UR13 ;  /* 0x0000000d00157c82 */ /* 0x000fe20008000000 */
[----:B------:R-:W-:-:S03]  /*15bf0*/  UMOV UR22, UR14 ;  /* 0x0000000e00167c82 */ /* 0x000fc60008000000 */
[----:B------:R3:W-:Y:S02]  /*15c00*/  UTMALDG.5D [UR16], [UR10], desc[UR24] ;  /* 0x000018100a0075b4 */ /* 0x0007e40008021000 */
[----:B---3--:R-:W-:Y:S05]  /*15c10*/  BRA.U !UP0, `(.L_x_289) ;  /* 0x0000000108047547 */ /* 0x008fea000b800000 */
[----:B------:R-:W-:Y:S05]  /*15c20*/  BPT.TRAP 0x1 ;  /* 0x000000040000795c */ /* 0x000fea0000300000 */
.L_x_289:
[----:B------:R-:W-:Y:S01]  /*15c30*/  ULEA UR17, UR7, UR8, 0x3 ;  /* 0x0000000807117291 */ /* 0x000fe2000f8e18ff */
[----:B-1----:R-:W-:Y:S01]  /*15c40*/  IMAD.U32 R3, RZ, RZ, UR15 ;  /* 0x0000000fff037e24 */ /* 0x002fe2000f8e00ff */
[----:B--2---:R-:W-:-:S04]  /*15c50*/  @!P0 MOV R2, 0x1000 ;  /* 0x0000100000028802 */ /* 0x004fc80000000f00 */
[----:B------:R-:W-:-:S04]  /*15c60*/  SHF.L.U32 R3, R3, 0x1f, RZ ;  /* 0x0000001f03037819 */ /* 0x000fc800000006ff */
[----:B------:R-:W1:Y:S02]  /*15c70*/  SYNCS.PHASECHK.TRANS64.TRYWAIT P1, [UR17+0x7038], R3 ;  /* 0x00703803ff0075a7 */ /* 0x000e640008021111 */
[----:B-1----:R-:W-:Y:S05]  /*15c80*/  @!P1 BRA `(.L_x_290) ;  /* 0x0000003800349947 */ /* 0x002fea0003800000 */
.L_x_449:
[----:B------:R2:W-:Y:S01]  /*15c90*/  @!P0 SYNCS.ARRIVE.TRANS64 RZ, [UR17+0x7020], R2 ;  /* 0x00702002ffff89a7 */ /* 0x0005e20008000011 */
[----:B------:R-:W-:Y:S05]  /*15ca0*/  BRA.U !UP1, `(.L_x_291) ;  /* 0x0000000109047547 */ /* 0x000fea000b800000 */
[----:B------:R-:W-:Y:S05]  /*15cb0*/  BPT.TRAP 0x1 ;  /* 0x000000040000795c */ /* 0x000fea0000300000 */
.L_x_291:
[----:B------:R-:W-:Y:S04]  /*15cc0*/  BSSY.RECONVERGENT B0, `(.L_x_292) ;  /* 0x0000003000007945 */ /* 0x000fe80003800200 */
[----:B------:R-:W-:Y:S05]  /*15cd0*/  @P2 BRA `(.L_x_293) ;  /* 0x0000000000042947 */ /* 0x000fea0003800000 */
[----:B------:R-:W-:Y:S05]  /*15ce0*/  BPT.TRAP 0x1 ;  /* 0x000000040000795c */ /* 0x000fea0000300000 */
.L_x_293:
[----:B------:R-:W-:Y:S05]  /*15cf0*/  BSYNC.RECONVERGENT B0 ;  /* 0x0000000000007941 */ /* 0x000fea0003800200 */
.L_x_292:
[----:B------:R-:W-:Y:S01]  /*15d00*/  ULEA UR16, UR7, UR8, 0xc ;  /* 0x0000000807107291 */ /* 0x000fe2000f8e60ff */
[----:B------:R-:W-:Y:S01]  /*15d10*/  LOP3.LUT R4, R4, 0x1, RZ, 0x3c, !PT ;  /* 0x0000000104047812 */ /* 0x000fe200078e3cff */
[----:B------:R-:W-:Y:S02]  /*15d20*/  UIADD3 UR24, UP2, UPT, UR4, 0x280, URZ ;  /* 0x0000028004187890 */ /* 0x000fe4000ff5e0ff */
[----:B------:R-:W-:Y:S02]  /*15d30*/  UIADD3 UR17, UPT, UPT, UR17, 0x7020, URZ ;  /* 0x0000702011117890 */ /* 0x000fe4000fffe0ff */
[----:B------:R-:W-:Y:S02]  /*15d40*/  UIADD3 UR16, UPT, UPT, UR16, 0x2000, URZ ;  /* 0x0000200010107890 */ /* 0x000fe4000fffe0ff */
[----:B------:R-:W-:Y:S01]  /*15d50*/  UIADD3.X UR25, UPT, UPT, URZ, UR5, URZ, UP2, !UPT ;  /* 0x00000005ff197290 */ /* 0x000fe200097fe4ff */
[----:B------:R-:W-:Y:S01]  /*15d60*/  UMOV UR10, 0x0 ;  /* 0x00000000000a7882 */ /* 0x000fe20000000000 */
[----:B------:R-:W-:Y:S01]  /*15d70*/  UMOV UR11, 0x10000000 ;  /* 0x10000000000b7882 */ /* 0x000fe20000000000 */
[----:B------:R-:W-:Y:S01]  /*15d80*/  UMOV UR18, URZ ;  /* 0x000000ff00127c82 */ /* 0x000fe20008000000 */
[----:B------:R-:W-:Y:S01]  /*15d90*/  UMOV UR19, URZ ;  /* 0x000000ff00137c82 */ /* 0x000fe20008000000 */
[----:B------:R-:W-:Y:S01]  /*15da0*/  UMOV UR20, UR13 ;  /* 0x0000000d00147c82 */ /* 0x000fe20008000000 */
[----:B------:R-:W-:Y:S01]  /*15db0*/  UMOV UR21, UR14 ;  /* 0x0000000e00157c82 */ /* 0x000fe20008000000 */
[----:B------:R-:W-:-:S02]  /*15dc0*/  UIADD3 UR7, UPT, UPT, UR7, 0x1, URZ ;  /* 0x0000000107077890 */ /* 0x000fc4000fffe0ff */
[----:B------:R3:W-:Y:S02]  /*15dd0*/  UTMALDG.4D [UR16], [UR24], desc[UR10] ;  /* 0x00000a10180075b4 */ /* 0x0007e40008019000 */
[----:B------:R-:W-:-:S04]  /*15de0*/  UISETP.NE.AND UP2, UPT, UR7, 0x3, UPT ;  /* 0x000000030700788c */ /* 0x000fc8000bf45270 */
[----:B------:R-:W-:Y:S02]  /*15df0*/  USEL UR9, URZ, 0x1, UP2 ;  /* 0x00000001ff097887 */ /* 0x000fe40009000000 */
[----:B------:R-:W-:Y:S02]  /*15e00*/  USEL UR22, UR7, URZ, UP2 ;  /* 0x000000ff07167287 */ /* 0x000fe40009000000 */
[----:B------:R-:W-:Y:S02]  /*15e10*/  UISETP.GE.AND UP2, UPT, UR6, 0x2, UPT ;  /* 0x000000020600788c */ /* 0x000fe4000bf46270 */
[----:B------:R-:W-:-:S07]  /*15e20*/  ULOP3.LUT UR15, UR15, UR9, URZ, 0x3c, !UPT ;  /* 0x000000090f0f7292 */ /* 0x000fce000f8e3cff */
[----:B---3--:R-:W-:Y:S05]  /*15e30*/  BRA.U !UP2, `(.L_x_269) ;  /* 0x0000001d0a687547 */ /* 0x008fea000b800000 */
[----:B------:R-:W-:Y:S02]  /*15e40*/  UIADD3 UR9, UPT, UPT, UR6, -0x2, URZ ;  /* 0xfffffffe06097890 */ /* 0x000fe4000fffe0ff */
[----:B------:R-:W-:Y:S02]  /*15e50*/  UIADD3 UR7, UPT, UPT, UR6, -0x1, URZ ;  /* 0xffffffff06077890 */ /* 0x000fe4000fffe0ff */
[----:B------:R-:W-:Y:S02]  /*15e60*/  UISETP.GE.U32.AND UP2, UPT, UR9, 0x3, UPT ;  /* 0x000000030900788c */ /* 0x000fe4000bf46070 */
[----:B------:R-:W-:Y:S01]  /*15e70*/  ULOP3.LUT UR6, UR7, 0x3, URZ, 0xc0, !UPT ;  /* 0x0000000307067892 */ /* 0x000fe2000f8ec0ff */
[----:B------:R-:W-:-:S06]  /*15e80*/  UMOV UR10, 0x1 ;  /* 0x00000001000a7882 */ /* 0x000fcc0000000000 */
[----:B------:R-:W-:Y:S05]  /*15e90*/  BRA.U !UP2, `(.L_x_294) ;  /* 0x000000110a347547 */ /* 0x000fea000b800000 */
[----:B------:R-:W-:Y:S01]  /*15ea0*/  ULOP3.LUT UR7, UR7, 0xfffffffc, URZ, 0xc0, !UPT ;  /* 0xfffffffc07077892 */ /* 0x000fe2000f8ec0ff */
[----:B------:R-:W-:-:S11]  /*15eb0*/  UMOV UR9, 0x1 ;  /* 0x0000000100097882 */ /* 0x000fd60000000000 */
.L_x_335:
[----:B------:R-:W-:Y:S05]  /*15ec0*/  BRA.U !UP0, `(.L_x_295) ;  /* 0x0000000108047547 */ /* 0x000fea000b800000 */
[----:B------:R-:W-:Y:S05]  /*15ed0*/  BPT.TRAP 0x1 ;  /* 0x000000040000795c */ /* 0x000fea0000300000 */
.L_x_295:
[----:B------:R-:W3:Y:S01]  /*15ee0*/  S2UR UR8, SR_CgaCtaId ;  /* 0x00000000000879c3 */ /* 0x000ee20000008800 */
[----:B------:R-:W-:Y:S01]  /*15ef0*/  UMOV UR10, 0x400 ;  /* 0x00000400000a7882 */ /* 0x000fe20000000000 */
[----:B-1----:R-:W-:Y:S01]  /*15f00*/  IMAD.U32 R3, RZ, RZ, UR15 ;  /* 0x0000000fff037e24 */ /* 0x002fe2000f8e00ff */
[----:B--2---:R-:W-:-:S04]  /*15f10*/  @!P0 MOV R2, 0x1000 ;  /* 0x0000100000028802 */ /* 0x004fc80000000f00 */
[----:B------:R-:W-:Y:S01]  /*15f20*/  SHF.L.U32 R3, R3, 0x1f, RZ ;  /* 0x0000001f03037819 */ /* 0x000fe200000006ff */
[----:B---3--:R-:W-:-:S04]  /*15f30*/  ULEA UR8, UR8, UR10, 0x18 ;  /* 0x0000000a08087291 */ /* 0x008fc8000f8ec0ff */
[----:B------:R-:W-:-:S09]  /*15f40*/  ULEA UR17, UR22, UR8, 0x3 ;  /* 0x0000000816117291 */ /* 0x000fd2000f8e18ff */
[----:B------:R-:W1:Y:S02]  /*15f50*/  SYNCS.PHASECHK.TRANS64.TRYWAIT P1, [UR17+0x7038], R3 ;  /* 0x00703803ff0075a7 */ /* 0x000e640008021111 */
[----:B-1----:R-:W-:Y:S05]  /*15f60*/  @!P1 BRA `(.L_x_296) ;  /* 0x0000003400949947 */ /* 0x002fea0003800000 */
.L_x_451:
[----:B------:R2:W-:Y:S01]  /*15f70*/  @!P0 SYNCS.ARRIVE.TRANS64 RZ, [UR17+0x7020], R2 ;  /* 0x00702002ffff89a7 */ /* 0x0005e20008000011 */
[----:B------:R-:W-:Y:S05]  /*15f80*/  BRA.U !UP1, `(.L_x_297) ;  /* 0x0000000109047547 */ /* 0x000fea000b800000 */
[----:B------:R-:W-:Y:S05]  /*15f90*/  BPT.TRAP 0x1 ;  /* 0x000000040000795c */ /* 0x000fea0000300000 */
.L_x_297:
[----:B-1----:R-:W1:Y:S01]  /*15fa0*/  S2R R0, SR_TID.X ;  /* 0x0000000000007919 */ /* 0x002e620000002100 */
[----:B------:R-:W-:Y:S01]  /*15fb0*/  BSSY.RECONVERGENT B0, `(.L_x_298) ;  /* 0x0000005000007945 */ /* 0x000fe20003800200 */
[----:B-1----:R-:W-:-:S04]  /*15fc0*/  LOP3.LUT P2, RZ, R0, 0x1f, RZ, 0xc0, !PT ;  /* 0x0000001f00ff7812 */ /* 0x002fc8000784c0ff */
[----:B------:R-:W-:-:S13]  /*15fd0*/  PLOP3.LUT P2, PT, P2, P0, PT, 0x8f, 0xf8 ;  /* 0x0000000000f8781c */ /* 0x000fda0001741177 */
[----:B------:R-:W-:Y:S05]  /*15fe0*/  @P2 BRA `(.L_x_299) ;  /* 0x0000000000042947 */ /* 0x000fea0003800000 */
[----:B------:R-:W-:Y:S05]  /*15ff0*/  BPT.TRAP 0x1 ;  /* 0x000000040000795c */ /* 0x000fea0000300000 */
.L_x_299:
[----:B------:R-:W-:Y:S05]  /*16000*/  BSYNC.RECONVERGENT B0 ;  /* 0x0000000000007941 */ /* 0x000fea0003800200 */
.L_x_298:
[----:B------:R-:W-:Y:S02]  /*16010*/  ULEA UR16, UR22, UR8, 0xc ;  /* 0x0000000816107291 */ /* 0x000fe4000f8e60ff */
[----:B------:R-:W-:Y:S02]  /*16020*/  UIADD3 UR24, UP2, UPT, UR4, 0x180, URZ ;  /* 0x0000018004187890 */ /* 0x000fe4000ff5e0ff */
[----:B------:R-:W-:Y:S02]  /*16030*/  USHF.L.U32 UR19, UR9, 0x7, URZ ;  /* 0x0000000709137899 */ /* 0x000fe400080006ff */
        /* <DEDUP_REMOVED lines=8> */
[----:B------:R-:W-:-:S03]  /*160c0*/  UIADD3 UR22, UPT, UPT, UR22, 0x1, URZ ;  /* 0x0000000116167890 */ /* 0x000fc6000fffe0ff */
[----:B------:R1:W-:Y:S01]  /*160d0*/  UTMALDG.4D [UR16], [UR24], desc[UR10] ;  /* 0x00000a10180075b4 */ /* 0x0003e20008019000 */
[----:B------:R-:W-:-:S04]  /*160e0*/  UISETP.NE.AND UP2, UPT, UR22, 0x3, UPT ;  /* 0x000000031600788c */ /* 0x000fc8000bf45270 */
[----:B------:R-:W-:Y:S02]  /*160f0*/  USEL UR12, URZ, 0x1, UP2 ;  /* 0x00000001ff0c7887 */ /* 0x000fe40009000000 */
[----:B------:R-:W-:Y:S02]  /*16100*/  USEL UR22, UR22, URZ, UP2 ;  /* 0x000000ff16167287 */ /* 0x000fe40009000000 */
[----:B------:R-:W-:Y:S01]  /*16110*/  ULOP3.LUT UR15, UR15, UR12, URZ, 0x3c, !UPT ;  /* 0x0000000c0f0f7292 */ /* 0x000fe2000f8e3cff */
[----:B-1----:R-:W-:Y:S11]  /*16120*/  BRA.U !UP0, `(.L_x_300) ;  /* 0x0000000108047547 */ /* 0x002ff6000b800000 */
[----:B------:R-:W-:Y:S05]  /*16130*/  BPT.TRAP 0x1 ;  /* 0x000000040000795c */ /* 0x000fea0000300000 */
.L_x_300:
[----:B------:R-:W-:Y:S01]  /*16140*/  ULEA UR17, UR22, UR8, 0x3 ;  /* 0x0000000816117291 */ /* 0x000fe2000f8e18ff */
[----:B------:R-:W-:Y:S01]  /*16150*/  IMAD.U32 R3, RZ, RZ, UR15 ;  /* 0x0000000fff037e24 */ /* 0x000fe2000f8e00ff */
[----:B--2---:R-:W-:-:S04]  /*16160*/  @!P0 MOV R2, 0x1000 ;  /* 0x0000100000028802 */ /* 0x004fc80000000f00 */
[----:B------:R-:W-:-:S04]  /*16170*/  SHF.L.U32 R3, R3, 0x1f, RZ ;  /* 0x0000001f03037819 */ /* 0x000fc800000006ff */
[----:B------:R-:W1:Y:S02]  /*16180*/  SYNCS.PHASECHK.TRANS64.TRYWAIT P1, [UR17+0x7038], R3 ;  /* 0x00703803ff0075a7 */ /* 0x000e640008021111 */
[----:B-1----:R-:W-:Y:S05]  /*16190*/  @!P1 BRA `(.L_x_301) ;  /* 0x0000003400209947 */ /* 0x002fea0003800000 */
.L_x_453:
[----:B------:R2:W-:Y:S01]  /*161a0*/  @!P0 SYNCS.ARRIVE.TRANS64 RZ, [UR17+0x7020], R2 ;  /* 0x00702002ffff89a7 */ /* 0x0005e20008000011 */
[----:B------:R-:W-:Y:S05]  /*161b0*/  BRA.U !UP1, `(.L_x_302) ;  /* 0x0000000109047547 */ /* 0x000fea000b800000 */
[----:B------:R-:W-:Y:S05]  /*161c0*/  BPT.TRAP 0x1 ;  /* 0x000000040000795c */ /* 0x000fea0000300000 */
.L_x_302:
[----:B------:R-:W-:Y:S04]  /*161d0*/  BSSY.RECONVERGENT B0, `(.L_x_303) ;  /* 0x0000003000007945 */ /* 0x000fe80003800200 */
[----:B------:R-:W-:Y:S05]  /*161e0*/  @P2 BRA `(.L_x_304) ;  /* 0x0000000000042947 */ /* 0x000fea0003800000 */
[----:B------:R-:W-:Y:S05]  /*161f0*/  BPT.TRAP 0x1 ;  /* 0x000000040000795c */ /* 0x000fea0000300000 */
.L_x_304:
[----:B------:R-:W-:Y:S05]  /*16200*/  BSYNC.RECONVERGENT B0 ;  /* 0x0000000000007941 */ /* 0x000fea0003800200 */
.L_x_303:
        /* <DEDUP_REMOVED lines=17> */
[----:B---3--:R-:W-:Y:S11]  /*16320*/  BRA.U !UP0, `(.L_x_305) ;  /* 0x0000000108047547 */ /* 0x008ff6000b800000 */
[----:B------:R-:W-:Y:S05]  /*16330*/  BPT.TRAP 0x1 ;  /* 0x000000040000795c */ /* 0x000fea0000300000 */
.L_x_305:
[----:B------:R-:W-:Y:S01]  /*16340*/  ULEA UR17, UR22, UR8, 0x3 ;  /* 0x0000000816117291 */ /* 0x000fe2000f8e18ff */
[----:B-1----:R-:W-:Y:S01]  /*16350*/  IMAD.U32 R3, RZ, RZ, UR15 ;  /* 0x0000000fff037e24 */ /* 0x002fe2000f8e00ff */
[----:B--2---:R-:W-:-:S04]  /*16360*/  @!P0 MOV R2, 0x1000 ;  /* 0x0000100000028802 */ /* 0x004fc80000000f00 */
[----:B------:R-:W-:-:S04]  /*16370*/  SHF.L.U32 R3, R3, 0x1f, RZ ;  /* 0x0000001f03037819 */ /* 0x000fc800000006ff */
[----:B------:R-:W1:Y:S02]  /*16380*/  SYNCS.PHASECHK.TRANS64.TRYWAIT P1, [UR17+0x7038], R3 ;  /* 0x00703803ff0075a7 */ /* 0x000e640008021111 */
[----:B-1----:R-:W-:Y:S05]  /*16390*/  @!P1 BRA `(.L_x_306) ;  /* 0x0000003000b89947 */ /* 0x002fea0003800000 */
.L_x_455:
[----:B------:R2:W-:Y:S01]  /*163a0*/  @!P0 SYNCS.ARRIVE.TRANS64 RZ, [UR17+0x7020], R2 ;  /* 0x00702002ffff89a7 */ /* 0x0005e20008000011 */
[----:B------:R-:W-:Y:S05]  /*163b0*/  BRA.U !UP1, `(.L_x_307) ;  /* 0x0000000109047547 */ /* 0x000fea000b800000 */
[----:B------:R-:W-:Y:S05]  /*163c0*/  BPT.TRAP 0x1 ;  /* 0x000000040000795c */ /* 0x000fea0000300000 */
.L_x_307:
[----:B------:R-:W-:Y:S04]  /*163d0*/  BSSY.RECONVERGENT B0, `(.L_x_308) ;  /* 0x0000003000007945 */ /* 0x000fe80003800200 */
[----:B------:R-:W-:Y:S05]  /*163e0*/  @P2 BRA `(.L_x_309) ;  /* 0x0000000000042947 */ /* 0x000fea0003800000 */
[----:B------:R-:W-:Y:S05]  /*163f0*/  BPT.TRAP 0x1 ;  /* 0x000000040000795c */ /* 0x000fea0000300000 */
.L_x_309:
[----:B------:R-:W-:Y:S05]  /*16400*/  BSYNC.RECONVERGENT B0 ;  /* 0x0000000000007941 */ /* 0x000fea0003800200 */
.L_x_308:
[----:B------:R-:W-:Y:S02]  /*16410*/  ULEA UR16, UR22, UR8, 0xc ;  /* 0x0000000816107291 */ /* 0x000fe4000f8e60ff */
[----:B------:R-:W-:Y:S02]  /*16420*/  UIADD3 UR24, UP2, UPT, UR4, 0x180, URZ ;  /* 0x0000018004187890 */ /* 0x000fe4000ff5e0ff */
[----:B------:R-:W-:Y:S02]  /*16430*/  ULEA UR19, UR9, 0x80, 0x7 ;  /* 0x0000008009137891 */ /* 0x000fe4000f8e38ff */
        /* <DEDUP_REMOVED lines=16> */
.L_x_310:
[----:B------:R-:W-:Y:S01]  /*16540*/  ULEA UR17, UR22, UR8, 0x3 ;  /* 0x0000000816117291 */ /* 0x000fe2000f8e18ff */
[----:B-1----:R-:W-:Y:S01]  /*16550*/  IMAD.U32 R3, RZ, RZ, UR15 ;  /* 0x0000000fff037e24 */ /* 0x002fe2000f8e00ff */
[----:B--2---:R-:W-:-:S04]  /*16560*/  @!P0 MOV R2, 0x1000 ;  /* 0x0000100000028802 */ /* 0x004fc80000000f00 */
[----:B------:R-:W-:-:S04]  /*16570*/  SHF.L.U32 R3, R3, 0x1f, RZ ;  /* 0x0000001f03037819 */ /* 0x000fc800000006ff */
[----:B------:R-:W1:Y:S02]  /*16580*/  SYNCS.PHASECHK.TRANS64.TRYWAIT P1, [UR17+0x7038], R3 ;  /* 0x00703803ff0075a7 */ /* 0x000e640008021111 */
[----:B-1----:R-:W-:Y:S05]  /*16590*/  @!P1 BRA `(.L_x_311) ;  /* 0x0000003000509947 */ /* 0x002fea0003800000 */
.L_x_457:
[----:B------:R2:W-:Y:S01]  /*165a0*/  @!P0 SYNCS.ARRIVE.TRANS64 RZ, [UR17+0x7020], R2 ;  /* 0x00702002ffff89a7 */ /* 0x0005e20008000011 */
[----:B------:R-:W-:Y:S05]  /*165b0*/  BRA.U !UP1, `(.L_x_312) ;  /* 0x0000000109047547 */ /* 0x000fea000b800000 */
[----:B------:R-:W-:Y:S05]  /*165c0*/  BPT.TRAP 0x1 ;  /* 0x000000040000795c */ /* 0x000fea0000300000 */
.L_x_312:
[----:B------:R-:W-:Y:S04]  /*165d0*/  BSSY.RECONVERGENT B0, `(.L_x_313) ;  /* 0x0000003000007945 */ /* 0x000fe80003800200 */
[----:B------:R-:W-:Y:S05]  /*165e0*/  @P2 BRA `(.L_x_314) ;  /* 0x0000000000042947 */ /* 0x000fea0003800000 */
[----:B------:R-:W-:Y:S05]  /*165f0*/  BPT.TRAP 0x1 ;  /* 0x000000040000795c */ /* 0x000fea0000300000 */
.L_x_314:
[----:B------:R-:W-:Y:S05]  /*16600*/  BSYNC.RECONVERGENT B0 ;  /* 0x0000000000007941 */ /* 0x000fea0003800200 */
.L_x_313:
        /* <DEDUP_REMOVED lines=19> */
.L_x_315:
[----:B------:R-:W-:Y:S01]  /*16740*/  ULEA UR17, UR22, UR8, 0x3 ;  /* 0x0000000816117291 */ /* 0x000fe2000f8e18ff */
[----:B-1----:R-:W-:Y:S01]  /*16750*/  IMAD.U32 R3, RZ, RZ, UR15 ;  /* 0x0000000fff037e24 */ /* 0x002fe2000f8e00ff */
[----:B--2---:R-:W-:-:S04]  /*16760*/  @!P0 MOV R2, 0x1000 ;  /* 0x0000100000028802 */ /* 0x004fc80000000f00 */
[----:B------:R-:W-:-:S04]  /*16770*/  SHF.L.U32 R3, R3, 0x1f, RZ ;  /* 0x0000001f03037819 */ /* 0x000fc800000006ff */
[----:B------:R-:W1:Y:S02]  /*16780*/  SYNCS.PHASECHK.TRANS64.TRYWAIT P1, [UR17+0x7038], R3 ;  /* 0x00703803ff0075a7 */ /* 0x000e640008021111 */
[----:B-1----:R-:W-:Y:S05]  /*16790*/  @!P1 BRA `(.L_x_316) ;  /* 0x0000002c00e89947 */ /* 0x002fea0003800000 */
.L_x_459:
[----:B------:R2:W-:Y:S01]  /*167a0*/  @!P0 SYNCS.ARRIVE.TRANS64 RZ, [UR17+0x7020], R2 ;  /* 0x00702002ffff89a7 */ /* 0x0005e20008000011 */
[----:B------:R-:W-:Y:S05]  /*167b0*/  BRA.U !UP1, `(.L_x_317) ;  /* 0x0000000109047547 */ /* 0x000fea000b800000 */
[----:B------:R-:W-:Y:S05]  /*167c0*/  BPT.TRAP 0x1 ;  /* 0x000000040000795c */ /* 0x000fea0000300000 */
.L_x_317:
[----:B------:R-:W-:Y:S04]  /*167d0*/  BSSY.RECONVERGENT B0, `(.L_x_318) ;  /* 0x0000003000007945 */ /* 0x000fe80003800200 */
[----:B------:R-:W-:Y:S05]  /*167e0*/  @P2 BRA `(.L_x_319) ;  /* 0x0000000000042947 */ /* 0x000fea0003800000 */
[----:B------:R-:W-:Y:S05]  /*167f0*/  BPT.TRAP 0x1 ;  /* 0x000000040000795c */ /* 0x000fea0000300000 */
.L_x_319:
[----:B------:R-:W-:Y:S05]  /*16800*/  BSYNC.RECONVERGENT B0 ;  /* 0x0000000000007941 */ /* 0x000fea0003800200 */
.L_x_318:
        /* <DEDUP_REMOVED lines=19> */
.L_x_320:
[----:B------:R-:W-:Y:S01]  /*16940*/  ULEA UR17, UR22, UR8, 0x3 ;  /* 0x0000000816117291 */ /* 0x000fe2000f8e18ff */
[----:B-1----:R-:W-:Y:S01]  /*16950*/  IMAD.U32 R3, RZ, RZ, UR15 ;  /* 0x0000000fff037e24 */ /* 0x002fe2000f8e00ff */
[----:B--2---:R-:W-:-:S04]  /*16960*/  @!P0 MOV R2, 0x1000 ;  /* 0x0000100000028802 */ /* 0x004fc80000000f00 */
[----:B------:R-:W-:-:S04]  /*16970*/  SHF.L.U32 R3, R3, 0x1f, RZ ;  /* 0x0000001f03037819 */ /* 0x000fc800000006ff */
[----:B------:R-:W1:Y:S02]  /*16980*/  SYNCS.PHASECHK.TRANS64.TRYWAIT P1, [UR17+0x7038], R3 ;  /* 0x00703803ff0075a7 */ /* 0x000e640008021111 */
[----:B-1----:R-:W-:Y:S05]  /*16990*/  @!P1 BRA `(.L_x_321) ;  /* 0x0000002c00809947 */ /* 0x002fea0003800000 */
.L_x_461:
[----:B------:R2:W-:Y:S01]  /*169a0*/  @!P0 SYNCS.ARRIVE.TRANS64 RZ, [UR17+0x7020], R2 ;  /* 0x00702002ffff89a7 */ /* 0x0005e20008000011 */
[----:B------:R-:W-:Y:S05]  /*169b0*/  BRA.U !UP1, `(.L_x_322) ;  /* 0x0000000109047547 */ /* 0x000fea000b800000 */
[----:B------:R-:W-:Y:S05]  /*169c0*/  BPT.TRAP 0x1 ;  /* 0x000000040000795c */ /* 0x000fea0000300000 */
.L_x_322:
[----:B------:R-:W-:Y:S04]  /*169d0*/  BSSY.RECONVERGENT B0, `(.L_x_323) ;  /* 0x0000003000007945 */ /* 0x000fe80003800200 */
[----:B------:R-:W-:Y:S05]  /*169e0*/  @P2 BRA `(.L_x_324) ;  /* 0x0000000000042947 */ /* 0x000fea0003800000 */
[----:B------:R-:W-:Y:S05]  /*169f0*/  BPT.TRAP 0x1 ;  /* 0x000000040000795c */ /* 0x000fea0000300000 */
.L_x_324:
[----:B------:R-:W-:Y:S05]  /*16a00*/  BSYNC.RECONVERGENT B0 ;  /* 0x0000000000007941 */ /* 0x000fea0003800200 */
.L_x_323:
        /* <DEDUP_REMOVED lines=19> */
.L_x_325:
[----:B------:R-:W-:Y:S01]  /*16b40*/  ULEA UR17, UR22, UR8, 0x3 ;  /* 0x0000000816117291 */ /* 0x000fe2000f8e18ff */
[----:B-1----:R-:W-:Y:S01]  /*16b50*/  IMAD.U32 R3, RZ, RZ, UR15 ;  /* 0x0000000fff037e24 */ /* 0x002fe2000f8e00ff */
[----:B--2---:R-:W-:-:S04]  /*16b60*/  @!P0 MOV R2, 0x1000 ;  /* 0x0000100000028802 */ /* 0x004fc80000000f00 */
[----:B------:R-:W-:-:S04]  /*16b70*/  SHF.L.U32 R3, R3, 0x1f, RZ ;  /* 0x0000001f03037819 */ /* 0x000fc800000006ff */
[----:B------:R-:W1:Y:S02]  /*16b80*/  SYNCS.PHASECHK.TRANS64.TRYWAIT P1, [UR17+0x7038], R3 ;  /* 0x00703803ff0075a7 */ /* 0x000e640008021111 */
[----:B-1----:R-:W-:Y:S05]  /*16b90*/  @!P1 BRA `(.L_x_326) ;  /* 0x0000002c00189947 */ /* 0x002fea0003800000 */
.L_x_463:
[----:B------:R2:W-:Y:S01]  /*16ba0*/  @!P0 SYNCS.ARRIVE.TRANS64 RZ, [UR17+0x7020], R2 ;  /* 0x00702002ffff89a7 */ /* 0x0005e20008000011 */
[----:B------:R-:W-:Y:S05]  /*16bb0*/  BRA.U !UP1, `(.L_x_327) ;  /* 0x0000000109047547 */ /* 0x000fea000b800000 */
[----:B------:R-:W-:Y:S05]  /*16bc0*/  BPT.TRAP 0x1 ;  /* 0x000000040000795c */ /* 0x000fea0000300000 */
.L_x_327:
[----:B------:R-:W-:Y:S04]  /*16bd0*/  BSSY.RECONVERGENT B0, `(.L_x_328) ;  /* 0x0000003000007945 */ /* 0x000fe80003800200 */
[----:B------:R-:W-:Y:S05]  /*16be0*/  @P2 BRA `(.L_x_329) ;  /* 0x0000000000042947 */ /* 0x000fea0003800000 */
[----:B------:R-:W-:Y:S05]  /*16bf0*/  BPT.TRAP 0x1 ;  /* 0x000000040000795c */ /* 0x000fea0000300000 */
.L_x_329:
[----:B------:R-:W-:Y:S05]  /*16c00*/  BSYNC.RECONVERGENT B0 ;  /* 0x0000000000007941 */ /* 0x000fea0003800200 */
.L_x_328:
        /* <DEDUP_REMOVED lines=19> */
.L_x_330:
[----:B------:R-:W-:Y:S01]  /*16d40*/  ULEA UR17, UR22, UR8, 0x3 ;  /* 0x0000000816117291 */ /* 0x000fe2000f8e18ff */
[----:B-1----:R-:W-:Y:S01]  /*16d50*/  IMAD.U32 R3, RZ, RZ, UR15 ;  /* 0x0000000fff037e24 */ /* 0x002fe2000f8e00ff */
[----:B--2---:R-:W-:-:S04]  /*16d60*/  @!P0 MOV R2, 0x1000 ;  /* 0x0000100000028802 */ /* 0x004fc80000000f00 */
[----:B------:R-:W-:-:S04]  /*16d70*/  SHF.L.U32 R3, R3, 0x1f, RZ ;  /* 0x0000001f03037819 */ /* 0x000fc800000006ff */
[----:B------:R-:W1:Y:S02]  /*16d80*/  SYNCS.PHASECHK.TRANS64.TRYWAIT P1, [UR17+0x7038], R3 ;  /* 0x00703803ff0075a7 */ /* 0x000e640008021111 */
[----:B-1----:R-:W-:Y:S05]  /*16d90*/  @!P1 BRA `(.L_x_331) ;  /* 0x0000002800b09947 */ /* 0x002fea0003800000 */
.L_x_465:
[----:B------:R2:W-:Y:S01]  /*16da0*/  @!P0 SYNCS.ARRIVE.TRANS64 RZ, [UR17+0x7020], R2 ;  /* 0x00702002ffff89a7 */ /* 0x0005e20008000011 */
[----:B------:R-:W-:Y:S05]  /*16db0*/  BRA.U !UP1, `(.L_x_332) ;  /* 0x0000000109047547 */ /* 0x000fea000b800000 */
[----:B------:R-:W-:Y:S05]  /*16dc0*/  BPT.TRAP 0x1 ;  /* 0x000000040000795c */ /* 0x000fea0000300000 */
.L_x_332:
[----:B------:R-:W-:Y:S04]  /*16dd0*/  BSSY.RECONVERGENT B0, `(.L_x_333) ;  /* 0x0000003000007945 */ /* 0x000fe80003800200 */
[----:B------:R-:W-:Y:S05]  /*16de0*/  @P2 BRA `(.L_x_334) ;  /* 0x0000000000042947 */ /* 0x000fea0003800000 */
[----:B------:R-:W-:Y:S05]  /*16df0*/  BPT.TRAP 0x1 ;  /* 0x000000040000795c */ /* 0x000fea0000300000 */
.L_x_334:
[----:B------:R-:W-:Y:S05]  /*16e00*/  BSYNC.RECONVERGENT B0 ;  /* 0x0000000000007941 */ /* 0x000fea0003800200 */
.L_x_333:
        /* <DEDUP_REMOVED lines=13> */
[----:B------:R-:W-:Y:S02]  /*16ee0*/  UIADD3 UR10, UPT, UPT, UR9, 0x4, URZ ;  /* 0x00000004090a7890 */ /* 0x000fe4000fffe0ff */
[----:B------:R-:W-:Y:S02]  /*16ef0*/  UISETP.NE.AND UP2, UPT, UR22, 0x3, UPT ;  /* 0x000000031600788c */ /* 0x000fe4000bf45270 */
[----:B------:R-:W-:Y:S02]  /*16f00*/  UIADD3 UR9, UPT, UPT, UR9, 0x3, URZ ;  /* 0x0000000309097890 */ /* 0x000fe4000fffe0ff */
[----:B------:R-:W-:Y:S02]  /*16f10*/  USEL UR11, URZ, 0x1, UP2 ;  /* 0x00000001ff0b7887 */ /* 0x000fe40009000000 */
[----:B------:R-:W-:Y:S02]  /*16f20*/  USEL UR22, UR22, URZ, UP2 ;  /* 0x000000ff16167287 */ /* 0x000fe40009000000 */
[----:B------:R-:W-:-:S02]  /*16f30*/  UISETP.NE.AND UP2, UPT, UR9, UR7, UPT ;  /* 0x000000070900728c */ /* 0x000fc4000bf45270 */
[----:B------:R-:W-:Y:S01]  /*16f40*/  ULOP3.LUT UR15, UR15, UR11, URZ, 0x3c, !UPT ;  /* 0x0000000b0f0f7292 */ /* 0x000fe2000f8e3cff */
[----:B------:R-:W-:-:S06]  /*16f50*/  UMOV UR9, UR10 ;  /* 0x0000000a00097c82 */ /* 0x000fcc0008000000 */
[----:B---3--:R-:W-:Y:S05]  /*16f60*/  BRA.U UP2, `(.L_x_335) ;  /* 0xffffffed02d47547 */ /* 0x008fea000b83ffff */
.L_x_294:
[----:B------:R-:W-:-:S09]  /*16f70*/  UISETP.NE.AND UP2, UPT, UR6, URZ, UPT ;  /* 0x000000ff0600728c */ /* 0x000fd2000bf45270 */
[----:B------:R-:W-:Y:S05]  /*16f80*/  BRA.U !UP2, `(.L_x_269) ;  /* 0x0000000d0a147547 */ /* 0x000fea000b800000 */
[----:B------:R-:W-:Y:S05]  /*16f90*/  BRA.U !UP0, `(.L_x_336) ;  /* 0x0000000108047547 */ /* 0x000fea000b800000 */
[----:B------:R-:W-:Y:S05]  /*16fa0*/  BPT.TRAP 0x1 ;  /* 0x000000040000795c */ /* 0x000fea0000300000 */
.L_x_336:
[----:B------:R-:W-:Y:S01]  /*16fb0*/  ULEA UR17, UR22, UR8, 0x3 ;  /* 0x0000000816117291 */ /* 0x000fe2000f8e18ff */
[----:B-1----:R-:W-:Y:S01]  /*16fc0*/  IMAD.U32 R3, RZ, RZ, UR15 ;  /* 0x0000000fff037e24 */ /* 0x002fe2000f8e00ff */
[----:B--2---:R-:W-:-:S04]  /*16fd0*/  @!P0 MOV R2, 0x1000 ;  /* 0x0000100000028802 */ /* 0x004fc80000000f00 */
[----:B------:R-:W-:-:S04]  /*16fe0*/  SHF.L.U32 R3, R3, 0x1f, RZ ;  /* 0x0000001f03037819 */ /* 0x000fc800000006ff */
[----:B------:R-:W1:Y:S02]  /*16ff0*/  SYNCS.PHASECHK.TRANS64.TRYWAIT P1, [UR17+0x7038], R3 ;  /* 0x00703803ff0075a7 */ /* 0x000e640008021111 */
[----:B-1----:R-:W-:Y:S05]  /*17000*/  @!P1 BRA `(.L_x_337) ;  /* 0x00000028002c9947 */ /* 0x002fea0003800000 */
.L_x_467:
[----:B------:R2:W-:Y:S01]  /*17010*/  @!P0 SYNCS.ARRIVE.TRANS64 RZ, [UR17+0x7020], R2 ;  /* 0x00702002ffff89a7 */ /* 0x0005e20008000011 */
[----:B------:R-:W-:Y:S05]  /*17020*/  BRA.U !UP1, `(.L_x_338) ;  /* 0x0000000109047547 */ /* 0x000fea000b800000 */
[----:B------:R-:W-:Y:S05]  /*17030*/  BPT.TRAP 0x1 ;  /* 0x000000040000795c */ /* 0x000fea0000300000 */
.L_x_338:
[----:B------:R-:W-:Y:S04]  /*17040*/  BSSY.RECONVERGENT B0, `(.L_x_339) ;  /* 0x0000003000007945 */ /* 0x000fe80003800200 */
[----:B------:R-:W-:Y:S05]  /*17050*/  @P2 BRA `(.L_x_340) ;  /* 0x0000000000042947 */ /* 0x000fea0003800000 */
[----:B------:R-:W-:Y:S05]  /*17060*/  BPT.TRAP 0x1 ;  /* 0x000000040000795c */ /* 0x000fea0000300000 */
.L_x_340:
[----:B------:R-:W-:Y:S05]  /*17070*/  BSYNC.RECONVERGENT B0 ;  /* 0x0000000000007941 */ /* 0x000fea0003800200 */
.L_x_339:
        /* <DEDUP_REMOVED lines=19> */
.L_x_341:
[----:B------:R-:W-:Y:S01]  /*171b0*/  ULEA UR17, UR22, UR8, 0x3 ;  /* 0x0000000816117291 */ /* 0x000fe2000f8e18ff */
[----:B-1----:R-:W-:Y:S01]  /*171c0*/  IMAD.U32 R3, RZ, RZ, UR15 ;  /* 0x0000000fff037e24 */ /* 0x002fe2000f8e00ff */
[----:B--2---:R-:W-:-:S04]  /*171d0*/  @!P0 MOV R2, 0x1000 ;  /* 0x0000100000028802 */ /* 0x004fc80000000f00 */
[----:B------:R-:W-:-:S04]  /*171e0*/  SHF.L.U32 R3, R3, 0x1f, RZ ;  /* 0x0000001f03037819 */ /* 0x000fc800000006ff */
[----:B------:R-:W1:Y:S02]  /*171f0*/  SYNCS.PHASECHK.TRANS64.TRYWAIT P1, [UR17+0x7038], R3 ;  /* 0x00703803ff0075a7 */ /* 0x000e640008021111 */
[----:B-1----:R-:W-:Y:S05]  /*17200*/  @!P1 BRA `(.L_x_342) ;  /* 0x0000002400c49947 */ /* 0x002fea0003800000 */
.L_x_469:
[----:B------:R2:W-:Y:S01]  /*17210*/  @!P0 SYNCS.ARRIVE.TRANS64 RZ, [UR17+0x7020], R2 ;  /* 0x00702002ffff89a7 */ /* 0x0005e20008000011 */
[----:B------:R-:W-:Y:S05]  /*17220*/  BRA.U !UP1, `(.L_x_343) ;  /* 0x0000000109047547 */ /* 0x000fea000b800000 */
[----:B------:R-:W-:Y:S05]  /*17230*/  BPT.TRAP 0x1 ;  /* 0x000000040000795c */ /* 0x000fea0000300000 */
.L_x_343:
[----:B------:R-:W-:Y:S04]  /*17240*/  BSSY.RECONVERGENT B0, `(.L_x_344) ;  /* 0x0000003000007945 */ /* 0x000fe80003800200 */
[----:B------:R-:W-:Y:S05]  /*17250*/  @P2 BRA `(.L_x_345) ;  /* 0x0000000000042947 */ /* 0x000fea0003800000 */
[----:B------:R-:W-:Y:S05]  /*17260*/  BPT.TRAP 0x1 ;  /* 0x000000040000795c */ /* 0x000fea0000300000 */
.L_x_345:
[----:B------:R-:W-:Y:S05]  /*17270*/  BSYNC.RECONVERGENT B0 ;  /* 0x0000000000007941 */ /* 0x000fea0003800200 */
.L_x_344:
        /* <DEDUP_REMOVED lines=16> */
[----:B------:R-:W-:Y:S02]  /*17380*/  UISETP.NE.AND UP2, UPT, UR6, 0x1, UPT ;  /* 0x000000010600788c */ /* 0x000fe4000bf45270 */
[----:B------:R-:W-:-:S07]  /*17390*/  ULOP3.LUT UR15, UR15, UR7, URZ, 0x3c, !UPT ;  /* 0x000000070f0f7292 */ /* 0x000fce000f8e3cff */
[----:B---3--:R-:W-:Y:S05]  /*173a0*/  BRA.U !UP2, `(.L_x_269) ;  /* 0x000000090a0c7547 */ /* 0x008fea000b800000 */
[----:B------:R-:W-:Y:S05]  /*173b0*/  BRA.U !UP0, `(.L_x_346) ;  /* 0x0000000108047547 */ /* 0x000fea000b800000 */
[----:B------:R-:W-:Y:S05]  /*173c0*/  BPT.TRAP 0x1 ;  /* 0x000000040000795c */ /* 0x000fea0000300000 */
.L_x_346:
[----:B------:R-:W-:Y:S01]  /*173d0*/  ULEA UR17, UR22, UR8, 0x3 ;  /* 0x0000000816117291 */ /* 0x000fe2000f8e18ff */
[----:B-1----:R-:W-:Y:S01]  /*173e0*/  IMAD.U32 R3, RZ, RZ, UR15 ;  /* 0x0000000fff037e24 */ /* 0x002fe2000f8e00ff */
[----:B--2---:R-:W-:-:S04]  /*173f0*/  @!P0 MOV R2, 0x1000 ;  /* 0x0000100000028802 */ /* 0x004fc80000000f00 */
[----:B------:R-:W-:-:S04]  /*17400*/  SHF.L.U32 R3, R3, 0x1f, RZ ;  /* 0x0000001f03037819 */ /* 0x000fc800000006ff */
[----:B------:R-:W1:Y:S02]  /*17410*/  SYNCS.PHASECHK.TRANS64.TRYWAIT P1, [UR17+0x7038], R3 ;  /* 0x00703803ff0075a7 */ /* 0x000e640008021111 */
[----:B-1----:R-:W-:Y:S05]  /*17420*/  @!P1 BRA `(.L_x_347) ;  /* 0x0000002400549947 */ /* 0x002fea0003800000 */
.L_x_471:
[----:B------:R2:W-:Y:S01]  /*17430*/  @!P0 SYNCS.ARRIVE.TRANS64 RZ, [UR17+0x7020], R2 ;  /* 0x00702002ffff89a7 */ /* 0x0005e20008000011 */
[----:B------:R-:W-:Y:S05]  /*17440*/  BRA.U !UP1, `(.L_x_348) ;  /* 0x0000000109047547 */ /* 0x000fea000b800000 */
[----:B------:R-:W-:Y:S05]  /*17450*/  BPT.TRAP 0x1 ;  /* 0x000000040000795c */ /* 0x000fea0000300000 */
.L_x_348:
[----:B------:R-:W-:Y:S04]  /*17460*/  BSSY.RECONVERGENT B0, `(.L_x_349) ;  /* 0x0000003000007945 */ /* 0x000fe80003800200 */
[----:B------:R-:W-:Y:S05]  /*17470*/  @P2 BRA `(.L_x_350) ;  /* 0x0000000000042947 */ /* 0x000fea0003800000 */
[----:B------:R-:W-:Y:S05]  /*17480*/  BPT.TRAP 0x1 ;  /* 0x000000040000795c */ /* 0x000fea0000300000 */
.L_x_350:
[----:B------:R-:W-:Y:S05]  /*17490*/  BSYNC.RECONVERGENT B0 ;  /* 0x0000000000007941 */ /* 0x000fea0003800200 */
.L_x_349:
        /* <DEDUP_REMOVED lines=19> */
.L_x_351:
[----:B------:R-:W-:Y:S01]  /*175d0*/  ULEA UR17, UR22, UR8, 0x3 ;  /* 0x0000000816117291 */ /* 0x000fe2000f8e18ff */
[----:B-1----:R-:W-:Y:S01]  /*175e0*/  IMAD.U32 R3, RZ, RZ, UR15 ;  /* 0x0000000fff037e24 */ /* 0x002fe2000f8e00ff */
[----:B--2---:R-:W-:-:S04]  /*175f0*/  @!P0 MOV R2, 0x1000 ;  /* 0x0000100000028802 */ /* 0x004fc80000000f00 */
[----:B------:R-:W-:-:S04]  /*17600*/  SHF.L.U32 R3, R3, 0x1f, RZ ;  /* 0x0000001f03037819 */ /* 0x000fc800000006ff */
[----:B------:R-:W1:Y:S02]  /*17610*/  SYNCS.PHASECHK.TRANS64.TRYWAIT P1, [UR17+0x7038], R3 ;  /* 0x00703803ff0075a7 */ /* 0x000e640008021111 */
[----:B-1----:R-:W-:Y:S05]  /*17620*/  @!P1 BRA `(.L_x_352) ;  /* 0x0000002000ec9947 */ /* 0x002fea0003800000 */
.L_x_473:
[----:B------:R2:W-:Y:S01]  /*17630*/  @!P0 SYNCS.ARRIVE.TRANS64 RZ, [UR17+0x7020], R2 ;  /* 0x00702002ffff89a7 */ /* 0x0005e20008000011 */
[----:B------:R-:W-:Y:S05]  /*17640*/  BRA.U !UP1, `(.L_x_353) ;  /* 0x0000000109047547 */ /* 0x000fea000b800000 */
[----:B------:R-:W-:Y:S05]  /*17650*/  BPT.TRAP 0x1 ;  /* 0x000000040000795c */ /* 0x000fea0000300000 */
.L_x_353:
[----:B------:R-:W-:Y:S04]  /*17660*/  BSSY.RECONVERGENT B0, `(.L_x_354) ;  /* 0x0000003000007945 */ /* 0x000fe80003800200 */
[----:B------:R-:W-:Y:S05]  /*17670*/  @P2 BRA `(.L_x_355) ;  /* 0x0000000000042947 */ /* 0x000fea0003800000 */
[----:B------:R-:W-:Y:S05]  /*17680*/  BPT.TRAP 0x1 ;  /* 0x000000040000795c */ /* 0x000fea0000300000 */
.L_x_355:
[----:B------:R-:W-:Y:S05]  /*17690*/  BSYNC.RECONVERGENT B0 ;  /* 0x0000000000007941 */ /* 0x000fea0003800200 */
.L_x_354:
        /* <DEDUP_REMOVED lines=19> */
[----:B------:R-:W-:Y:S01]  /*177d0*/  UIADD3 UR10, UPT, UPT, UR10, 0x2, URZ ;  /* 0x000000020a0a7890 */ /* 0x000fe2000fffe0ff */
[----:B------:R-:W-:Y:S11]  /*177e0*/  BRA.U !UP0, `(.L_x_356) ;  /* 0x0000000108047547 */ /* 0x000ff6000b800000 */
[----:B------:R-:W-:Y:S05]  /*177f0*/  BPT.TRAP 0x1 ;  /* 0x000000040000795c */ /* 0x000fea0000300000 */
.L_x_356:
[----:B------:R-:W-:Y:S01]  /*17800*/  ULEA UR17, UR22, UR8, 0x3 ;  /* 0x0000000816117291 */ /* 0x000fe2000f8e18ff */
[----:B-1----:R-:W-:Y:S01]  /*17810*/  IMAD.U32 R3, RZ, RZ, UR15 ;  /* 0x0000000fff037e24 */ /* 0x002fe2000f8e00ff */
[----:B--2---:R-:W-:-:S04]  /*17820*/  @!P0 MOV R2, 0x1000 ;  /* 0x0000100000028802 */ /* 0x004fc80000000f00 */
[----:B------:R-:W-:-:S04]  /*17830*/  SHF.L.U32 R3, R3, 0x1f, RZ ;  /* 0x0000001f03037819 */ /* 0x000fc800000006ff */
[----:B------:R-:W1:Y:S02]  /*17840*/  SYNCS.PHASECHK.TRANS64.TRYWAIT P1, [UR17+0x7038], R3 ;  /* 0x00703803ff0075a7 */ /* 0x000e640008021111 */
[----:B-1----:R-:W-:Y:S05]  /*17850*/  @!P1 BRA `(.L_x_357) ;  /* 0x0000002000789947 */ /* 0x002fea0003800000 */
.L_x_475:
[----:B------:R2:W-:Y:S01]  /*17860*/  @!P0 SYNCS.ARRIVE.TRANS64 RZ, [UR17+0x7020], R2 ;  /* 0x00702002ffff89a7 */ /* 0x0005e20008000011 */
[----:B------:R-:W-:Y:S05]  /*17870*/  BRA.U !UP1, `(.L_x_358) ;  /* 0x0000000109047547 */ /* 0x000fea000b800000 */
[----:B------:R-:W-:Y:S05]  /*17880*/  BPT.TRAP 0x1 ;  /* 0x000000040000795c */ /* 0x000fea0000300000 */
.L_x_358:
[----:B------:R-:W-:Y:S04]  /*17890*/  BSSY.RECONVERGENT B0, `(.L_x_359) ;  /* 0x0000003000007945 */ /* 0x000fe80003800200 */
[----:B------:R-:W-:Y:S05]  /*178a0*/  @P2 BRA `(.L_x_360) ;  /* 0x0000000000042947 */ /* 0x000fea0003800000 */
[----:B------:R-:W-:Y:S05]  /*178b0*/  BPT.TRAP 0x1 ;  /* 0x000000040000795c */ /* 0x000fea0000300000 */
.L_x_360:
[----:B------:R-:W-:Y:S05]  /*178c0*/  BSYNC.RECONVERGENT B0 ;  /* 0x0000000000007941 */ /* 0x000fea0003800200 */
.L_x_359:
        /* <DEDUP_REMOVED lines=19> */
.L_x_361:
[----:B------:R-:W-:Y:S01]  /*17a00*/  ULEA UR9, UR22, UR8, 0x3 ;  /* 0x0000000816097291 */ /* 0x000fe2000f8e18ff */
[----:B-1----:R-:W-:Y:S01]  /*17a10*/  IMAD.U32 R3, RZ, RZ, UR15 ;  /* 0x0000000fff037e24 */ /* 0x002fe2000f8e00ff */
[----:B--2---:R-:W-:-:S04]  /*17a20*/  @!P0 MOV R2, 0x1000 ;  /* 0x0000100000028802 */ /* 0x004fc80000000f00 */
[----:B------:R-:W-:-:S04]  /*17a30*/  SHF.L.U32 R3, R3, 0x1f, RZ ;  /* 0x0000001f03037819 */ /* 0x000fc800000006ff */
[----:B------:R-:W1:Y:S02]  /*17a40*/  SYNCS.PHASECHK.TRANS64.TRYWAIT P1, [UR9+0x7038], R3 ;  /* 0x00703803ff0075a7 */ /* 0x000e640008021109 */
[----:B-1----:R-:W-:Y:S05]  /*17a50*/  @!P1 BRA `(.L_x_362) ;  /* 0x0000002000109947 */ /* 0x002fea0003800000 */
.L_x_477:
[----:B------:R2:W-:Y:S01]  /*17a60*/  @!P0 SYNCS.ARRIVE.TRANS64 RZ, [UR9+0x7020], R2 ;  /* 0x00702002ffff89a7 */ /* 0x0005e20008000009 */
[----:B------:R-:W-:Y:S05]  /*17a70*/  BRA.U !UP1, `(.L_x_363) ;  /* 0x0000000109047547 */ /* 0x000fea000b800000 */
[----:B------:R-:W-:Y:S05]  /*17a80*/  BPT.TRAP 0x1 ;  /* 0x000000040000795c */ /* 0x000fea0000300000 */
.L_x_363:
[----:B------:R-:W-:Y:S04]  /*17a90*/  BSSY.RECONVERGENT B0, `(.L_x_364) ;  /* 0x0000003000007945 */ /* 0x000fe80003800200 */
[----:B------:R-:W-:Y:S05]  /*17aa0*/  @P2 BRA `(.L_x_365) ;  /* 0x0000000000042947 */ /* 0x000fea0003800000 */
[----:B------:R-:W-:Y:S05]  /*17ab0*/  BPT.TRAP 0x1 ;  /* 0x000000040000795c */ /* 0x000fea0000300000 */
.L_x_365:
[----:B------:R-:W-:Y:S05]  /*17ac0*/  BSYNC.RECONVERGENT B0 ;  /* 0x0000000000007941 */ /* 0x000fea0003800200 */
.L_x_364:
[----:B------:R-:W-:Y:S02]  /*17ad0*/  ULEA UR8, UR22, UR8, 0xc ;  /* 0x0000000816087291 */ /* 0x000fe4000f8e60ff */
[----:B------:R-:W-:Y:S02]  /*17ae0*/  UIADD3 UR6, UP2, UPT, UR4, 0x280, URZ ;  /* 0x0000028004067890 */ /* 0x000fe4000ff5e0ff */
[----:B------:R-:W-:Y:S02]  /*17af0*/  USHF.L.U32 UR11, UR10, 0x7, URZ ;  /* 0x000000070a0b7899 */ /* 0x000fe400080006ff */
[----:B------:R-:W-:Y:S02]  /*17b00*/  UIADD3 UR9, UPT, UPT, UR9, 0x7020, URZ ;  /* 0x0000702009097890 */ /* 0x000fe4000fffe0ff */
[----:B------:R-:W-:Y:S02]  /*17b10*/  UIADD3 UR8, UPT, UPT, UR8, 0x2000, URZ ;  /* 0x0000200008087890 */ /* 0x000fe4000fffe0ff */
[----:B------:R-:W-:Y:S01]  /*17b20*/  UIADD3.X UR7, UPT, UPT, URZ, UR5, URZ, UP2, !UPT ;  /* 0x00000005ff077290 */ /* 0x000fe200097fe4ff */
[----:B------:R-:W-:Y:S01]  /*17b30*/  UMOV UR12, UR13 ;  /* 0x0000000d000c7c82 */ /* 0x000fe20008000000 */
[----:B------:R-:W-:Y:S01]  /*17b40*/  UMOV UR16, 0x0 ;  /* 0x0000000000107882 */ /* 0x000fe20000000000 */
[----:B------:R-:W-:Y:S01]  /*17b50*/  UMOV UR17, 0x10000000 ;  /* 0x1000000000117882 */ /* 0x000fe20000000000 */
[----:B------:R-:W-:Y:S01]  /*17b60*/  UMOV UR13, UR14 ;  /* 0x0000000e000d7c82 */ /* 0x000fe20008000000 */
[----:B------:R-:W-:Y:S01]  /*17b70*/  UMOV UR10, URZ ;  /* 0x000000ff000a7c82 */ /* 0x000fe20008000000 */
[----:B------:R-:W-:-:S03]  /*17b80*/  UIADD3 UR22, UPT, UPT, UR22, 0x1, URZ ;  /* 0x0000000116167890 */ /* 0x000fc6000fffe0ff */
[----:B------:R3:W-:Y:S01]  /*17b90*/  UTMALDG.4D [UR8], [UR6], desc[UR16] ;  /* 0x00001008060075b4 */ /* 0x0007e20008019000 */
[----:B------:R-:W-:-:S04]  /*17ba0*/  UISETP.NE.AND UP2, UPT, UR22, 0x3, UPT ;  /* 0x000000031600788c */ /* 0x000fc8000bf45270 */
[----:B------:R-:W-:Y:S02]  /*17bb0*/  USEL UR14, URZ, 0x1, UP2 ;  /* 0x00000001ff0e7887 */ /* 0x000fe40009000000 */
[----:B------:R-:W-:Y:S02]  /*17bc0*/  USEL UR22, UR22, URZ, UP2 ;  /* 0x000000ff16167287 */ /* 0x000fe40009000000 */
[----:B---3--:R-:W-:-:S12]  /*17bd0*/  ULOP3.LUT UR15, UR15, UR14, URZ, 0x3c, !UPT ;  /* 0x0000000e0f0f7292 */ /* 0x008fd8000f8e3cff */
.L_x_269:
[----:B------:R-:W3:Y:S01]  /*17be0*/  LDCU UR7, c[0x0][0x370] ;  /* 0x00006e00ff0777ac */ /* 0x000ee20008000800 */
[----:B------:R-:W4:Y:S01]  /*17bf0*/  LDCU UR6, c[0x0][0x900] ;  /* 0x00012000ff0677ac */ /* 0x000f220008000800 */
[----:B---3--:R-:W-:-:S04]  /*17c00*/  UIADD3 UR36, UPT, UPT, UR7, UR36, URZ ;  /* 0x0000002407247290 */ /* 0x008fc8000fffe0ff */
[----:B----4-:R-:W-:-:S09]  /*17c10*/  UISETP.GE.AND UP2, UPT, UR36, UR6, UPT ;  /* 0x000000062400728c */ /* 0x010fd2000bf46270 */
[----:B------:R-:W-:Y:S05]  /*17c20*/  BRA.U !UP2, `(.L_x_366) ;  /* 0xffffffd50a747547 */ /* 0x000fea000b83ffff */
[----:B-1----:R-:W-:Y:S05]  /*17c30*/  EXIT ;  /* 0x000000000000794d */ /* 0x002fea0003800000 */
.L_x_496:
[----:B------:R-:W-:-:S08]  /*17c40*/  NOP ;  /* 0x0000000000007918 */ /* 0x000fd00000000000 */
[----:B------:R-:W1:-:S00]  /*17c50*/  USETMAXREG.DEALLOC.CTAPOOL 0x20 ;  /* 0x00000020000079c8 */ /* 0x000e4000080e0500 */
[----:B-1----:R-:W1:Y:S02]  /*17c60*/  LDC R0, c[0x0][0x900] ;  /* 0x00024000ff007b82 */ /* 0x002e640000000800 */
[----:B-1----:R-:W-:-:S13]  /*17c70*/  ISETP.LE.AND P0, PT, R0, UR36, PT ;  /* 0x0000002400007c0c */ /* 0x002fda000bf03270 */
[----:B------:R-:W-:Y:S05]  /*17c80*/  @P0 EXIT ;  /* 0x000000000000094d */ /* 0x000fea0003800000 */
[----:B------:R-:W-:Y:S01]  /*17c90*/  HFMA2 R4, -RZ, RZ, 0, 0 ;  /* 0x00000000ff047431 */ /* 0x000fe200000001ff */
[----:B------:R-:W-:Y:S01]  /*17ca0*/  PRMT R0, RZ, 0x7610, R0 ;  /* 0x00007610ff007816 */ /* 0x000fe20000000000 */
[----:B------:R-:W1:Y:S01]  /*17cb0*/  LDCU.64 UR26, c[0x0][0x348] ;  /* 0x00006900ff1a77ac */ /* 0x000e620008000a00 */
[----:B------:R-:W2:Y:S01]  /*17cc0*/  LDCU UR24, c[0x0][0x370] ;  /* 0x00006e00ff1877ac */ /* 0x000ea20008000800 */
[----:B------:R-:W3:Y:S01]  /*17cd0*/  LDCU UR22, c[0x0][0x904] ;  /* 0x00012080ff1677ac */ /* 0x000ee20008000800 */
[----:B------:R-:W4:Y:S01]  /*17ce0*/  LDCU UR16, c[0x0][0x900] ;  /* 0x00012000ff1077ac */ /* 0x000f220008000800 */
[----:B------:R-:W1:Y:S01]  /*17cf0*/  LDCU UR21, c[0x0][0x380] ;  /* 0x00007000ff1577ac */ /* 0x000e620008000800 */
[----:B------:R-:W1:Y:S01]  /*17d00*/  LDCU UR19, c[0x0][0x38c] ;  /* 0x00007180ff1377ac */ /* 0x000e620008000800 */
[----:B------:R-:W1:Y:S01]  /*17d10*/  LDCU UR23, c[0x0][0x91c] ;  /* 0x00012380ff1777ac */ /* 0x000e620008000800 */
[----:B------:R-:W1:Y:S01]  /*17d20*/  LDCU UR20, c[0x0][0x918] ;  /* 0x00012300ff1477ac */ /* 0x000e620008000800 */
[----:B------:R-:W1:Y:S01]  /*17d30*/  LDCU.64 UR14, c[0x0][0x908] ;  /* 0x00012100ff0e77ac */ /* 0x000e620008000a00 */
[----:B------:R-:W1:Y:S01]  /*17d40*/  LDCU.64 UR6, c[0x0][0x920] ;  /* 0x00012400ff0677ac */ /* 0x000e620008000a00 */
[----:B------:R-:W1:Y:S02]  /*17d50*/  LDCU.64 UR4, c[0x0][0x910] ;  /* 0x00012200ff0477ac */ /* 0x000e640008000a00 */
.L_x_374:
[----:B-1----:R-:W-:Y:S02]  /*17d60*/  UIMAD.WIDE.U32 UR8, UR36, UR14, URZ ;  /* 0x0000000e240872a5 */ /* 0x002fe4000f8e00ff */
[----:B---3--:R-:W-:Y:S02]  /*17d70*/  UISETP.NE.AND UP0, UPT, UR22, 0x1, UPT ;  /* 0x000000011600788c */ /* 0x008fe4000bf05270 */
[----:B------:R-:W-:-:S04]  /*17d80*/  USHF.R.U32.HI UR8, URZ, UR15, UR9 ;  /* 0x0000000fff087299 */ /* 0x000fc80008011609 */
[----:B------:R-:W-:Y:S02]  /*17d90*/  USEL UR8, UR36, UR8, !UP0 ;  /* 0x0000000824087287 */ /* 0x000fe4000c000000 */
[----:B------:R-:W-:Y:S02]  /*17da0*/  UISETP.NE.AND UP0, UPT, UR23, 0x1, UPT ;  /* 0x000000011700788c */ /* 0x000fe4000bf05270 */
[----:B------:R-:W-:Y:S02]  /*17db0*/  UIMAD.WIDE.U32 UR10, UR8, UR6, URZ ;  /* 0x00000006080a72a5 */ /* 0x000fe4000f8e00ff */
[----:B------:R-:W-:Y:S02]  /*17dc0*/  UIADD3 UR10, UPT, UPT, -UR8, URZ, URZ ;  /* 0x000000ff080a7290 */ /* 0x000fe4000fffe1ff */
[----:B------:R-:W-:Y:S02]  /*17dd0*/  USHF.R.U32.HI UR11, URZ, UR7, UR11 ;  /* 0x00000007ff0b7299 */ /* 0x000fe4000801160b */
[----:B------:R-:W-:-:S02]  /*17de0*/  UIMAD UR10, UR22, UR10, UR36 ;  /* 0x0000000a160a72a4 */ /* 0x000fc4000f8e0224 */
[----:B------:R-:W-:Y:S02]  /*17df0*/  USEL UR11, UR8, UR11, !UP0 ;  /* 0x0000000b080b7287 */ /* 0x000fe4000c000000 */
[----:B------:R-:W-:Y:S02]  /*17e00*/  USHF.L.U32 UR10, UR10, 0x8, URZ ;  /* 0x000000080a0a7899 */ /* 0x000fe400080006ff */
[----:B------:R-:W-:Y:S02]  /*17e10*/  UIADD3 UR13, UPT, UPT, -UR11, URZ, URZ ;  /* 0x000000ff0b0d7290 */ /* 0x000fe4000fffe1ff */
[----:B------:R-:W-:Y:S02]  /*17e20*/  UISETP.GE.AND UP0, UPT, UR10, UR21, UPT ;  /* 0x000000150a00728c */ /* 0x000fe4000bf06270 */
[----:B------:R-:W-:-:S07]  /*17e30*/  UIMAD UR13, UR23, UR13, UR8 ;  /* 0x0000000d170d72a4 */ /* 0x000fce000f8e0208 */
[----:B------:R-:W-:Y:S05]  /*17e40*/  BRA.U UP0, `(.L_x_367) ;  /* 0x0000000500287547 */ /* 0x000fea000b800000 */
[----:B------:R-:W-:Y:S01]  /*17e50*/  IMAD.U32 R3, RZ, RZ, UR19 ;  /* 0x00000013ff037e24 */ /* 0x000fe2000f8e00ff */
[----:B------:R-:W-:Y:S02]  /*17e60*/  UIMAD.WIDE.U32 UR8, UR11, UR5, URZ ;  /* 0x000000050b0872a5 */ /* 0x000fe4000f8e00ff */
[----:B------:R-:W-:Y:S02]  /*17e70*/  UISETP.NE.AND UP0, UPT, UR4, 0x1, UPT ;  /* 0x000000010400788c */ /* 0x000fe4000bf05270 */
[----:B------:R-:W-:Y:S01]  /*17e80*/  IABS R3, R3 ;  /* 0x0000000300037213 */ /* 0x000fe20000000000 */
[----:B------:R-:W-:-:S03]  /*17e90*/  USHF.R.U32.HI UR8, URZ, UR20, UR9 ;  /* 0x00000014ff087299 */ /* 0x000fc60008011609 */
[----:B------:R-:W1:Y:S01]  /*17ea0*/  I2F.RP R0, R3 ;  /* 0x0000000300007306 */ /* 0x000e620000209400 */
[----:B------:R-:W-:Y:S02]  /*17eb0*/  USEL UR8, UR11, UR8, !UP0 ;  /* 0x000000080b087287 */ /* 0x000fe4000c000000 */
[----:B------:R-:W-:Y:S02]  /*17ec0*/  UISETP.NE.AND UP0, UPT, UR19, URZ, UPT ;  /* 0x000000ff1300728c */ /* 0x000fe4000bf05270 */
[----:B------:R-:W-:-:S04]  /*17ed0*/  UIADD3 UR8, UPT, UPT, -UR8, URZ, URZ ;  /* 0x000000ff08087290 */ /* 0x000fc8000fffe1ff */
[----:B------:R-:W-:-:S04]  /*17ee0*/  UIMAD UR11, UR4, UR8, UR11 ;  /* 0x00000008040b72a4 */ /* 0x000fc8000f8e020b */
[----:B------:R-:W-:Y:S01]  /*17ef0*/  ULOP3.LUT UR8, UR11, UR19, URZ, 0x3c, !UPT ;  /* 0x000000130b087292 */ /* 0x000fe2000f8e3cff */
[----:B-1----:R-:W1:Y:S03]  /*17f00*/  MUFU.RCP R6, R0 ;  /* 0x0000000000067308 */ /* 0x002e660000001000 */
[----:B------:R-:W-:Y:S01]  /*17f10*/  UISETP.GE.AND UP1, UPT, UR8, URZ, UPT ;  /* 0x000000ff0800728c */ /* 0x000fe2000bf26270 */
[----:B-1----:R-:W-:Y:S02]  /*17f20*/  IADD3 R6, PT, PT, R6, 0xffffffe, RZ ;  /* 0x0ffffffe06067810 */ /* 0x002fe40007ffe0ff */
[----:B------:R-:W-:Y:S02]  /*17f30*/  MOV R0, UR11 ;  /* 0x0000000b00007c02 */ /* 0x000fe40008000f00 */
[----:B------:R-:W1:Y:S02]  /*17f40*/  F2I.FTZ.U32.TRUNC.NTZ R7, R6 ;  /* 0x0000000600077305 */ /* 0x000e64000021f000 */
[----:B------:R-:W-:Y:S01]  /*17f50*/  IABS R0, R0 ;  /* 0x0000000000007213 */ /* 0x000fe20000000000 */
[----:B-1----:R-:W-:-:S02]  /*17f60*/  IMAD.MOV R2, RZ, RZ, -R7 ;  /* 0x000000ffff027224 */ /* 0x002fc400078e0a07 */
[----:B------:R-:W-:Y:S02]  /*17f70*/  IMAD.MOV.U32 R6, RZ, RZ, RZ ;  /* 0x000000ffff067224 */ /* 0x000fe400078e00ff */
[----:B------:R-:W-:-:S04]  /*17f80*/  IMAD R2, R2, R3, RZ ;  /* 0x0000000302027224 */ /* 0x000fc800078e02ff */
[----:B------:R-:W-:-:S06]  /*17f90*/  IMAD.HI.U32 R2, R7, R2, R6 ;  /* 0x0000000207027227 */ /* 0x000fcc00078e0006 */
[----:B------:R-:W-:-:S05]  /*17fa0*/  IMAD.HI.U32 R5, R2, R0, RZ ;  /* 0x0000000002057227 */ /* 0x000fca00078e00ff */
[----:B------:R-:W-:-:S05]  /*17fb0*/  IADD3 R2, PT, PT, -R5, RZ, RZ ;  /* 0x000000ff05027210 */ /* 0x000fca0007ffe1ff */
[----:B------:R-:W-:-:S05]  /*17fc0*/  IMAD R0, R3, R2, R0 ;  /* 0x0000000203007224 */ /* 0x000fca00078e0200 */
[----:B------:R-:W-:-:S13]  /*17fd0*/  ISETP.GT.U32.AND P0, PT, R3, R0, PT ;  /* 0x000000000300720c */ /* 0x000fda0003f04070 */
[----:B------:R-:W-:Y:S01]  /*17fe0*/  @!P0 IMAD.IADD R0, R0, 0x1, -R3 ;  /* 0x0000000100008824 */ /* 0x000fe200078e0a03 */
[----:B------:R-:W-:Y:S02]  /*17ff0*/  @!P0 IADD3 R5, PT, PT, R5, 0x1, RZ ;  /* 0x0000000105058810 */ /* 0x000fe40007ffe0ff */
[----:B------:R-:W-:Y:S02]  /*18000*/  ELECT P0, URZ, PT ;  /* 0x0000000000ff782f */ /* 0x000fe40003800000 */
[----:B------:R-:W-:-:S13]  /*18010*/  ISETP.GE.U32.AND P1, PT, R0, R3, PT ;  /* 0x000000030000720c */ /* 0x000fda0003f26070 */
[----:B------:R-:W-:-:S05]  /*18020*/  @P1 VIADD R5, R5, 0x1 ;  /* 0x0000000105051836 */ /* 0x000fca0000000000 */
[----:B------:R-:W-:-:S13]  /*18030*/  R2UR UR12, R5 ;  /* 0x00000000050c72ca */ /* 0x000fda00000e0000 */
[----:B------:R-:W-:Y:S02]  /*18040*/  @!UP1 UIADD3 UR12, UPT, UPT, -UR12, URZ, URZ ;  /* 0x000000ff0c0c9290 */ /* 0x000fe4000fffe1ff */
[----:B------:R-:W-:-:S04]  /*18050*/  @!UP0 ULOP3.LUT UR12, URZ, UR19, URZ, 0x33, !UPT ;  /* 0x00000013ff0c8292 */ /* 0x000fc8000f8e33ff */
[----:B------:R-:W-:-:S04]  /*18060*/  UIADD3 UR8, UPT, UPT, -UR12, URZ, URZ ;  /* 0x000000ff0c087290 */ /* 0x000fc8000fffe1ff */
[----:B------:R-:W-:Y:S01]  /*18070*/  UIMAD UR11, UR19, UR8, UR11 ;  /* 0x00000008130b72a4 */ /* 0x000fe2000f8e020b */
[----:B------:R-:W-:Y:S11]  /*18080*/  BRA.U UP6, `(.L_x_368) ;  /* 0x0000000106047547 */ /* 0x000ff6000b800000 */
[----:B--2-4-:R-:W-:Y:S05]  /*18090*/  BPT.TRAP 0x1 ;  /* 0x000000040000795c */ /* 0x014fea0000300000 */
.L_x_368:
[----:B------:R-:W1:Y:S01]  /*180a0*/  S2UR UR18, SR_CgaCtaId ;  /* 0x00000000001279c3 */ /* 0x000e620000008800 */
[----:B------:R-:W-:Y:S01]  /*180b0*/  UMOV UR17, 0x400 ;  /* 0x0000040000117882 */ /* 0x000fe20000000000 */
[----:B------:R-:W-:Y:S01]  /*180c0*/  SHF.L.U32 R3, R4, 0x1f, RZ ;  /* 0x0000001f04037819 */ /* 0x000fe200000006ff */
[----:B-1----:R-:W-:-:S09]  /*180d0*/  ULEA UR17, UR18, UR17, 0x18 ;  /* 0x0000001112117291 */ /* 0x002fd2000f8ec0ff */
[----:B------:R-:W1:Y:S02]  /*180e0*/  SYNCS.PHASECHK.TRANS64.TRYWAIT P0, [UR17+0x70b0], R3 ;  /* 0x0070b003ff0075a7 */ /* 0x000e640008001111 */
[----:B-1----:R-:W-:Y:S05]  /*180f0*/  @!P0 BRA `(.L_x_369) ;  /* 0x0000001800808947 */ /* 0x002fea0003800000 */
.L_x_479:
[----:B------:R-:W-:Y:S02]  /*18100*/  UIADD3 UR28, UP0, UPT, UR26, 0x400, URZ ;  /* 0x000004001a1c7890 */ /* 0x000fe4000ff1e0ff */
[----:B------:R-:W-:Y:S02]  /*18110*/  UIADD3 UR8, UPT, UPT, UR17, 0x5000, URZ ;  /* 0x0000500011087890 */ /* 0x000fe4000fffe0ff */
[----:B------:R-:W-:Y:S01]  /*18120*/  UIADD3.X UR29, UPT, UPT, URZ, UR27, URZ, UP0, !UPT ;  /* 0x0000001bff1d7290 */ /* 0x000fe200087fe4ff */
[----:B------:R-:W-:-:S08]  /*18130*/  UMOV UR9, URZ ;  /* 0x000000ff00097c82 */ /* 0x000fd00008000000 */
[----:B------:R3:W-:Y:S01]  /*18140*/  UTMASTG.5D [UR8], [UR28] ;  /* 0x000000081c0073b5 */ /* 0x0007e20008020000 */
[----:B------:R0:W-:Y:S01]  /*18150*/  UTMACMDFLUSH ;  /* 0x00000000000079b7 */ /* 0x0001e20000000000 */
[----:B---3--:R-:W-:Y:S05]  /*18160*/  BRA.U UP6, `(.L_x_370) ;  /* 0x0000000106047547 */ /* 0x008fea000b800000 */
[----:B--2-4-:R-:W-:Y:S05]  /*18170*/  BPT.TRAP 0x1 ;  /* 0x000000040000795c */ /* 0x014fea0000300000 */
.L_x_370:
[----:B------:R-:W3:Y:S02]  /*18180*/  SYNCS.PHASECHK.TRANS64.TRYWAIT P0, [UR17+0x70b8], R3 ;  /* 0x0070b803ff0075a7 */ /* 0x000ee40008001111 */
[----:B---3--:R-:W-:Y:S05]  /*18190*/  @!P0 BRA `(.L_x_371) ;  /* 0x0000001800708947 */ /* 0x008fea0003800000 */
.L_x_481:
[----:B------:R-:W-:Y:S02]  /*181a0*/  UIADD3 UR28, UP0, UPT, UR26, 0x400, URZ ;  /* 0x000004001a1c7890 */ /* 0x000fe4000ff1e0ff */
[----:B------:R-:W-:Y:S02]  /*181b0*/  UIADD3 UR10, UPT, UPT, UR10, 0x80, URZ ;  /* 0x000000800a0a7890 */ /* 0x000fe4000fffe0ff */
[----:B------:R-:W-:Y:S02]  /*181c0*/  UIADD3 UR8, UPT, UPT, UR17, 0x6000, URZ ;  /* 0x0000600011087890 */ /* 0x000fe4000fffe0ff */
[----:B------:R-:W-:Y:S01]  /*181d0*/  UIADD3.X UR29, UPT, UPT, URZ, UR27, URZ, UP0, !UPT ;  /* 0x0000001bff1d7290 */ /* 0x000fe200087fe4ff */
[----:B------:R-:W-:-:S08]  /*181e0*/  UMOV UR9, URZ ;  /* 0x000000ff00097c82 */ /* 0x000fd00008000000 */
[----:B------:R3:W-:Y:S01]  /*181f0*/  UTMASTG.5D [UR8], [UR28] ;  /* 0x000000081c0073b5 */ /* 0x0007e20008020000 */
[----:B------:R0:W-:Y:S01]  /*18200*/  UTMACMDFLUSH ;  /* 0x00000000000079b7 */ /* 0x0001e20000000000 */
[----:B------:R-:W-:-:S04]  /*18210*/  DEPBAR.LE SB0, 0x1 ;  /* 0x000080400000791a */ /* 0x000fc80000000000 */
[----:B---3--:R-:W-:Y:S05]  /*18220*/  BRA.U UP6, `(.L_x_372) ;  /* 0x0000000106047547 */ /* 0x008fea000b800000 */
[----:B--2-4-:R-:W-:Y:S05]  /*18230*/  BPT.TRAP 0x1 ;  /* 0x000000040000795c */ /* 0x014fea0000300000 */
.L_x_372:
[----:B------:R-:W-:-:S04]  /*18240*/  UIADD3 UR8, UPT, UPT, UR17, 0x70c0, URZ ;  /* 0x000070c011087890 */ /* 0x000fc8000fffe0ff */
[----:B------:R-:W-:-:S09]  /*18250*/  UPRMT UR8, UR18, 0x654, UR8 ;  /* 0x0000065412087896 */ /* 0x000fd20008000008 */
[----:B------:R-:W-:Y:S01]  /*18260*/  SYNCS.ARRIVE.TRANS64.RED.A1T0 RZ, [UR8], RZ ;  /* 0x000000ffffff79a7 */ /* 0x000fe20008100408 */
[----:B------:R-:W-:-:S04]  /*18270*/  DEPBAR.LE SB0, 0x0 ;  /* 0x000080000000791a */ /* 0x000fc80000000000 */
[----:B------:R-:W-:Y:S05]  /*18280*/  BRA.U UP6, `(.L_x_373) ;  /* 0x0000000106047547 */ /* 0x000fea000b800000 */
[----:B--2-4-:R-:W-:Y:S05]  /*18290*/  BPT.TRAP 0x1 ;  /* 0x000000040000795c */ /* 0x014fea0000300000 */
.L_x_373:
[----:B------:R-:W-:Y:S01]  /*182a0*/  UIADD3 UR17, UPT, UPT, UR17, 0x70c8, URZ ;  /* 0x000070c811117890 */ /* 0x000fe2000fffe0ff */
[----:B-1----:R-:W-:Y:S01]  /*182b0*/  HFMA2 R0, -RZ, RZ, 0, 5.9604644775390625e-08 ;  /* 0x00000001ff007431 */ /* 0x002fe200000001ff */
[----:B------:R-:W-:Y:S02]  /*182c0*/  LOP3.LUT R4, R4, 0x1, RZ, 0x3c, !PT ;  /* 0x0000000104047812 */ /* 0x000fe400078e3cff */
[----:B------:R-:W-:-:S09]  /*182d0*/  UPRMT UR17, UR18, 0x654, UR17 ;  /* 0x0000065412117896 */ /* 0x000fd20008000011 */
[----:B------:R-:W-:Y:S03]  /*182e0*/  SYNCS.ARRIVE.TRANS64.RED.A1T0 RZ, [UR17], RZ ;  /* 0x000000ffffff79a7 */ /* 0x000fe60008100411 */
.L_x_367:
[----:B--2---:R-:W-:-:S04]  /*182f0*/  UIADD3 UR36, UPT, UPT, UR24, UR36, URZ ;  /* 0x0000002418247290 */ /* 0x004fc8000fffe0ff */
[----:B----4-:R-:W-:-:S09]  /*18300*/  UISETP.GE.AND UP0, UPT, UR36, UR16, UPT ;  /* 0x000000102400728c */ /* 0x010fd2000bf06270 */
[----:B------:R-:W-:Y:S05]  /*18310*/  BRA.U !UP0, `(.L_x_374) ;  /* 0xfffffff908907547 */ /* 0x000fea000b83ffff */
[----:B------:R-:W-:-:S13]  /*18320*/  LOP3.LUT P0, RZ, R0, 0xff, RZ, 0xc0, !PT ;  /* 0x000000ff00ff7812 */ /* 0x000fda000780c0ff */
[----:B------:R-:W-:Y:S05]  /*18330*/  @!P0 EXIT ;  /* 0x000000000000894d */ /* 0x000fea0003800000 */
[----:B------:R-:W1:Y:S01]  /*18340*/  S2UR UR4, SR_CgaCtaId ;  /* 0x00000000000479c3 */ /* 0x000e620000008800 */
[----:B------:R-:W-:Y:S01]  /*18350*/  UMOV UR5, 0x400 ;  /* 0x0000040000057882 */ /* 0x000fe20000000000 */
[----:B------:R-:W-:Y:S01]  /*18360*/  UMOV UR6, 0x40 ;  /* 0x0000004000067882 */ /* 0x000fe20000000000 */
[----:B------:R-:W-:Y:S02]  /*18370*/  IMAD.MOV.U32 R2, RZ, RZ, 0xffff ;  /* 0x0000ffffff027424 */ /* 0x000fe400078e00ff */
[----:B------:R-:W-:Y:S01]  /*18380*/  IMAD.MOV.U32 R0, RZ, RZ, 0x1 ;  /* 0x00000001ff007424 */ /* 0x000fe200078e00ff */
[----:B-1----:R-:W-:Y:S02]  /*18390*/  ULEA UR5, UR4, UR5, 0x18 ;  /* 0x0000000504057291 */ /* 0x002fe4000f8ec0ff */
[----:B------:R-:W-:-:S07]  /*183a0*/  ULEA UR6, UR4, UR6, 0x18 ;  /* 0x0000000604067291 */ /* 0x000fce000f8ec0ff */
[----:B------:R-:W1:Y:S01]  /*183b0*/  LDS R3, [UR5+0x70e0] ;  /* 0x0070e005ff037984 */ /* 0x000e620008000800 */
[----:B------:R-:W-:-:S03]  /*183c0*/  NOP ;  /* 0x0000000000007918 */ /* 0x000fc60000000000 */
[----:B------:R-:W2:Y:S01]  /*183d0*/  LDS R5, [UR6+0x14] ;  /* 0x00001406ff057984 */ /* 0x000ea20008000800 */
[----:B-1----:R-:W-:-:S04]  /*183e0*/  LOP3.LUT R3, R3, 0xffff, RZ, 0xc0, !PT ;  /* 0x0000ffff03037812 */ /* 0x002fc800078ec0ff */
[----:B------:R-:W-:-:S04]  /*183f0*/  SHF.R.U32.HI R3, RZ, 0x5, R3 ;  /* 0x00000005ff037819 */ /* 0x000fc80000011603 */
[-C--:B------:R-:W-:Y:S02]  /*18400*/  SHF.L.U32 R2, R2, R3.reuse, RZ ;  /* 0x0000000302027219 */ /* 0x080fe400000006ff */
[----:B------:R-:W-:Y:S02]  /*18410*/  SHF.L.U32 R0, R0, R3, RZ ;  /* 0x0000000300007219 */ /* 0x000fe400000006ff */
[----:B--2---:R-:W-:-:S04]  /*18420*/  LOP3.LUT R5, R5, R2, RZ, 0xc0, !PT ;  /* 0x0000000205057212 */ /* 0x004fc800078ec0ff */
[----:B------:R-:W-:-:S13]  /*18430*/  ISETP.NE.AND P0, PT, R5, R2, PT ;  /* 0x000000020500720c */ /* 0x000fda0003f05270 */
[----:B------:R-:W-:Y:S05]  /*18440*/  @P0 BRA `(.L_x_375) ;  /* 0x00000000005c0947 */ /* 0x000fea0003800000 */
[----:B------:R-:W1:Y:S02]  /*18450*/  LDS R3, [UR6+0x18] ;  /* 0x00001806ff037984 */ /* 0x000e640008000800 */
[----:B-1----:R-:W-:-:S04]  /*18460*/  LOP3.LUT R3, R3, R0, RZ, 0xc0, !PT ;  /* 0x0000000003037212 */ /* 0x002fc800078ec0ff */
[----:B------:R-:W-:-:S13]  /*18470*/  ISETP.NE.AND P0, PT, R3, R0, PT ;  /* 0x000000000300720c */ /* 0x000fda0003f05270 */
[----:B------:R-:W-:Y:S05]  /*18480*/  @P0 BRA `(.L_x_376) ;  /* 0x0000000000400947 */ /* 0x000fea0003800000 */
[----:B------:R-:W-:Y:S01]  /*18490*/  R2UR UR8, R2 ;  /* 0x00000000020872ca */ /* 0x000fe200000e0000 */
[----:B------:R-:W1:Y:S01]  /*184a0*/  S2R R3, SR_LANEID ;  /* 0x0000000000037919 */ /* 0x000e620000000000 */
[----:B------:R-:W-:Y:S01]  /*184b0*/  LOP3.LUT R4, RZ, R0, RZ, 0x33, !PT ;  /* 0x00000000ff047212 */ /* 0x000fe200078e33ff */
[----:B------:R-:W-:Y:S02]  /*184c0*/  VOTEU.ANY UR7, UPT, PT ;  /* 0x0000000000077886 */ /* 0x000fe400038e0100 */
[----:B------:R-:W-:Y:S01]  /*184d0*/  UFLO.U32 UR7, UR7 ;  /* 0x00000007000772bd */ /* 0x000fe200080e0000 */
[----:B------:R-:W2:Y:S07]  /*184e0*/  REDUX UR4, R4 ;  /* 0x00000000040473c4 */ /* 0x000eae0000000000 */
[----:B------:R-:W-:-:S06]  /*184f0*/  ULOP3.LUT UR8, URZ, UR8, URZ, 0x33, !UPT ;  /* 0x00000008ff087292 */ /* 0x000fcc000f8e33ff */
[----:B------:R-:W-:-:S04]  /*18500*/  IMAD.U32 R2, RZ, RZ, UR8 ;  /* 0x00000008ff027e24 */ /* 0x000fc8000f8e00ff */
[----:B------:R-:W3:Y:S02]  /*18510*/  REDUX UR5, R2 ;  /* 0x00000000020573c4 */ /* 0x000ee40000000000 */
[----:B------:R4:W-:Y:S01]  /*18520*/  UTCATOMSWS.AND URZ, UR8 ;  /* 0x0000000800ff79e3 */ /* 0x0009e20008000000 */
[----:B--2---:R-:W-:Y:S01]  /*18530*/  IMAD.U32 R0, RZ, RZ, UR4 ;  /* 0x00000004ff007e24 */ /* 0x004fe2000f8e00ff */
[----:B-1----:R-:W-:Y:S01]  /*18540*/  ISETP.EQ.U32.AND P0, PT, R3, UR7, PT ;  /* 0x0000000703007c0c */ /* 0x002fe2000bf02070 */
[----:B---3--:R-:W-:-:S12]  /*18550*/  IMAD.U32 R3, RZ, RZ, UR5 ;  /* 0x00000005ff037e24 */ /* 0x008fd8000f8e00ff */
[----:B------:R4:W-:Y:S04]  /*18560*/  @P0 ATOMS.AND RZ, [UR6+0x14], R3 ;  /* 0x00001403ffff098c */ /* 0x0009e8000a800006 */
[----:B------:R4:W-:Y:S01]  /*18570*/  @P0 ATOMS.AND RZ, [UR6+0x18], R0 ;  /* 0x00001800ffff098c */ /* 0x0009e2000a800006 */
[----:B------:R-:W-:Y:S05]  /*18580*/  BRA `(.L_x_377) ;  /* 0x0000000000147947 */ /* 0x000fea0003800000 */
.L_x_376:
[----:B------:R-:W-:Y:S02]  /*18590*/  MOV R2, 0x185b0 ;  /* 0x000185b000027802 */ /* 0x000fe40000000f00 */
[----:B------:R-:W-:Y:S05]  /*185a0*/  CALL.REL.NOINC `($__internal_0_$__cuda_sm10x_tcgen05_guardrail_trap_col_being_dealloced_not_returned_by_alloc) ;  /* 0x0000001400847944 */ /* 0x000fea0003c00000 */
[----:B------:R-:W-:Y:S05]  /*185b0*/  BRA `(.L_x_377) ;  /* 0x0000000000087947 */ /* 0x000fea0003800000 */
.L_x_375:
[----:B------:R-:W-:Y:S02]  /*185c0*/  MOV R2, 0x185e0 ;  /* 0x000185e000027802 */ /* 0x000fe40000000f00 */
[----:B------:R-:W-:Y:S05]  /*185d0*/  CALL.REL.NOINC `($__internal_2_$__cuda_sm10x_tcgen05_guardrail_trap_unallocated_columns_being_dealloced) ;  /* 0x0000001400907944 */ /* 0x000fea0003c00000 */
.L_x_377:
[----:B------:R-:W-:Y:S01]  /*185e0*/  NOP ;  /* 0x0000000000007918 */ /* 0x000fe20000000000 */
[----:B----4-:R-:W-:Y:S05]  /*185f0*/  EXIT ;  /* 0x000000000000794d */ /* 0x010fea0003800000 */
.L_x_37:
[----:B-1----:R-:W-:-:S07]  /*18600*/  MOV R3, UR20 ;  /* 0x0000001400037c02 */ /* 0x002fce0008000f00 */
.L_x_378:
[----:B-1----:R1:W2:Y:S02]  /*18610*/  SYNCS.PHASECHK.TRANS64.TRYWAIT P0, [R3+URZ+0x7000], R4 ;  /* 0x00700004030075a7 */ /* 0x0022a400080011ff */
[----:B--2---:R-:W-:Y:S05]  /*18620*/  @!P0 NANOSLEEP.SYNCS 0x989680 ;  /* 0x009896800000895d */ /* 0x004fea0003900000 */
[----:B------:R-:W2:Y:S02]  /*18630*/  @!P0 SYNCS.PHASECHK.TRANS64 P0, [R3+URZ+0x7000], R4 ;  /* 0x00700004030085a7 */ /* 0x000ea400080010ff */
[----:B--2---:R-:W-:Y:S05]  /*18640*/  @!P0 BRA `(.L_x_378) ;  /* 0xfffffffc00f08947 */ /* 0x004fea000383ffff */
[----:B------:R-:W-:Y:S05]  /*18650*/  BRA `(.L_x_379) ;  /* 0xfffffe9400d07947 */ /* 0x000fea000383ffff */
.L_x_39:
[----:B------:R-:W-:-:S07]  /*18660*/  MOV R0, UR5 ;  /* 0x0000000500007c02 */ /* 0x000fce0008000f00 */
.L_x_380:
[----:B-1----:R1:W2:Y:S02]  /*18670*/  SYNCS.PHASECHK.TRANS64.TRYWAIT P0, [R0+URZ+0x7020], R3 ;  /* 0x00702003000075a7 */ /* 0x0022a400080011ff */
[----:B--2---:R-:W-:Y:S05]  /*18680*/  @!P0 NANOSLEEP.SYNCS 0x989680 ;  /* 0x009896800000895d */ /* 0x004fea0003900000 */
[----:B------:R-:W2:Y:S02]  /*18690*/  @!P0 SYNCS.PHASECHK.TRANS64 P0, [R0+URZ+0x7020], R3 ;  /* 0x00702003000085a7 */ /* 0x000ea400080010ff */
[----:B--2---:R-:W-:Y:S05]  /*186a0*/  @!P0 BRA `(.L_x_380) ;  /* 0xfffffffc00f08947 */ /* 0x004fea000383ffff */
[----:B------:R-:W-:Y:S05]  /*186b0*/  BRA `(.L_x_381) ;  /* 0xfffffe9400d87947 */ /* 0x000fea000383ffff */
.L_x_41:
[----:B------:R-:W-:-:S07]  /*186c0*/  MOV R2, UR20 ;  /* 0x0000001400027c02 */ /* 0x000fce0008000f00 */
.L_x_382:
[----:B-1----:R1:W2:Y:S02]  /*186d0*/  SYNCS.PHASECHK.TRANS64.TRYWAIT P0, [R2+URZ+0x7058], R3 ;  /* 0x00705803020075a7 */ /* 0x0022a400080011ff */
[----:B--2---:R-:W-:Y:S05]  /*186e0*/  @!P0 NANOSLEEP.SYNCS 0x989680 ;  /* 0x009896800000895d */ /* 0x004fea0003900000 */
[----:B------:R-:W2:Y:S02]  /*186f0*/  @!P0 SYNCS.PHASECHK.TRANS64 P0, [R2+URZ+0x7058], R3 ;  /* 0x00705803020085a7 */ /* 0x000ea400080010ff */
[----:B--2---:R-:W-:Y:S05]  /*18700*/  @!P0 BRA `(.L_x_382) ;  /* 0xfffffffc00f08947 */ /* 0x004fea000383ffff */
[----:B------:R-:W-:Y:S05]  /*18710*/  BRA `(.L_x_383) ;  /* 0xfffffe9400f07947 */ /* 0x000fea000383ffff */
.L_x_45:
[----:B-1----:R-:W-:-:S07]  /*18720*/  MOV R3, UR20 ;  /* 0x0000001400037c02 */ /* 0x002fce0008000f00 */
.L_x_384:
[----:B-1----:R1:W2:Y:S02]  /*18730*/  SYNCS.PHASECHK.TRANS64.TRYWAIT P0, [R3+URZ+0x7008], R4 ;  /* 0x00700804030075a7 */ /* 0x0022a400080011ff */
[----:B--2---:R-:W-:Y:S05]  /*18740*/  @!P0 NANOSLEEP.SYNCS 0x989680 ;  /* 0x009896800000895d */ /* 0x004fea0003900000 */
[----:B------:R-:W2:Y:S02]  /*18750*/  @!P0 SYNCS.PHASECHK.TRANS64 P0, [R3+URZ+0x7008], R4 ;  /* 0x00700804030085a7 */ /* 0x000ea400080010ff */
[----:B--2---:R-:W-:Y:S05]  /*18760*/  @!P0 BRA `(.L_x_384) ;  /* 0xfffffffc00f08947 */ /* 0x004fea000383ffff */
[----:B------:R-:W-:Y:S05]  /*18770*/  BRA `(.L_x_385) ;  /* 0xfffffe9800207947 */ /* 0x000fea000383ffff */
.L_x_47:
[----:B------:R-:W-:-:S07]  /*18780*/  MOV R2, UR20 ;  /* 0x0000001400027c02 */ /* 0x000fce0008000f00 */
.L_x_386:
[----:B-1----:R1:W2:Y:S02]  /*18790*/  SYNCS.PHASECHK.TRANS64.TRYWAIT P0, [R2+URZ+0x7068], R3 ;  /* 0x00706803020075a7 */ /* 0x0022a400080011ff */
[----:B--2---:R-:W-:Y:S05]  /*187a0*/  @!P0 NANOSLEEP.SYNCS 0x989680 ;  /* 0x009896800000895d */ /* 0x004fea0003900000 */
[----:B------:R-:W2:Y:S02]  /*187b0*/  @!P0 SYNCS.PHASECHK.TRANS64 P0, [R2+URZ+0x7068], R3 ;  /* 0x00706803020085a7 */ /* 0x000ea400080010ff */
[----:B--2---:R-:W-:Y:S05]  /*187c0*/  @!P0 BRA `(.L_x_386) ;  /* 0xfffffffc00f08947 */ /* 0x004fea000383ffff */
[----:B------:R-:W-:Y:S05]  /*187d0*/  BRA `(.L_x_387) ;  /* 0xfffffe9800247947 */ /* 0x000fea000383ffff */
.L_x_51:
[----:B------:R-:W-:-:S07]  /*187e0*/  MOV R0, UR4 ;  /* 0x0000000400007c02 */ /* 0x000fce0008000f00 */
.L_x_388:
[----:B-1----:R1:W2:Y:S02]  /*187f0*/  SYNCS.PHASECHK.TRANS64.TRYWAIT P0, [R0+URZ+0x7020], R3 ;  /* 0x00702003000075a7 */ /* 0x0022a400080011ff */
[----:B--2---:R-:W-:Y:S05]  /*18800*/  @!P0 NANOSLEEP.SYNCS 0x989680 ;  /* 0x009896800000895d */ /* 0x004fea0003900000 */
[----:B------:R-:W2:Y:S02]  /*18810*/  @!P0 SYNCS.PHASECHK.TRANS64 P0, [R0+URZ+0x7020], R3 ;  /* 0x00702003000085a7 */ /* 0x000ea400080010ff */
[----:B--2---:R-:W-:Y:S05]  /*18820*/  @!P0 BRA `(.L_x_388) ;  /* 0xfffffffc00f08947 */ /* 0x004fea000383ffff */
[----:B------:R-:W-:Y:S05]  /*18830*/  BRA `(.L_x_389) ;  /* 0xfffffe9800647947 */ /* 0x000fea000383ffff */
.L_x_53:
[----:B------:R-:W-:-:S07]  /*18840*/  MOV R0, UR20 ;  /* 0x0000001400007c02 */ /* 0x000fce0008000f00 */
.L_x_390:
[----:B-1----:R1:W2:Y:S02]  /*18850*/  SYNCS.PHASECHK.TRANS64.TRYWAIT P0, [R0+URZ+0x70a0], R3 ;  /* 0x0070a003000075a7 */ /* 0x0022a400080011ff */
[----:B--2---:R-:W-:Y:S05]  /*18860*/  @!P0 NANOSLEEP.SYNCS 0x989680 ;  /* 0x009896800000895d */ /* 0x004fea0003900000 */
[----:B------:R-:W2:Y:S02]  /*18870*/  @!P0 SYNCS.PHASECHK.TRANS64 P0, [R0+URZ+0x70a0], R3 ;  /* 0x0070a003000085a7 */ /* 0x000ea400080010ff */
[----:B--2---:R-:W-:Y:S05]  /*18880*/  @!P0 BRA `(.L_x_390) ;  /* 0xfffffffc00f08947 */ /* 0x004fea000383ffff */
[----:B------:R-:W-:Y:S05]  /*18890*/  BRA `(.L_x_391) ;  /* 0xfffffe9800787947 */ /* 0x000fea000383ffff */
.L_x_55:
[----:B------:R-:W-:-:S07]  /*188a0*/  MOV R0, UR20 ;  /* 0x0000001400007c02 */ /* 0x000fce0008000f00 */
.L_x_392:
[----:B-1----:R1:W2:Y:S02]  /*188b0*/  SYNCS.PHASECHK.TRANS64.TRYWAIT P0, [R0+URZ+0x7058], R5 ;  /* 0x00705805000075a7 */ /* 0x0022a400080011ff */
[----:B--2---:R-:W-:Y:S05]  /*188c0*/  @!P0 NANOSLEEP.SYNCS 0x989680 ;  /* 0x009896800000895d */ /* 0x004fea0003900000 */
[----:B------:R-:W2:Y:S02]  /*188d0*/  @!P0 SYNCS.PHASECHK.TRANS64 P0, [R0+URZ+0x7058], R5 ;  /* 0x00705805000085a7 */ /* 0x000ea400080010ff */
[----:B--2---:R-:W-:Y:S05]  /*188e0*/  @!P0 BRA `(.L_x_392) ;  /* 0xfffffffc00f08947 */ /* 0x004fea000383ffff */
[----:B------:R-:W-:Y:S05]  /*188f0*/  BRA `(.L_x_393) ;  /* 0xfffffe9800807947 */ /* 0x000fea000383ffff */
.L_x_59:
[----:B------:R-:W-:Y:S07]  /*18900*/  MOV R2, UR7 ;  /* 0x0000000700027c02 */ /* 0x000fee0008000f00 */
.L_x_394:
[----:B-1----:R1:W2:Y:S02]  /*18910*/  SYNCS.PHASECHK.TRANS64.TRYWAIT P0, [R2+URZ+0x7020], R3 ;  /* 0x00702003020075a7 */ /* 0x0022a400080011ff */
[----:B--2---:R-:W-:Y:S05]  /*18920*/  @!P0 NANOSLEEP.SYNCS 0x989680 ;  /* 0x009896800000895d */ /* 0x004fea0003900000 */
[----:B------:R-:W2:Y:S02]  /*18930*/  @!P0 SYNCS.PHASECHK.TRANS64 P0, [R2+URZ+0x7020], R3 ;  /* 0x00702003020085a7 */ /* 0x000ea400080010ff */
[----:B--2---:R-:W-:Y:S05]  /*18940*/  @!P0 BRA `(.L_x_394) ;  /* 0xfffffffc00f08947 */ /* 0x004fea000383ffff */
[----:B------:R-:W-:Y:S05]  /*18950*/  BRA `(.L_x_395) ;  /* 0xfffffe9c00dc7947 */ /* 0x000fea000383ffff */
.L_x_62:
[----:B------:R-:W-:Y:S07]  /*18960*/  MOV R0, UR20 ;  /* 0x0000001400007c02 */ /* 0x000fee0008000f00 */
.L_x_396:
[----:B-1----:R1:W4:Y:S02]  /*18970*/  SYNCS.PHASECHK.TRANS64.TRYWAIT P0, [R0+URZ+0x70a8], R3 ;  /* 0x0070a803000075a7 */ /* 0x00232400080011ff */
[----:B----4-:R-:W-:Y:S05]  /*18980*/  @!P0 NANOSLEEP.SYNCS 0x989680 ;  /* 0x009896800000895d */ /* 0x010fea0003900000 */
[----:B------:R-:W4:Y:S02]  /*18990*/  @!P0 SYNCS.PHASECHK.TRANS64 P0, [R0+URZ+0x70a8], R3 ;  /* 0x0070a803000085a7 */ /* 0x000f2400080010ff */
[----:B----4-:R-:W-:Y:S05]  /*189a0*/  @!P0 BRA `(.L_x_396) ;  /* 0xfffffffc00f08947 */ /* 0x010fea000383ffff */
[----:B------:R-:W-:Y:S05]  /*189b0*/  BRA `(.L_x_397) ;  /* 0xfffffea000207947 */ /* 0x000fea000383ffff */
.L_x_64:
[----:B------:R-:W-:Y:S07]  /*189c0*/  MOV R0, UR20 ;  /* 0x0000001400007c02 */ /* 0x000fee0008000f00 */
.L_x_398:
[----:B-1----:R1:W4:Y:S02]  /*189d0*/  SYNCS.PHASECHK.TRANS64.TRYWAIT P0, [R0+URZ+0x7068], R5 ;  /* 0x00706805000075a7 */ /* 0x00232400080011ff */
[----:B----4-:R-:W-:Y:S05]  /*189e0*/  @!P0 NANOSLEEP.SYNCS 0x989680 ;  /* 0x009896800000895d */ /* 0x010fea0003900000 */
[----:B------:R-:W4:Y:S02]  /*189f0*/  @!P0 SYNCS.PHASECHK.TRANS64 P0, [R0+URZ+0x7068], R5 ;  /* 0x00706805000085a7 */ /* 0x000f2400080010ff */
[----:B----4-:R-:W-:Y:S05]  /*18a00*/  @!P0 BRA `(.L_x_398) ;  /* 0xfffffffc00f08947 */ /* 0x010fea000383ffff */
[----:B------:R-:W-:Y:S05]  /*18a10*/  BRA `(.L_x_399) ;  /* 0xfffffea000287947 */ /* 0x000fea000383ffff */
.L_x_70:
[----:B------:R-:W-:Y:S07]  /*18a20*/  MOV R0, UR4 ;  /* 0x0000000400007c02 */ /* 0x000fee0008000f00 */
.L_x_400:
[----:B-1----:R1:W2:Y:S02]  /*18a30*/  SYNCS.PHASECHK.TRANS64.TRYWAIT P0, [R0+URZ+0x7020], R3 ;  /* 0x00702003000075a7 */ /* 0x0022a400080011ff */
[----:B--2---:R-:W-:Y:S05]  /*18a40*/  @!P0 NANOSLEEP.SYNCS 0x989680 ;  /* 0x009896800000895d */ /* 0x004fea0003900000 */
[----:B------:R-:W2:Y:S02]  /*18a50*/  @!P0 SYNCS.PHASECHK.TRANS64 P0, [R0+URZ+0x7020], R3 ;  /* 0x00702003000085a7 */ /* 0x000ea400080010ff */
[----:B--2---:R-:W-:Y:S05]  /*18a60*/  @!P0 BRA `(.L_x_400) ;  /* 0xfffffffc00f08947 */ /* 0x004fea000383ffff */
[----:B------:R-:W-:Y:S05]  /*18a70*/  BRA `(.L_x_401) ;  /* 0xfffffea400b87947 */ /* 0x000fea000383ffff */
.L_x_72:
[----:B------:R-:W-:Y:S07]  /*18a80*/  MOV R0, UR20 ;  /* 0x0000001400007c02 */ /* 0x000fee0008000f00 */
.L_x_402:
[----:B-1----:R1:W2:Y:S02]  /*18a90*/  SYNCS.PHASECHK.TRANS64.TRYWAIT P0, [R0+URZ+0x70a0], R3 ;  /* 0x0070a003000075a7 */ /* 0x0022a400080011ff */
[----:B--2---:R-:W-:Y:S05]  /*18aa0*/  @!P0 NANOSLEEP.SYNCS 0x989680 ;  /* 0x009896800000895d */ /* 0x004fea0003900000 */
[----:B------:R-:W2:Y:S02]  /*18ab0*/  @!P0 SYNCS.PHASECHK.TRANS64 P0, [R0+URZ+0x70a0], R3 ;  /* 0x0070a003000085a7 */ /* 0x000ea400080010ff */
[----:B--2---:R-:W-:Y:S05]  /*18ac0*/  @!P0 BRA `(.L_x_402) ;  /* 0xfffffffc00f08947 */ /* 0x004fea000383ffff */
[----:B------:R-:W-:Y:S05]  /*18ad0*/  BRA `(.L_x_403) ;  /* 0xfffffea400c47947 */ /* 0x000fea000383ffff */
.L_x_74:
[----:B------:R-:W-:Y:S01]  /*18ae0*/  MOV R6, UR20 ;  /* 0x0000001400067c02 */ /* 0x000fe20008000f00 */
[----:B------:R-:W-:Y:S05]  /*18af0*/  IMAD.U32 R5, RZ, RZ, UR25 ;  /* 0x00000019ff057e24 */ /* 0x000fea000f8e00ff */
[----:B------:R-:W-:Y:S07]  /*18b00*/  SHF.L.U32 R5, R5, 0x1f, RZ ;  /* 0x0000001f05057819 */ /* 0x000fee00000006ff */
.L_x_404:
[----:B-1----:R1:W2:Y:S02]  /*18b10*/  SYNCS.PHASECHK.TRANS64.TRYWAIT P0, [R6+URZ+0x7058], R5 ;  /* 0x00705805060075a7 */ /* 0x0022a400080011ff */
[----:B--2---:R-:W-:Y:S05]  /*18b20*/  @!P0 NANOSLEEP.SYNCS 0x989680 ;  /* 0x009896800000895d */ /* 0x004fea0003900000 */
[----:B------:R-:W2:Y:S02]  /*18b30*/  @!P0 SYNCS.PHASECHK.TRANS64 P0, [R6+URZ+0x7058], R5 ;  /* 0x00705805060085a7 */ /* 0x000ea400080010ff */
[----:B--2---:R-:W-:Y:S05]  /*18b40*/  @!P0 BRA `(.L_x_404) ;  /* 0xfffffffc00f08947 */ /* 0x004fea000383ffff */
[----:B------:R-:W-:Y:S05]  /*18b50*/  BRA `(.L_x_405) ;  /* 0xfffffea400d07947 */ /* 0x000fea000383ffff */
.L_x_82:
[----:B------:R-:W-:-:S07]  /*18b60*/  MOV R0, UR20 ;  /* 0x0000001400007c02 */ /* 0x000fce0008000f00 */
.L_x_406:
[----:B--2---:R2:W3:Y:S02]  /*18b70*/  SYNCS.PHASECHK.TRANS64.TRYWAIT P0, [R0+URZ+0x70a8], R3 ;  /* 0x0070a803000075a7 */ /* 0x0044e400080011ff */
[----:B---3--:R-:W-:Y:S05]  /*18b80*/  @!P0 NANOSLEEP.SYNCS 0x989680 ;  /* 0x009896800000895d */ /* 0x008fea0003900000 */
[----:B------:R-:W3:Y:S02]  /*18b90*/  @!P0 SYNCS.PHASECHK.TRANS64 P0, [R0+URZ+0x70a8], R3 ;  /* 0x0070a803000085a7 */ /* 0x000ee400080010ff */
[----:B---3--:R-:W-:Y:S05]  /*18ba0*/  @!P0 BRA `(.L_x_406) ;  /* 0xfffffffc00f08947 */ /* 0x008fea000383ffff */
[----:B------:R-:W-:Y:S05]  /*18bb0*/  BRA `(.L_x_407) ;  /* 0xfffffeac002c7947 */ /* 0x000fea000383ffff */
.L_x_84:
[----:B------:R-:W-:-:S07]  /*18bc0*/  MOV R0, UR20 ;  /* 0x0000001400007c02 */ /* 0x000fce0008000f00 */
.L_x_408:
[----:B--2---:R2:W3:Y:S02]  /*18bd0*/  SYNCS.PHASECHK.TRANS64.TRYWAIT P0, [R0+URZ+0x7068], R5 ;  /* 0x00706805000075a7 */ /* 0x0044e400080011ff */
[----:B---3--:R-:W-:Y:S05]  /*18be0*/  @!P0 NANOSLEEP.SYNCS 0x989680 ;  /* 0x009896800000895d */ /* 0x008fea0003900000 */
[----:B------:R-:W3:Y:S02]  /*18bf0*/  @!P0 SYNCS.PHASECHK.TRANS64 P0, [R0+URZ+0x7068], R5 ;  /* 0x00706805000085a7 */ /* 0x000ee400080010ff */
[----:B---3--:R-:W-:Y:S05]  /*18c00*/  @!P0 BRA `(.L_x_408) ;  /* 0xfffffffc00f08947 */ /* 0x008fea000383ffff */
[----:B------:R-:W-:Y:S05]  /*18c10*/  BRA `(.L_x_409) ;  /* 0xfffffeac00347947 */ /* 0x000fea000383ffff */
.L_x_96:
[----:B-1----:R1:W2:Y:S02]  /*18c20*/  SYNCS.PHASECHK.TRANS64.TRYWAIT P0, [R16+URZ+0x70c0], R3 ;  /* 0x0070c003100075a7 */ /* 0x0022a400080011ff */
[----:B--2---:R-:W-:Y:S05]  /*18c30*/  @!P0 NANOSLEEP.SYNCS 0x989680 ;  /* 0x009896800000895d */ /* 0x004fea0003900000 */
[----:B------:R-:W2:Y:S02]  /*18c40*/  @!P0 SYNCS.PHASECHK.TRANS64 P0, [R16+URZ+0x70c0], R3 ;  /* 0x0070c003100085a7 */ /* 0x000ea400080010ff */
[----:B--2---:R-:W-:Y:S05]  /*18c50*/  @!P0 BRA `(.L_x_96) ;  /* 0xfffffffc00f08947 */ /* 0x004fea000383ffff */
[----:B------:R-:W-:Y:S05]  /*18c60*/  BRA `(.L_x_410) ;  /* 0xfffffeb400907947 */ /* 0x000fea000383ffff */
.L_x_163:
[----:B-1----:R1:W2:Y:S02]  /*18c70*/  SYNCS.PHASECHK.TRANS64.TRYWAIT P0, [R16+URZ+0x70c8], R3 ;  /* 0x0070c803100075a7 */ /* 0x0022a400080011ff */
[----:B--2---:R-:W-:Y:S05]  /*18c80*/  @!P0 NANOSLEEP.SYNCS 0x989680 ;  /* 0x009896800000895d */ /* 0x004fea0003900000 */
[----:B------:R-:W2:Y:S02]  /*18c90*/  @!P0 SYNCS.PHASECHK.TRANS64 P0, [R16+URZ+0x70c8], R3 ;  /* 0x0070c803100085a7 */ /* 0x000ea400080010ff */
[----:B--2---:R-:W-:Y:S05]  /*18ca0*/  @!P0 BRA `(.L_x_163) ;  /* 0xfffffffc00f08947 */ /* 0x004fea000383ffff */
[----:B------:R-:W-:Y:S05]  /*18cb0*/  BRA `(.L_x_411) ;  /* 0xfffffee000c47947 */ /* 0x000fea000383ffff */
.L_x_169:
[----:B-1----:R1:W2:Y:S02]  /*18cc0*/  SYNCS.PHASECHK.TRANS64.TRYWAIT P0, [R0+URZ+0x7070], R3 ;  /* 0x00707003000075a7 */ /* 0x0022a400080011ff */
[----:B--2---:R-:W-:Y:S05]  /*18cd0*/  @!P0 NANOSLEEP.SYNCS 0x989680 ;  /* 0x009896800000895d */ /* 0x004fea0003900000 */
[----:B------:R-:W2:Y:S02]  /*18ce0*/  @!P0 SYNCS.PHASECHK.TRANS64 P0, [R0+URZ+0x7070], R3 ;  /* 0x00707003000085a7 */ /* 0x000ea400080010ff */
[----:B--2---:R-:W-:Y:S05]  /*18cf0*/  @!P0 BRA `(.L_x_169) ;  /* 0xfffffffc00f08947 */ /* 0x004fea000383ffff */
[----:B------:R-:W-:Y:S05]  /*18d00*/  BRA `(.L_x_412) ;  /* 0xfffffee800047947 */ /* 0x000fea000383ffff */
.L_x_172:
[----:B-1----:R1:W3:Y:S02]  /*18d10*/  SYNCS.PHASECHK.TRANS64.TRYWAIT P1, [R0+URZ+0x7080], R3 ;  /* 0x00708003000075a7 */ /* 0x0022e400080211ff */
[----:B---3--:R-:W-:Y:S05]  /*18d20*/  @!P1 NANOSLEEP.SYNCS 0x989680 ;  /* 0x009896800000995d */ /* 0x008fea0003900000 */
[----:B------:R-:W3:Y:S02]  /*18d30*/  @!P1 SYNCS.PHASECHK.TRANS64 P1, [R0+URZ+0x7080], R3 ;  /* 0x00708003000095a7 */ /* 0x000ee400080210ff */
[----:B---3--:R-:W-:Y:S05]  /*18d40*/  @!P1 BRA `(.L_x_172) ;  /* 0xfffffffc00f09947 */ /* 0x008fea000383ffff */
[----:B------:R-:W-:Y:S05]  /*18d50*/  BRA `(.L_x_413) ;  /* 0xfffffee800287947 */ /* 0x000fea000383ffff */
.L_x_175:
[----:B-1----:R1:W2:Y:S02]  /*18d60*/  SYNCS.PHASECHK.TRANS64.TRYWAIT P0, [R0+URZ+0x7070], R3 ;  /* 0x00707003000075a7 */ /* 0x0022a400080011ff */
[----:B--2---:R-:W-:Y:S05]  /*18d70*/  @!P0 NANOSLEEP.SYNCS 0x989680 ;  /* 0x009896800000895d */ /* 0x004fea0003900000 */
[----:B------:R-:W2:Y:S02]  /*18d80*/  @!P0 SYNCS.PHASECHK.TRANS64 P0, [R0+URZ+0x7070], R3 ;  /* 0x00707003000085a7 */ /* 0x000ea400080010ff */
[----:B--2---:R-:W-:Y:S05]  /*18d90*/  @!P0 BRA `(.L_x_175) ;  /* 0xfffffffc00f08947 */ /* 0x004fea000383ffff */
[----:B------:R-:W-:Y:S05]  /*18da0*/  BRA `(.L_x_414) ;  /* 0xfffffee8004c7947 */ /* 0x000fea000383ffff */
.L_x_177:
[----:B-1----:R1:W2:Y:S02]  /*18db0*/  SYNCS.PHASECHK.TRANS64.TRYWAIT P0, [R0+URZ+0x7090], R25 ;  /* 0x00709019000075a7 */ /* 0x0022a400080011ff */
[----:B--2---:R-:W-:Y:S05]  /*18dc0*/  @!P0 NANOSLEEP.SYNCS 0x989680 ;  /* 0x009896800000895d */ /* 0x004fea0003900000 */
[----:B------:R-:W2:Y:S02]  /*18dd0*/  @!P0 SYNCS.PHASECHK.TRANS64 P0, [R0+URZ+0x7090], R25 ;  /* 0x00709019000085a7 */ /* 0x000ea400080010ff */
[----:B--2---:R-:W-:Y:S05]  /*18de0*/  @!P0 BRA `(.L_x_177) ;  /* 0xfffffffc00f08947 */ /* 0x004fea000383ffff */
[----:B------:R-:W-:Y:S05]  /*18df0*/  BRA `(.L_x_415) ;  /* 0xfffffee800907947 */ /* 0x000fea000383ffff */
.L_x_182:
[----:B---3--:R3:W4:Y:S02]  /*18e00*/  SYNCS.PHASECHK.TRANS64.TRYWAIT P0, [R0+URZ+0x7080], R3 ;  /* 0x00708003000075a7 */ /* 0x00872400080011ff */
[----:B----4-:R-:W-:Y:S05]  /*18e10*/  @!P0 NANOSLEEP.SYNCS 0x989680 ;  /* 0x009896800000895d */ /* 0x010fea0003900000 */
[----:B------:R-:W4:Y:S02]  /*18e20*/  @!P0 SYNCS.PHASECHK.TRANS64 P0, [R0+URZ+0x7080], R3 ;  /* 0x00708003000085a7 */ /* 0x000f2400080010ff */
[----:B----4-:R-:W-:Y:S05]  /*18e30*/  @!P0 BRA `(.L_x_182) ;  /* 0xfffffffc00f08947 */ /* 0x010fea000383ffff */
[----:B------:R-:W-:Y:S05]  /*18e40*/  BRA `(.L_x_416) ;  /* 0xfffffeec000c7947 */ /* 0x000fea000383ffff */
.L_x_184:
[----:B--2---:R2:W3:Y:S02]  /*18e50*/  SYNCS.PHASECHK.TRANS64.TRYWAIT P0, [R0+URZ+0x7098], R25 ;  /* 0x00709819000075a7 */ /* 0x0044e400080011ff */
[----:B---3--:R-:W-:Y:S05]  /*18e60*/  @!P0 NANOSLEEP.SYNCS 0x989680 ;  /* 0x009896800000895d */ /* 0x008fea0003900000 */
[----:B------:R-:W3:Y:S02]  /*18e70*/  @!P0 SYNCS.PHASECHK.TRANS64 P0, [R0+URZ+0x7098], R25 ;  /* 0x00709819000085a7 */ /* 0x000ee400080010ff */
[----:B---3--:R-:W-:Y:S05]  /*18e80*/  @!P0 BRA `(.L_x_184) ;  /* 0xfffffffc00f08947 */ /* 0x008fea000383ffff */
[----:B------:R-:W-:Y:S05]  /*18e90*/  BRA `(.L_x_417) ;  /* 0xfffffeec00487947 */ /* 0x000fea000383ffff */
.L_x_191:
[----:B------:R1:W1:Y:S02]  /*18ea0*/  SYNCS.PHASECHK.TRANS64.TRYWAIT P0, [R0+URZ+0x7070], R3 ;  /* 0x00707003000075a7 */ /* 0x00026400080011ff */
[----:B-1----:R-:W-:Y:S05]  /*18eb0*/  @!P0 NANOSLEEP.SYNCS 0x989680 ;  /* 0x009896800000895d */ /* 0x002fea0003900000 */
[----:B------:R-:W1:Y:S02]  /*18ec0*/  @!P0 SYNCS.PHASECHK.TRANS64 P0, [R0+URZ+0x7070], R3 ;  /* 0x00707003000085a7 */ /* 0x000e6400080010ff */
[----:B-1----:R-:W-:Y:S05]  /*18ed0*/  @!P0 BRA `(.L_x_191) ;  /* 0xfffffffc00f08947 */ /* 0x002fea000383ffff */
[----:B------:R-:W-:Y:S05]  /*18ee0*/  BRA `(.L_x_418) ;  /* 0xfffffeec00e47947 */ /* 0x000fea000383ffff */
.L_x_194:
[----:B------:R1:W1:Y:S02]  /*18ef0*/  SYNCS.PHASECHK.TRANS64.TRYWAIT P0, [R0+URZ+0x7090], R5 ;  /* 0x00709005000075a7 */ /* 0x00026400080011ff */
[----:B-1----:R-:W-:Y:S05]  /*18f00*/  @!P0 NANOSLEEP.SYNCS 0x989680 ;  /* 0x009896800000895d */ /* 0x002fea0003900000 */
[----:B------:R-:W1:Y:S02]  /*18f10*/  @!P0 SYNCS.PHASECHK.TRANS64 P0, [R0+URZ+0x7090], R5 ;  /* 0x00709005000085a7 */ /* 0x000e6400080010ff */
[----:B-1----:R-:W-:Y:S05]  /*18f20*/  @!P0 BRA `(.L_x_194) ;  /* 0xfffffffc00f08947 */ /* 0x002fea000383ffff */
[----:B------:R-:W-:Y:S05]  /*18f30*/  BRA `(.L_x_419) ;  /* 0xfffffef000047947 */ /* 0x000fea000383ffff */
.L_x_196:
[----:B-1----:R1:W2:Y:S02]  /*18f40*/  SYNCS.PHASECHK.TRANS64.TRYWAIT P0, [R0+URZ+0x70c0], R5 ;  /* 0x0070c005000075a7 */ /* 0x0022a400080011ff */
[----:B--2---:R-:W-:Y:S05]  /*18f50*/  @!P0 NANOSLEEP.SYNCS 0x989680 ;  /* 0x009896800000895d */ /* 0x004fea0003900000 */
[----:B------:R-:W2:Y:S02]  /*18f60*/  @!P0 SYNCS.PHASECHK.TRANS64 P0, [R0+URZ+0x70c0], R5 ;  /* 0x0070c005000085a7 */ /* 0x000ea400080010ff */
[----:B--2---:R-:W-:Y:S05]  /*18f70*/  @!P0 BRA `(.L_x_196) ;  /* 0xfffffffc00f08947 */ /* 0x004fea000383ffff */
[----:B------:R-:W-:Y:S05]  /*18f80*/  BRA `(.L_x_420) ;  /* 0xfffffef000387947 */ /* 0x000fea000383ffff */
.L_x_204:
[----:B------:R1:W1:Y:S02]  /*18f90*/  SYNCS.PHASECHK.TRANS64.TRYWAIT P0, [R0+URZ+0x7080], R3 ;  /* 0x00708003000075a7 */ /* 0x00026400080011ff */
[----:B-1----:R-:W-:Y:S05]  /*18fa0*/  @!P0 NANOSLEEP.SYNCS 0x989680 ;  /* 0x009896800000895d */ /* 0x002fea0003900000 */
[----:B------:R-:W1:Y:S02]  /*18fb0*/  @!P0 SYNCS.PHASECHK.TRANS64 P0, [R0+URZ+0x7080], R3 ;  /* 0x00708003000085a7 */ /* 0x000e6400080010ff */
[----:B-1----:R-:W-:Y:S05]  /*18fc0*/  @!P0 BRA `(.L_x_204) ;  /* 0xfffffffc00f08947 */ /* 0x002fea000383ffff */
[----:B------:R-:W-:Y:S05]  /*18fd0*/  BRA `(.L_x_421) ;  /* 0xfffffef800707947 */ /* 0x000fea000383ffff */
.L_x_207:
[----:B------:R1:W1:Y:S02]  /*18fe0*/  SYNCS.PHASECHK.TRANS64.TRYWAIT P0, [R0+URZ+0x7098], R5 ;  /* 0x00709805000075a7 */ /* 0x00026400080011ff */
[----:B-1----:R-:W-:Y:S05]  /*18ff0*/  @!P0 NANOSLEEP.SYNCS 0x989680 ;  /* 0x009896800000895d */ /* 0x002fea0003900000 */
[----:B------:R-:W1:Y:S02]  /*19000*/  @!P0 SYNCS.PHASECHK.TRANS64 P0, [R0+URZ+0x7098], R5 ;  /* 0x00709805000085a7 */ /* 0x000e6400080010ff */
[----:B-1----:R-:W-:Y:S05]  /*19010*/  @!P0 BRA `(.L_x_207) ;  /* 0xfffffffc00f08947 */ /* 0x002fea000383ffff */
[----:B------:R-:W-:Y:S05]  /*19020*/  BRA `(.L_x_422) ;  /* 0xfffffef800907947 */ /* 0x000fea000383ffff */
.L_x_209:
[----:B--2---:R2:W1:Y:S02]  /*19030*/  SYNCS.PHASECHK.TRANS64.TRYWAIT P0, [R0+URZ+0x70c8], R9 ;  /* 0x0070c809000075a7 */ /* 0x00446400080011ff */
[----:B-1----:R-:W-:Y:S05]  /*19040*/  @!P0 NANOSLEEP.SYNCS 0x989680 ;  /* 0x009896800000895d */ /* 0x002fea0003900000 */
[----:B------:R-:W1:Y:S02]  /*19050*/  @!P0 SYNCS.PHASECHK.TRANS64 P0, [R0+URZ+0x70c8], R9 ;  /* 0x0070c809000085a7 */ /* 0x000e6400080010ff */
[----:B-1----:R-:W-:Y:S05]  /*19060*/  @!P0 BRA `(.L_x_209) ;  /* 0xfffffffc00f08947 */ /* 0x002fea000383ffff */
[----:B------:R-:W-:Y:S05]  /*19070*/  BRA `(.L_x_423) ;  /* 0xfffffef8009c7947 */ /* 0x000fea000383ffff */
.L_x_219:
[----:B------:R-:W-:-:S07]  /*19080*/  MOV R0, UR6 ;  /* 0x0000000600007c02 */ /* 0x000fce0008000f00 */
.L_x_424:
[----:B-1----:R1:W2:Y:S02]  /*19090*/  SYNCS.PHASECHK.TRANS64.TRYWAIT P0, [R0+URZ], R3 ;  /* 0x00000003000075a7 */ /* 0x0022a400080011ff */
[----:B--2---:R-:W-:Y:S05]  /*190a0*/  @!P0 NANOSLEEP.SYNCS 0x989680 ;  /* 0x009896800000895d */ /* 0x004fea0003900000 */
[----:B------:R-:W2:Y:S02]  /*190b0*/  @!P0 SYNCS.PHASECHK.TRANS64 P0, [R0+URZ], R3 ;  /* 0x00000003000085a7 */ /* 0x000ea400080010ff */
[----:B--2---:R-:W-:Y:S05]  /*190c0*/  @!P0 BRA `(.L_x_424) ;  /* 0xfffffffc00f08947 */ /* 0x004fea000383ffff */
[----:B------:R-:W-:Y:S05]  /*190d0*/  BRA `(.L_x_425) ;  /* 0xffffff0400e07947 */ /* 0x000fea000383ffff */
.L_x_222:
[----:B------:R-:W-:-:S07]  /*190e0*/  MOV R0, UR5 ;  /* 0x0000000500007c02 */ /* 0x000fce0008000f00 */
.L_x_426:
[----:B-1----:R1:W3:Y:S02]  /*190f0*/  SYNCS.PHASECHK.TRANS64.TRYWAIT P1, [R0+URZ], R3 ;  /* 0x00000003000075a7 */ /* 0x0022e400080211ff */
[----:B---3--:R-:W-:Y:S05]  /*19100*/  @!P1 NANOSLEEP.SYNCS 0x989680 ;  /* 0x009896800000995d */ /* 0x008fea0003900000 */
[----:B------:R-:W3:Y:S02]  /*19110*/  @!P1 SYNCS.PHASECHK.TRANS64 P1, [R0+URZ], R3 ;  /* 0x00000003000095a7 */ /* 0x000ee400080210ff */
[----:B---3--:R-:W-:Y:S05]  /*19120*/  @!P1 BRA `(.L_x_426) ;  /* 0xfffffffc00f09947 */ /* 0x008fea000383ffff */
[----:B------:R-:W-:Y:S05]  /*19130*/  BRA `(.L_x_427) ;  /* 0xffffff0800647947 */ /* 0x000fea000383ffff */
.L_x_229:
[----:B-1----:R-:W-:-:S04]  /*19140*/  MOV R4, UR46 ;  /* 0x0000002e00047c02 */ /* 0x002fc80008000f00 */
[----:B------:R1:W2:Y:S03]  /*19150*/  SYNCS.PHASECHK.TRANS64.TRYWAIT P5, [R4+URZ], R3 ;  /* 0x00000003040075a7 */ /* 0x0002a600080a11ff */
[----:B--2---:R-:W-:Y:S05]  /*19160*/  @!P5 NANOSLEEP.SYNCS 0x989680 ;  /* 0x009896800000d95d */ /* 0x004fea0003900000 */
[----:B------:R-:W2:Y:S02]  /*19170*/  @!P5 SYNCS.PHASECHK.TRANS64 P5, [R4+URZ], R3 ;  /* 0x000000030400d5a7 */ /* 0x000ea400080a10ff */
[----:B--2---:R-:W-:Y:S05]  /*19180*/  @!P5 BRA `(.L_x_229) ;  /* 0xfffffffc00ecd947 */ /* 0x004fea000383ffff */
[----:B------:R-:W-:Y:S05]  /*19190*/  BRA `(.L_x_428) ;  /* 0xffffff14009c7947 */ /* 0x000fea000383ffff */
.L_x_234:
[----:B------:R-:W-:-:S07]  /*191a0*/  MOV R5, UR6 ;  /* 0x0000000600057c02 */ /* 0x000fce0008000f00 */
.L_x_429:
[----:B---3--:R3:W4:Y:S02]  /*191b0*/  SYNCS.PHASECHK.TRANS64.TRYWAIT P2, [R5+URZ], R0 ;  /* 0x00000000050075a7 */ /* 0x00872400080411ff */
[----:B----4-:R-:W-:Y:S05]  /*191c0*/  @!P2 NANOSLEEP.SYNCS 0x989680 ;  /* 0x009896800000a95d */ /* 0x010fea0003900000 */
[----:B------:R-:W4:Y:S02]  /*191d0*/  @!P2 SYNCS.PHASECHK.TRANS64 P2, [R5+URZ], R0 ;  /* 0x000000000500a5a7 */ /* 0x000f2400080410ff */
[----:B----4-:R-:W-:Y:S05]  /*191e0*/  @!P2 BRA `(.L_x_429) ;  /* 0xfffffffc00f0a947 */ /* 0x010fea000383ffff */
[----:B------:R-:W-:Y:S05]  /*191f0*/  BRA `(.L_x_430) ;  /* 0xffffff4400347947 */ /* 0x000fea000383ffff */
.L_x_239:
[----:B------:R-:W-:-:S07]  /*19200*/  MOV R3, UR6 ;  /* 0x0000000600037c02 */ /* 0x000fce0008000f00 */
.L_x_431:
[----:B-1----:R1:W2:Y:S02]  /*19210*/  SYNCS.PHASECHK.TRANS64.TRYWAIT P1, [R3+URZ], R0 ;  /* 0x00000000030075a7 */ /* 0x0022a400080211ff */
[----:B--2---:R-:W-:Y:S05]  /*19220*/  @!P1 NANOSLEEP.SYNCS 0x989680 ;  /* 0x009896800000995d */ /* 0x004fea0003900000 */
[----:B------:R-:W2:Y:S02]  /*19230*/  @!P1 SYNCS.PHASECHK.TRANS64 P1, [R3+URZ], R0 ;  /* 0x00000000030095a7 */ /* 0x000ea400080210ff */
[----:B--2---:R-:W-:Y:S05]  /*19240*/  @!P1 BRA `(.L_x_431) ;  /* 0xfffffffc00f09947 */ /* 0x004fea000383ffff */
[----:B------:R-:W-:Y:S05]  /*19250*/  BRA `(.L_x_432) ;  /* 0xffffff4800947947 */ /* 0x000fea000383ffff */
.L_x_244:
[----:B------:R-:W-:-:S07]  /*19260*/  MOV R0, UR4 ;  /* 0x0000000400007c02 */ /* 0x000fce0008000f00 */
.L_x_433:
[----:B------:R1:W1:Y:S02]  /*19270*/  SYNCS.PHASECHK.TRANS64.TRYWAIT P1, [R0+URZ], R3 ;  /* 0x00000003000075a7 */ /* 0x00026400080211ff */
[----:B-1----:R-:W-:Y:S05]  /*19280*/  @!P1 NANOSLEEP.SYNCS 0x989680 ;  /* 0x009896800000995d */ /* 0x002fea0003900000 */
[----:B------:R-:W1:Y:S02]  /*19290*/  @!P1 SYNCS.PHASECHK.TRANS64 P1, [R0+URZ], R3 ;  /* 0x00000003000095a7 */ /* 0x000e6400080210ff */
[----:B-1----:R-:W-:Y:S05]  /*192a0*/  @!P1 BRA `(.L_x_433) ;  /* 0xfffffffc00f09947 */ /* 0x002fea000383ffff */
[----:B------:R-:W-:Y:S05]  /*192b0*/  BRA `(.L_x_434) ;  /* 0xffffff4c006c7947 */ /* 0x000fea000383ffff */
.L_x_251:
[----:B-1----:R-:W-:-:S04]  /*192c0*/  MOV R4, UR46 ;  /* 0x0000002e00047c02 */ /* 0x002fc80008000f00 */
[----:B------:R1:W4:Y:S03]  /*192d0*/  SYNCS.PHASECHK.TRANS64.TRYWAIT P5, [R4+URZ], R3 ;  /* 0x00000003040075a7 */ /* 0x00032600080a11ff */
[----:B----4-:R-:W-:Y:S05]  /*192e0*/  @!P5 NANOSLEEP.SYNCS 0x989680 ;  /* 0x009896800000d95d */ /* 0x010fea0003900000 */
[----:B------:R-:W4:Y:S02]  /*192f0*/  @!P5 SYNCS.PHASECHK.TRANS64 P5, [R4+URZ], R3 ;  /* 0x000000030400d5a7 */ /* 0x000f2400080a10ff */
[----:B----4-:R-:W-:Y:S05]  /*19300*/  @!P5 BRA `(.L_x_251) ;  /* 0xfffffffc00ecd947 */ /* 0x010fea000383ffff */
[----:B------:R-:W-:Y:S05]  /*19310*/  BRA `(.L_x_435) ;  /* 0xffffff8000f47947 */ /* 0x000fea000383ffff */
.L_x_256:
[----:B------:R-:W-:-:S07]  /*19320*/  MOV R9, UR6 ;  /* 0x0000000600097c02 */ /* 0x000fce0008000f00 */
.L_x_436:
[----:B-1----:R1:W2:Y:S02]  /*19330*/  SYNCS.PHASECHK.TRANS64.TRYWAIT P2, [R9+URZ], R0 ;  /* 0x00000000090075a7 */ /* 0x0022a400080411ff */
[----:B--2---:R-:W-:Y:S05]  /*19340*/  @!P2 NANOSLEEP.SYNCS 0x989680 ;  /* 0x009896800000a95d */ /* 0x004fea0003900000 */
[----:B------:R-:W2:Y:S02]  /*19350*/  @!P2 SYNCS.PHASECHK.TRANS64 P2, [R9+URZ], R0 ;  /* 0x000000000900a5a7 */ /* 0x000ea400080410ff */
[----:B--2---:R-:W-:Y:S05]  /*19360*/  @!P2 BRA `(.L_x_436) ;  /* 0xfffffffc00f0a947 */ /* 0x004fea000383ffff */
[----:B------:R-:W-:Y:S05]  /*19370*/  BRA `(.L_x_437) ;  /* 0xffffffb000e07947 */ /* 0x000fea000383ffff */
.L_x_261:
[----:B------:R-:W-:-:S07]  /*19380*/  MOV R3, UR6 ;  /* 0x0000000600037c02 */ /* 0x000fce0008000f00 */
.L_x_438:
[----:B-1----:R1:W2:Y:S02]  /*19390*/  SYNCS.PHASECHK.TRANS64.TRYWAIT P1, [R3+URZ], R0 ;  /* 0x00000000030075a7 */ /* 0x0022a400080211ff */
[----:B--2---:R-:W-:Y:S05]  /*193a0*/  @!P1 NANOSLEEP.SYNCS 0x989680 ;  /* 0x009896800000995d */ /* 0x004fea0003900000 */
[----:B------:R-:W2:Y:S02]  /*193b0*/  @!P1 SYNCS.PHASECHK.TRANS64 P1, [R3+URZ], R0 ;  /* 0x00000000030095a7 */ /* 0x000ea400080210ff */
[----:B--2---:R-:W-:Y:S05]  /*193c0*/  @!P1 BRA `(.L_x_438) ;  /* 0xfffffffc00f09947 */ /* 0x004fea000383ffff */
[----:B------:R-:W-:Y:S05]  /*193d0*/  BRA `(.L_x_439) ;  /* 0xffffffb8001c7947 */ /* 0x000fea000383ffff */
.L_x_266:
[----:B------:R-:W-:-:S07]  /*193e0*/  MOV R0, UR4 ;  /* 0x0000000400007c02 */ /* 0x000fce0008000f00 */
.L_x_440:
[----:B------:R1:W1:Y:S02]  /*193f0*/  SYNCS.PHASECHK.TRANS64.TRYWAIT P0, [R0+URZ], R3 ;  /* 0x00000003000075a7 */ /* 0x00026400080011ff */
[----:B-1----:R-:W-:Y:S05]  /*19400*/  @!P0 NANOSLEEP.SYNCS 0x989680 ;  /* 0x009896800000895d */ /* 0x002fea0003900000 */
[----:B------:R-:W1:Y:S02]  /*19410*/  @!P0 SYNCS.PHASECHK.TRANS64 P0, [R0+URZ], R3 ;  /* 0x00000003000085a7 */ /* 0x000e6400080010ff */
[----:B-1----:R-:W-:Y:S05]  /*19420*/  @!P0 BRA `(.L_x_440) ;  /* 0xfffffffc00f08947 */ /* 0x002fea000383ffff */
[----:B------:R-:W-:Y:S05]  /*19430*/  BRA `(.L_x_441) ;  /* 0xffffffb800d07947 */ /* 0x000fea000383ffff */
.L_x_272:
[----:B------:R-:W-:-:S07]  /*19440*/  MOV R0, UR8 ;  /* 0x0000000800007c02 */ /* 0x000fce0008000f00 */
.L_x_442:
[----:B-1----:R1:W2:Y:S02]  /*19450*/  SYNCS.PHASECHK.TRANS64.TRYWAIT P1, [R0+URZ+0x7010], R5 ;  /* 0x00701005000075a7 */ /* 0x0022a400080211ff */
[----:B--2---:R-:W-:Y:S05]  /*19460*/  @!P1 NANOSLEEP.SYNCS 0x989680 ;  /* 0x009896800000995d */ /* 0x004fea0003900000 */
[----:B------:R-:W2:Y:S02]  /*19470*/  @!P1 SYNCS.PHASECHK.TRANS64 P1, [R0+URZ+0x7010], R5 ;  /* 0x00701005000095a7 */ /* 0x000ea400080210ff */
[----:B--2---:R-:W-:Y:S05]  /*19480*/  @!P1 BRA `(.L_x_442) ;  /* 0xfffffffc00f09947 */ /* 0x004fea000383ffff */
[----:B------:R-:W-:Y:S05]  /*19490*/  BRA `(.L_x_443) ;  /* 0xffffffc000a07947 */ /* 0x000fea000383ffff */
.L_x_278:
[----:B------:R-:W-:-:S07]  /*194a0*/  MOV R0, UR17 ;  /* 0x0000001100007c02 */ /* 0x000fce0008000f00 */
.L_x_444:
[----:B-1----:R1:W2:Y:S02]  /*194b0*/  SYNCS.PHASECHK.TRANS64.TRYWAIT P1, [R0+URZ+0x7038], R3 ;  /* 0x00703803000075a7 */ /* 0x0022a400080211ff */
[----:B--2---:R-:W-:Y:S05]  /*194c0*/  @!P1 NANOSLEEP.SYNCS 0x989680 ;  /* 0x009896800000995d */ /* 0x004fea0003900000 */
[----:B------:R-:W2:Y:S02]  /*194d0*/  @!P1 SYNCS.PHASECHK.TRANS64 P1, [R0+URZ+0x7038], R3 ;  /* 0x00703803000095a7 */ /* 0x000ea400080210ff */
[----:B--2---:R-:W-:Y:S05]  /*194e0*/  @!P1 BRA `(.L_x_444) ;  /* 0xfffffffc00f09947 */ /* 0x004fea000383ffff */
[----:B------:R-:W-:Y:S05]  /*194f0*/  BRA `(.L_x_445) ;  /* 0xffffffc000f47947 */ /* 0x000fea000383ffff */
.L_x_284:
[----:B-1----:R-:W-:-:S07]  /*19500*/  MOV R0, UR8 ;  /* 0x0000000800007c02 */ /* 0x002fce0008000f00 */
.L_x_446:
[----:B-1----:R1:W2:Y:S02]  /*19510*/  SYNCS.PHASECHK.TRANS64.TRYWAIT P1, [R0+URZ+0x7018], R5 ;  /* 0x00701805000075a7 */ /* 0x0022a400080211ff */
[----:B--2---:R-:W-:Y:S05]  /*19520*/  @!P1 NANOSLEEP.SYNCS 0x989680 ;  /* 0x009896800000995d */ /* 0x004fea0003900000 */
[----:B------:R-:W2:Y:S02]  /*19530*/  @!P1 SYNCS.PHASECHK.TRANS64 P1, [R0+URZ+0x7018], R5 ;  /* 0x00701805000095a7 */ /* 0x000ea400080210ff */
[----:B--2---:R-:W-:Y:S05]  /*19540*/  @!P1 BRA `(.L_x_446) ;  /* 0xfffffffc00f09947 */ /* 0x004fea000383ffff */
[----:B------:R-:W-:Y:S05]  /*19550*/  BRA `(.L_x_447) ;  /* 0xffffffc400587947 */ /* 0x000fea000383ffff */
.L_x_290:
[----:B------:R-:W-:-:S07]  /*19560*/  MOV R0, UR17 ;  /* 0x0000001100007c02 */ /* 0x000fce0008000f00 */
.L_x_448:
[----:B-1----:R1:W2:Y:S02]  /*19570*/  SYNCS.PHASECHK.TRANS64.TRYWAIT P1, [R0+URZ+0x7038], R3 ;  /* 0x00703803000075a7 */ /* 0x0022a400080211ff */
[----:B--2---:R-:W-:Y:S05]  /*19580*/  @!P1 NANOSLEEP.SYNCS 0x989680 ;  /* 0x009896800000995d */ /* 0x004fea0003900000 */
[----:B------:R-:W2:Y:S02]  /*19590*/  @!P1 SYNCS.PHASECHK.TRANS64 P1, [R0+URZ+0x7038], R3 ;  /* 0x00703803000095a7 */ /* 0x000ea400080210ff */
[----:B--2---:R-:W-:Y:S05]  /*195a0*/  @!P1 BRA `(.L_x_448) ;  /* 0xfffffffc00f09947 */ /* 0x004fea000383ffff */
[----:B------:R-:W-:Y:S05]  /*195b0*/  BRA `(.L_x_449) ;  /* 0xffffffc400b47947 */ /* 0x000fea000383ffff */
.L_x_296:
[----:B------:R-:W-:-:S07]  /*195c0*/  MOV R0, UR17 ;  /* 0x0000001100007c02 */ /* 0x000fce0008000f00 */
.L_x_450:
[----:B-1----:R1:W2:Y:S02]  /*195d0*/  SYNCS.PHASECHK.TRANS64.TRYWAIT P1, [R0+URZ+0x7038], R3 ;  /* 0x00703803000075a7 */ /* 0x0022a400080211ff */
[----:B--2---:R-:W-:Y:S05]  /*195e0*/  @!P1 NANOSLEEP.SYNCS 0x989680 ;  /* 0x009896800000995d */ /* 0x004fea0003900000 */
[----:B------:R-:W2:Y:S02]  /*195f0*/  @!P1 SYNCS.PHASECHK.TRANS64 P1, [R0+URZ+0x7038], R3 ;  /* 0x00703803000095a7 */ /* 0x000ea400080210ff */
[----:B--2---:R-:W-:Y:S05]  /*19600*/  @!P1 BRA `(.L_x_450) ;  /* 0xfffffffc00f09947 */ /* 0x004fea000383ffff */
[----:B------:R-:W-:Y:S05]  /*19610*/  BRA `(.L_x_451) ;  /* 0xffffffc800547947 */ /* 0x000fea000383ffff */
.L_x_301:
[----:B------:R-:W-:-:S07]  /*19620*/  MOV R0, UR17 ;  /* 0x0000001100007c02 */ /* 0x000fce0008000f00 */
.L_x_452:
[----:B-1----:R1:W2:Y:S02]  /*19630*/  SYNCS.PHASECHK.TRANS64.TRYWAIT P1, [R0+URZ+0x7038], R3 ;  /* 0x00703803000075a7 */ /* 0x0022a400080211ff */
[----:B--2---:R-:W-:Y:S05]  /*19640*/  @!P1 NANOSLEEP.SYNCS 0x989680 ;  /* 0x009896800000995d */ /* 0x004fea0003900000 */
[----:B------:R-:W2:Y:S02]  /*19650*/  @!P1 SYNCS.PHASECHK.TRANS64 P1, [R0+URZ+0x7038], R3 ;  /* 0x00703803000095a7 */ /* 0x000ea400080210ff */
[----:B--2---:R-:W-:Y:S05]  /*19660*/  @!P1 BRA `(.L_x_452) ;  /* 0xfffffffc00f09947 */ /* 0x004fea000383ffff */
[----:B------:R-:W-:Y:S05]  /*19670*/  BRA `(.L_x_453) ;  /* 0xffffffc800c87947 */ /* 0x000fea000383ffff */
.L_x_306:
[----:B------:R-:W-:-:S07]  /*19680*/  MOV R0, UR17 ;  /* 0x0000001100007c02 */ /* 0x000fce0008000f00 */
.L_x_454:
[----:B-1----:R1:W2:Y:S02]  /*19690*/  SYNCS.PHASECHK.TRANS64.TRYWAIT P1, [R0+URZ+0x7038], R3 ;  /* 0x00703803000075a7 */ /* 0x0022a400080211ff */
[----:B--2---:R-:W-:Y:S05]  /*196a0*/  @!P1 NANOSLEEP.SYNCS 0x989680 ;  /* 0x009896800000995d */ /* 0x004fea0003900000 */
[----:B------:R-:W2:Y:S02]  /*196b0*/  @!P1 SYNCS.PHASECHK.TRANS64 P1, [R0+URZ+0x7038], R3 ;  /* 0x00703803000095a7 */ /* 0x000ea400080210ff */
[----:B--2---:R-:W-:Y:S05]  /*196c0*/  @!P1 BRA `(.L_x_454) ;  /* 0xfffffffc00f09947 */ /* 0x004fea000383ffff */
[----:B------:R-:W-:Y:S05]  /*196d0*/  BRA `(.L_x_455) ;  /* 0xffffffcc00307947 */ /* 0x000fea000383ffff */
.L_x_311:
[----:B------:R-:W-:-:S07]  /*196e0*/  MOV R0, UR17 ;  /* 0x0000001100007c02 */ /* 0x000fce0008000f00 */
.L_x_456:
[----:B-1----:R1:W2:Y:S02]  /*196f0*/  SYNCS.PHASECHK.TRANS64.TRYWAIT P1, [R0+URZ+0x7038], R3 ;  /* 0x00703803000075a7 */ /* 0x0022a400080211ff */
[----:B--2---:R-:W-:Y:S05]  /*19700*/  @!P1 NANOSLEEP.SYNCS 0x989680 ;  /* 0x009896800000995d */ /* 0x004fea0003900000 */
[----:B------:R-:W2:Y:S02]  /*19710*/  @!P1 SYNCS.PHASECHK.TRANS64 P1, [R0+URZ+0x7038], R3 ;  /* 0x00703803000095a7 */ /* 0x000ea400080210ff */
[----:B--2---:R-:W-:Y:S05]  /*19720*/  @!P1 BRA `(.L_x_456) ;  /* 0xfffffffc00f09947 */ /* 0x004fea000383ffff */
[----:B------:R-:W-:Y:S05]  /*19730*/  BRA `(.L_x_457) ;  /* 0xffffffcc00987947 */ /* 0x000fea000383ffff */
.L_x_316:
[----:B------:R-:W-:-:S07]  /*19740*/  MOV R0, UR17 ;  /* 0x0000001100007c02 */ /* 0x000fce0008000f00 */
.L_x_458:
[----:B-1----:R1:W2:Y:S02]  /*19750*/  SYNCS.PHASECHK.TRANS64.TRYWAIT P1, [R0+URZ+0x7038], R3 ;  /* 0x00703803000075a7 */ /* 0x0022a400080211ff */
[----:B--2---:R-:W-:Y:S05]  /*19760*/  @!P1 NANOSLEEP.SYNCS 0x989680 ;  /* 0x009896800000995d */ /* 0x004fea0003900000 */
[----:B------:R-:W2:Y:S02]  /*19770*/  @!P1 SYNCS.PHASECHK.TRANS64 P1, [R0+URZ+0x7038], R3 ;  /* 0x00703803000095a7 */ /* 0x000ea400080210ff */
[----:B--2---:R-:W-:Y:S05]  /*19780*/  @!P1 BRA `(.L_x_458) ;  /* 0xfffffffc00f09947 */ /* 0x004fea000383ffff */
[----:B------:R-:W-:Y:S05]  /*19790*/  BRA `(.L_x_459) ;  /* 0xffffffd000007947 */ /* 0x000fea000383ffff */
.L_x_321:
[----:B------:R-:W-:-:S07]  /*197a0*/  MOV R0, UR17 ;  /* 0x0000001100007c02 */ /* 0x000fce0008000f00 */
.L_x_460:
[----:B-1----:R1:W2:Y:S02]  /*197b0*/  SYNCS.PHASECHK.TRANS64.TRYWAIT P1, [R0+URZ+0x7038], R3 ;  /* 0x00703803000075a7 */ /* 0x0022a400080211ff */
[----:B--2---:R-:W-:Y:S05]  /*197c0*/  @!P1 NANOSLEEP.SYNCS 0x989680 ;  /* 0x009896800000995d */ /* 0x004fea0003900000 */
[----:B------:R-:W2:Y:S02]  /*197d0*/  @!P1 SYNCS.PHASECHK.TRANS64 P1, [R0+URZ+0x7038], R3 ;  /* 0x00703803000095a7 */ /* 0x000ea400080210ff */
[----:B--2---:R-:W-:Y:S05]  /*197e0*/  @!P1 BRA `(.L_x_460) ;  /* 0xfffffffc00f09947 */ /* 0x004fea000383ffff */
[----:B------:R-:W-:Y:S05]  /*197f0*/  BRA `(.L_x_461) ;  /* 0xffffffd000687947 */ /* 0x000fea000383ffff */
.L_x_326:
[----:B------:R-:W-:-:S07]  /*19800*/  MOV R0, UR17 ;  /* 0x0000001100007c02 */ /* 0x000fce0008000f00 */
.L_x_462:
[----:B-1----:R1:W2:Y:S02]  /*19810*/  SYNCS.PHASECHK.TRANS64.TRYWAIT P1, [R0+URZ+0x7038], R3 ;  /* 0x00703803000075a7 */ /* 0x0022a400080211ff */
[----:B--2---:R-:W-:Y:S05]  /*19820*/  @!P1 NANOSLEEP.SYNCS 0x989680 ;  /* 0x009896800000995d */ /* 0x004fea0003900000 */
[----:B------:R-:W2:Y:S02]  /*19830*/  @!P1 SYNCS.PHASECHK.TRANS64 P1, [R0+URZ+0x7038], R3 ;  /* 0x00703803000095a7 */ /* 0x000ea400080210ff */
[----:B--2---:R-:W-:Y:S05]  /*19840*/  @!P1 BRA `(.L_x_462) ;  /* 0xfffffffc00f09947 */ /* 0x004fea000383ffff */
[----:B------:R-:W-:Y:S05]  /*19850*/  BRA `(.L_x_463) ;  /* 0xffffffd000d07947 */ /* 0x000fea000383ffff */
.L_x_331:
[----:B------:R-:W-:-:S07]  /*19860*/  MOV R0, UR17 ;  /* 0x0000001100007c02 */ /* 0x000fce0008000f00 */
.L_x_464:
[----:B-1----:R1:W2:Y:S02]  /*19870*/  SYNCS.PHASECHK.TRANS64.TRYWAIT P1, [R0+URZ+0x7038], R3 ;  /* 0x00703803000075a7 */ /* 0x0022a400080211ff */
[----:B--2---:R-:W-:Y:S05]  /*19880*/  @!P1 NANOSLEEP.SYNCS 0x989680 ;  /* 0x009896800000995d */ /* 0x004fea0003900000 */
[----:B------:R-:W2:Y:S02]  /*19890*/  @!P1 SYNCS.PHASECHK.TRANS64 P1, [R0+URZ+0x7038], R3 ;  /* 0x00703803000095a7 */ /* 0x000ea400080210ff */
[----:B--2---:R-:W-:Y:S05]  /*198a0*/  @!P1 BRA `(.L_x_464) ;  /* 0xfffffffc00f09947 */ /* 0x004fea000383ffff */
[----:B------:R-:W-:Y:S05]  /*198b0*/  BRA `(.L_x_465) ;  /* 0xffffffd400387947 */ /* 0x000fea000383ffff */
.L_x_337:
[----:B------:R-:W-:-:S07]  /*198c0*/  MOV R0, UR17 ;  /* 0x0000001100007c02 */ /* 0x000fce0008000f00 */
.L_x_466:
[----:B-1----:R1:W2:Y:S02]  /*198d0*/  SYNCS.PHASECHK.TRANS64.TRYWAIT P1, [R0+URZ+0x7038], R3 ;  /* 0x00703803000075a7 */ /* 0x0022a400080211ff */
[----:B--2---:R-:W-:Y:S05]  /*198e0*/  @!P1 NANOSLEEP.SYNCS 0x989680 ;  /* 0x009896800000995d */ /* 0x004fea0003900000 */
[----:B------:R-:W2:Y:S02]  /*198f0*/  @!P1 SYNCS.PHASECHK.TRANS64 P1, [R0+URZ+0x7038], R3 ;  /* 0x00703803000095a7 */ /* 0x000ea400080210ff */
[----:B--2---:R-:W-:Y:S05]  /*19900*/  @!P1 BRA `(.L_x_466) ;  /* 0xfffffffc00f09947 */ /* 0x004fea000383ffff */
[----:B------:R-:W-:Y:S05]  /*19910*/  BRA `(.L_x_467) ;  /* 0xffffffd400bc7947 */ /* 0x000fea000383ffff */
.L_x_342:
[----:B------:R-:W-:-:S07]  /*19920*/  MOV R0, UR17 ;  /* 0x0000001100007c02 */ /* 0x000fce0008000f00 */
.L_x_468:
[----:B-1----:R1:W2:Y:S02]  /*19930*/  SYNCS.PHASECHK.TRANS64.TRYWAIT P1, [R0+URZ+0x7038], R3 ;  /* 0x00703803000075a7 */ /* 0x0022a400080211ff */
[----:B--2---:R-:W-:Y:S05]  /*19940*/  @!P1 NANOSLEEP.SYNCS 0x989680 ;  /* 0x009896800000995d */ /* 0x004fea0003900000 */
[----:B------:R-:W2:Y:S02]  /*19950*/  @!P1 SYNCS.PHASECHK.TRANS64 P1, [R0+URZ+0x7038], R3 ;  /* 0x00703803000095a7 */ /* 0x000ea400080210ff */
[----:B--2---:R-:W-:Y:S05]  /*19960*/  @!P1 BRA `(.L_x_468) ;  /* 0xfffffffc00f09947 */ /* 0x004fea000383ffff */
[----:B------:R-:W-:Y:S05]  /*19970*/  BRA `(.L_x_469) ;  /* 0xffffffd800247947 */ /* 0x000fea000383ffff */
.L_x_347:
[----:B------:R-:W-:-:S07]  /*19980*/  MOV R0, UR17 ;  /* 0x0000001100007c02 */ /* 0x000fce0008000f00 */
.L_x_470:
[----:B-1----:R1:W2:Y:S02]  /*19990*/  SYNCS.PHASECHK.TRANS64.TRYWAIT P1, [R0+URZ+0x7038], R3 ;  /* 0x00703803000075a7 */ /* 0x0022a400080211ff */
[----:B--2---:R-:W-:Y:S05]  /*199a0*/  @!P1 NANOSLEEP.SYNCS 0x989680 ;  /* 0x009896800000995d */ /* 0x004fea0003900000 */
[----:B------:R-:W2:Y:S02]  /*199b0*/  @!P1 SYNCS.PHASECHK.TRANS64 P1, [R0+URZ+0x7038], R3 ;  /* 0x00703803000095a7 */ /* 0x000ea400080210ff */
[----:B--2---:R-:W-:Y:S05]  /*199c0*/  @!P1 BRA `(.L_x_470) ;  /* 0xfffffffc00f09947 */ /* 0x004fea000383ffff */
[----:B------:R-:W-:Y:S05]  /*199d0*/  BRA `(.L_x_471) ;  /* 0xffffffd800947947 */ /* 0x000fea000383ffff */
.L_x_352:
[----:B------:R-:W-:-:S07]  /*199e0*/  MOV R0, UR17 ;  /* 0x0000001100007c02 */ /* 0x000fce0008000f00 */
.L_x_472:
[----:B-1----:R1:W2:Y:S02]  /*199f0*/  SYNCS.PHASECHK.TRANS64.TRYWAIT P1, [R0+URZ+0x7038], R3 ;  /* 0x00703803000075a7 */ /* 0x0022a400080211ff */
[----:B--2---:R-:W-:Y:S05]  /*19a00*/  @!P1 NANOSLEEP.SYNCS 0x989680 ;  /* 0x009896800000995d */ /* 0x004fea0003900000 */
[----:B------:R-:W2:Y:S02]  /*19a10*/  @!P1 SYNCS.PHASECHK.TRANS64 P1, [R0+URZ+0x7038], R3 ;  /* 0x00703803000095a7 */ /* 0x000ea400080210ff */
[----:B--2---:R-:W-:Y:S05]  /*19a20*/  @!P1 BRA `(.L_x_472) ;  /* 0xfffffffc00f09947 */ /* 0x004fea000383ffff */
[----:B------:R-:W-:Y:S05]  /*19a30*/  BRA `(.L_x_473) ;  /* 0xffffffd800fc7947 */ /* 0x000fea000383ffff */
.L_x_357:
[----:B------:R-:W-:-:S07]  /*19a40*/  MOV R0, UR17 ;  /* 0x0000001100007c02 */ /* 0x000fce0008000f00 */
.L_x_474:
[----:B-1----:R1:W2:Y:S02]  /*19a50*/  SYNCS.PHASECHK.TRANS64.TRYWAIT P1, [R0+URZ+0x7038], R3 ;  /* 0x00703803000075a7 */ /* 0x0022a400080211ff */
[----:B--2---:R-:W-:Y:S05]  /*19a60*/  @!P1 NANOSLEEP.SYNCS 0x989680 ;  /* 0x009896800000995d */ /* 0x004fea0003900000 */
[----:B------:R-:W2:Y:S02]  /*19a70*/  @!P1 SYNCS.PHASECHK.TRANS64 P1, [R0+URZ+0x7038], R3 ;  /* 0x00703803000095a7 */ /* 0x000ea400080210ff */
[----:B--2---:R-:W-:Y:S05]  /*19a80*/  @!P1 BRA `(.L_x_474) ;  /* 0xfffffffc00f09947 */ /* 0x004fea000383ffff */
[----:B------:R-:W-:Y:S05]  /*19a90*/  BRA `(.L_x_475) ;  /* 0xffffffdc00707947 */ /* 0x000fea000383ffff */
.L_x_362:
[----:B------:R-:W-:-:S07]  /*19aa0*/  MOV R0, UR9 ;  /* 0x0000000900007c02 */ /* 0x000fce0008000f00 */
.L_x_476:
[----:B-1----:R1:W2:Y:S02]  /*19ab0*/  SYNCS.PHASECHK.TRANS64.TRYWAIT P1, [R0+URZ+0x7038], R3 ;  /* 0x00703803000075a7 */ /* 0x0022a400080211ff */
[----:B--2---:R-:W-:Y:S05]  /*19ac0*/  @!P1 NANOSLEEP.SYNCS 0x989680 ;  /* 0x009896800000995d */ /* 0x004fea0003900000 */
[----:B------:R-:W2:Y:S02]  /*19ad0*/  @!P1 SYNCS.PHASECHK.TRANS64 P1, [R0+URZ+0x7038], R3 ;  /* 0x00703803000095a7 */ /* 0x000ea400080210ff */
[----:B--2---:R-:W-:Y:S05]  /*19ae0*/  @!P1 BRA `(.L_x_476) ;  /* 0xfffffffc00f09947 */ /* 0x004fea000383ffff */
[----:B------:R-:W-:Y:S05]  /*19af0*/  BRA `(.L_x_477) ;  /* 0xffffffdc00d87947 */ /* 0x000fea000383ffff */
.L_x_369:
[----:B------:R-:W-:-:S07]  /*19b00*/  MOV R0, UR17 ;  /* 0x0000001100007c02 */ /* 0x000fce0008000f00 */
.L_x_478:
[----:B-1----:R1:W3:Y:S02]  /*19b10*/  SYNCS.PHASECHK.TRANS64.TRYWAIT P0, [R0+URZ+0x70b0], R3 ;  /* 0x0070b003000075a7 */ /* 0x0022e400080011ff */
[----:B---3--:R-:W-:Y:S05]  /*19b20*/  @!P0 NANOSLEEP.SYNCS 0x989680 ;  /* 0x009896800000895d */ /* 0x008fea0003900000 */
[----:B------:R-:W3:Y:S02]  /*19b30*/  @!P0 SYNCS.PHASECHK.TRANS64 P0, [R0+URZ+0x70b0], R3 ;  /* 0x0070b003000085a7 */ /* 0x000ee400080010ff */
[----:B---3--:R-:W-:Y:S05]  /*19b40*/  @!P0 BRA `(.L_x_478) ;  /* 0xfffffffc00f08947 */ /* 0x008fea000383ffff */
[----:B------:R-:W-:Y:S05]  /*19b50*/  BRA `(.L_x_479) ;  /* 0xffffffe400687947 */ /* 0x000fea000383ffff */
.L_x_371:
[----:B-1----:R-:W-:-:S07]  /*19b60*/  MOV R0, UR17 ;  /* 0x0000001100007c02 */ /* 0x002fce0008000f00 */
.L_x_480:
[----:B-1----:R1:W3:Y:S02]  /*19b70*/  SYNCS.PHASECHK.TRANS64.TRYWAIT P0, [R0+URZ+0x70b8], R3 ;  /* 0x0070b803000075a7 */ /* 0x0022e400080011ff */
[----:B---3--:R-:W-:Y:S05]  /*19b80*/  @!P0 NANOSLEEP.SYNCS 0x989680 ;  /* 0x009896800000895d */ /* 0x008fea0003900000 */
[----:B------:R-:W3:Y:S02]  /*19b90*/  @!P0 SYNCS.PHASECHK.TRANS64 P0, [R0+URZ+0x70b8], R3 ;  /* 0x0070b803000085a7 */ /* 0x000ee400080010ff */
[----:B---3--:R-:W-:Y:S05]  /*19ba0*/  @!P0 BRA `(.L_x_480) ;  /* 0xfffffffc00f08947 */ /* 0x008fea000383ffff */
[----:B------:R-:W-:Y:S05]  /*19bb0*/  BRA `(.L_x_481) ;  /* 0xffffffe400787947 */ /* 0x000fea000383ffff */
        .weak           $__internal_0_$__cuda_sm10x_tcgen05_guardrail_trap_col_being_dealloced_not_returned_by_alloc
        .type           $__internal_0_$__cuda_sm10x_tcgen05_guardrail_trap_col_being_dealloced_not_returned_by_alloc,@function
        .size           $__internal_0_$__cuda_sm10x_tcgen05_guardrail_trap_col_being_dealloced_not_returned_by_alloc,($__internal_1_$__cuda_sm10x_tcgen05_guardrail_trap_phase_invalid_during_alloc - $__internal_0_$__cuda_sm10x_tcgen05_guardrail_trap_col_being_dealloced_not_returned_by_alloc)
$__internal_0_$__cuda_sm10x_tcgen05_guardrail_trap_col_being_dealloced_not_returned_by_alloc:
[----:B------:R-:W-:Y:S05]  /*19bc0*/  BPT.TRAP 0x1 ;  /* 0x000000040000795c */ /* 0x000fea0000300000 */
[----:B------:R-:W-:-:S04]  /*19bd0*/  MOV R3, 0x0 ;  /* 0x0000000000037802 */ /* 0x000fc80000000f00 */
[----:B------:R-:W-:Y:S05]  /*19be0*/  RET.REL.NODEC R2 `(_ZN7cutlass13device_kernelINS_4fmha6kernel36Sm100FmhaFwdKernelTmaWarpspecializedIN4cute5tupleIJiiiNS5_IJNS5_IJiiEEEiEEEEEENS1_10collective38Sm100FmhaFwdMainloopTmaWarpspecializedINS_10bfloat16_tEffNS5_IJNS4_1CILi256EEENSC_ILi128EEENSC_ILi16EEEEEENS5_IJiNSC_ILi1EEES7_EEENS5_IJiSH_NS5_IJNS5_IJNSC_ILi0EEEiEEEiEEEEEESM_NS9_10CausalMaskILb1EEENS5_IJNSC_ILi2EEESH_SH_EEENSC_ILb0EEEEENS9_38Sm100FmhaFwdEpilogueTmaWarpspecializedINS_6half_tEfNS5_IJSE_SF_SE_EEESI_NS5_IJSH_S7_EEESR_EENS2_23PersistentTileSchedulerENS2_41Sm100FmhaCtxKernelWarpspecializedScheduleEEEEEvNT_6ParamsE) ;  /* 0xfffffe6402047950 */ /* 0x000fea0003c3ffff */
        .weak           $__internal_1_$__cuda_sm10x_tcgen05_guardrail_trap_phase_invalid_during_alloc
        .type           $__internal_1_$__cuda_sm10x_tcgen05_guardrail_trap_phase_invalid_during_alloc,@function
        .size           $__internal_1_$__cuda_sm10x_tcgen05_guardrail_trap_phase_invalid_during_alloc,($__internal_2_$__cuda_sm10x_tcgen05_guardrail_trap_unallocated_columns_being_dealloced - $__internal_1_$__cuda_sm10x_tcgen05_guardrail_trap_phase_invalid_during_alloc)
$__internal_1_$__cuda_sm10x_tcgen05_guardrail_trap_phase_invalid_during_alloc:
[----:B------:R-:W-:Y:S05]  /*19bf0*/  BPT.TRAP 0x1 ;  /* 0x000000040000795c */ /* 0x000fea0000300000 */
[----:B------:R-:W-:-:S04]  /*19c00*/  HFMA2 R3, -RZ, RZ, 0, 0 ;  /* 0x00000000ff037431 */ /* 0x000fc800000001ff */
[----:B------:R-:W-:Y:S05]  /*19c10*/  RET.REL.NODEC R2 `(_ZN7cutlass13device_kernelINS_4fmha6kernel36Sm100FmhaFwdKernelTmaWarpspecializedIN4cute5tupleIJiiiNS5_IJNS5_IJiiEEEiEEEEEENS1_10collective38Sm100FmhaFwdMainloopTmaWarpspecializedINS_10bfloat16_tEffNS5_IJNS4_1CILi256EEENSC_ILi128EEENSC_ILi16EEEEEENS5_IJiNSC_ILi1EEES7_EEENS5_IJiSH_NS5_IJNS5_IJNSC_ILi0EEEiEEEiEEEEEESM_NS9_10CausalMaskILb1EEENS5_IJNSC_ILi2EEESH_SH_EEENSC_ILb0EEEEENS9_38Sm100FmhaFwdEpilogueTmaWarpspecializedINS_6half_tEfNS5_IJSE_SF_SE_EEESI_NS5_IJSH_S7_EEESR_EENS2_23PersistentTileSchedulerENS2_41Sm100FmhaCtxKernelWarpspecializedScheduleEEEEEvNT_6ParamsE) ;  /* 0xfffffe6002f87950 */ /* 0x000fea0003c3ffff */
        .weak           $__internal_2_$__cuda_sm10x_tcgen05_guardrail_trap_unallocated_columns_being_dealloced
        .type           $__internal_2_$__cuda_sm10x_tcgen05_guardrail_trap_unallocated_columns_being_dealloced,@function
        .size           $__internal_2_$__cuda_sm10x_tcgen05_guardrail_trap_unallocated_columns_being_dealloced,($__internal_3_$__cuda_sm3x_div_rn_noftz_f32_slowpath - $__internal_2_$__cuda_sm10x_tcgen05_guardrail_trap_unallocated_columns_being_dealloced)
$__internal_2_$__cuda_sm10x_tcgen05_guardrail_trap_unallocated_columns_being_dealloced:
[----:B------:R-:W-:Y:S05]  /*19c20*/  BPT.TRAP 0x1 ;  /* 0x000000040000795c */ /* 0x000fea0000300000 */
[----:B------:R-:W-:-:S04]  /*19c30*/  MOV R3, 0x0 ;  /* 0x0000000000037802 */ /* 0x000fc80000000f00 */
[----:B------:R-:W-:Y:S05]  /*19c40*/  RET.REL.NODEC R2 `(_ZN7cutlass13device_kernelINS_4fmha6kernel36Sm100FmhaFwdKernelTmaWarpspecializedIN4cute5tupleIJiiiNS5_IJNS5_IJiiEEEiEEEEEENS1_10collective38Sm100FmhaFwdMainloopTmaWarpspecializedINS_10bfloat16_tEffNS5_IJNS4_1CILi256EEENSC_ILi128EEENSC_ILi16EEEEEENS5_IJiNSC_ILi1EEES7_EEENS5_IJiSH_NS5_IJNS5_IJNSC_ILi0EEEiEEEiEEEEEESM_NS9_10CausalMaskILb1EEENS5_IJNSC_ILi2EEESH_SH_EEENSC_ILb0EEEEENS9_38Sm100FmhaFwdEpilogueTmaWarpspecializedINS_6half_tEfNS5_IJSE_SF_SE_EEESI_NS5_IJSH_S7_EEESR_EENS2_23PersistentTileSchedulerENS2_41Sm100FmhaCtxKernelWarpspecializedScheduleEEEEEvNT_6ParamsE) ;  /* 0xfffffe6002ec7950 */ /* 0x000fea0003c3ffff */
        .weak           $__internal_3_$__cuda_sm3x_div_rn_noftz_f32_slowpath
        .type           $__internal_3_$__cuda_sm3x_div_rn_noftz_f32_slowpath,@function
        .size           $__internal_3_$__cuda_sm3x_div_rn_noftz_f32_slowpath,(.L_x_498 - $__internal_3_$__cuda_sm3x_div_rn_noftz_f32_slowpath)
$__internal_3_$__cuda_sm3x_div_rn_noftz_f32_slowpath:
[--C-:B------:R-:W-:Y:S01]  /*19c50*/  SHF.R.U32.HI R5, RZ, 0x17, R2.reuse ;  /* 0x00000017ff057819 */ /* 0x100fe20000011602 */
[----:B------:R-:W-:Y:S01]  /*19c60*/  BSSY.RECONVERGENT B1, `(.L_x_482) ;  /* 0x0000065000017945 */ /* 0x000fe20003800200 */
[--C-:B------:R-:W-:Y:S01]  /*19c70*/  SHF.R.U32.HI R48, RZ, 0x17, R7.reuse ;  /* 0x00000017ff307819 */ /* 0x100fe20000011607 */
[----:B------:R-:W-:Y:S01]  /*19c80*/  IMAD.MOV.U32 R47, RZ, RZ, R7 ;  /* 0x000000ffff2f7224 */ /* 0x000fe200078e0007 */
[----:B------:R-:W-:Y:S01]  /*19c90*/  LOP3.LUT R5, R5, 0xff, RZ, 0xc0, !PT ;  /* 0x000000ff05057812 */ /* 0x000fe200078ec0ff */
[----:B------:R-:W-:Y:S01]  /*19ca0*/  IMAD.MOV.U32 R46, RZ, RZ, R2 ;  /* 0x000000ffff2e7224 */ /* 0x000fe200078e0002 */
[----:B------:R-:W-:-:S03]  /*19cb0*/  LOP3.LUT R48, R48, 0xff, RZ, 0xc0, !PT ;  /* 0x000000ff30307812 */ /* 0x000fc600078ec0ff */
[----:B------:R-:W-:Y:S02]  /*19cc0*/  VIADD R4, R5, 0xffffffff ;  /* 0xffffffff05047836 */ /* 0x000fe40000000000 */
[----:B------:R-:W-:-:S03]  /*19cd0*/  VIADD R25, R48, 0xffffffff ;  /* 0xffffffff30197836 */ /* 0x000fc60000000000 */
[----:B------:R-:W-:-:S04]  /*19ce0*/  ISETP.GT.U32.AND P0, PT, R4, 0xfd, PT ;  /* 0x000000fd0400780c */ /* 0x000fc80003f04070 */
[----:B------:R-:W-:-:S13]  /*19cf0*/  ISETP.GT.U32.OR P0, PT, R25, 0xfd, P0 ;  /* 0x000000fd1900780c */ /* 0x000fda0000704470 */
[----:B------:R-:W-:Y:S01]  /*19d00*/  @!P0 IMAD.MOV.U32 R50, RZ, RZ, RZ ;  /* 0x000000ffff328224 */ /* 0x000fe200078e00ff */
[----:B------:R-:W-:Y:S06]  /*19d10*/  @!P0 BRA `(.L_x_483) ;  /* 0x00000000005c8947 */ /* 0x000fec0003800000 */
[----:B------:R-:W-:Y:S02]  /*19d20*/  FSETP.GTU.FTZ.AND P1, PT, |R7|, +INF , PT ;  /* 0x7f8000000700780b */ /* 0x000fe40003f3c200 */
[----:B------:R-:W-:-:S04]  /*19d30*/  FSETP.GTU.FTZ.AND P0, PT, |R2|, +INF , PT ;  /* 0x7f8000000200780b */ /* 0x000fc80003f1c200 */
[----:B------:R-:W-:-:S13]  /*19d40*/  PLOP3.LUT P0, PT, P1, P0, PT, 0xf8, 0x8f ;  /* 0x00000000008f781c */ /* 0x000fda0000f01f70 */
[----:B------:R-:W-:Y:S05]  /*19d50*/  @P0 BRA `(.L_x_484) ;  /* 0x0000000400500947 */ /* 0x000fea0003800000 */
[----:B------:R-:W-:-:S13]  /*19d60*/  LOP3.LUT P0, RZ, R46, 0x7fffffff, R47, 0xc8, !PT ;  /* 0x7fffffff2eff7812 */ /* 0x000fda000780c82f */
[----:B------:R-:W-:Y:S05]  /*19d70*/  @!P0 BRA `(.L_x_485) ;  /* 0x0000000400408947 */ /* 0x000fea0003800000 */
[C---:B------:R-:W-:Y:S02]  /*19d80*/  FSETP.NEU.FTZ.AND P0, PT, |R7|.reuse, +INF , PT ;  /* 0x7f8000000700780b */ /* 0x040fe40003f1d200 */
[----:B------:R-:W-:Y:S02]  /*19d90*/  FSETP.NEU.FTZ.AND P1, PT, |R2|, +INF , PT ;  /* 0x7f8000000200780b */ /* 0x000fe40003f3d200 */
[----:B------:R-:W-:-:S11]  /*19da0*/  FSETP.NEU.FTZ.AND P2, PT, |R7|, +INF , PT ;  /* 0x7f8000000700780b */ /* 0x000fd60003f5d200 */
[----:B------:R-:W-:Y:S05]  /*19db0*/  @!P1 BRA !P0, `(.L_x_485) ;  /* 0x0000000400309947 */ /* 0x000fea0004000000 */
[----:B------:R-:W-:-:S04]  /*19dc0*/  LOP3.LUT P0, RZ, R47, 0x7fffffff, RZ, 0xc0, !PT ;  /* 0x7fffffff2fff7812 */ /* 0x000fc8000780c0ff */
[----:B------:R-:W-:-:S13]  /*19dd0*/  PLOP3.LUT P0, PT, P1, P0, PT, 0x2f, 0xf2 ;  /* 0x0000000000f2781c */ /* 0x000fda0000f00577 */
[----:B------:R-:W-:Y:S05]  /*19de0*/  @P0 BRA `(.L_x_486) ;  /* 0x00000004001c0947 */ /* 0x000fea0003800000 */
[----:B------:R-:W-:-:S04]  /*19df0*/  LOP3.LUT P0, RZ, R46, 0x7fffffff, RZ, 0xc0, !PT ;  /* 0x7fffffff2eff7812 */ /* 0x000fc8000780c0ff */
[----:B------:R-:W-:-:S13]  /*19e00*/  PLOP3.LUT P0, PT, P2, P0, PT, 0x2f, 0xf2 ;  /* 0x0000000000f2781c */ /* 0x000fda0001700577 */
[----:B------:R-:W-:Y:S05]  /*19e10*/  @P0 BRA `(.L_x_487) ;  /* 0x0000000400040947 */ /* 0x000fea0003800000 */
[----:B------:R-:W-:Y:S02]  /*19e20*/  ISETP.GE.AND P1, PT, R25, RZ, PT ;  /* 0x000000ff1900720c */ /* 0x000fe40003f26270 */
[----:B------:R-:W-:-:S11]  /*19e30*/  ISETP.GE.AND P0, PT, R4, RZ, PT ;  /* 0x000000ff0400720c */ /* 0x000fd60003f06270 */
[----:B------:R-:W-:Y:S01]  /*19e40*/  @P1 MOV R50, RZ ;  /* 0x000000ff00321202 */ /* 0x000fe20000000f00 */
[----:B------:R-:W-:Y:S01]  /*19e50*/  @!P1 FFMA R47, R7, 1.84467440737095516160e+19, RZ ;  /* 0x5f800000072f9823 */ /* 0x000fe200000000ff */
[----:B------:R-:W-:Y:S01]  /*19e60*/  @!P1 MOV R50, 0xffffffc0 ;  /* 0xffffffc000329802 */ /* 0x000fe20000000f00 */
[----:B------:R-:W-:-:S03]  /*19e70*/  @!P0 FFMA R46, R2, 1.84467440737095516160e+19, RZ ;  /* 0x5f800000022e8823 */ /* 0x000fc600000000ff */
[----:B------:R-:W-:-:S07]  /*19e80*/  @!P0 IADD3 R50, PT, PT, R50, 0x40, RZ ;  /* 0x0000004032328810 */ /* 0x000fce0007ffe0ff */
.L_x_483:
[----:B------:R-:W-:Y:S01]  /*19e90*/  LEA R51, R5, 0xc0800000, 0x17 ;  /* 0xc080000005337811 */ /* 0x000fe200078eb8ff */
[----:B------:R-:W-:Y:S01]  /*19ea0*/  BSSY.RECONVERGENT B0, `(.L_x_488) ;  /* 0x0000036000007945 */ /* 0x000fe20003800200 */
[----:B------:R-:W-:Y:S02]  /*19eb0*/  IADD3 R48, PT, PT, R48, -0x7f, RZ ;  /* 0xffffff8130307810 */ /* 0x000fe40007ffe0ff */
[----:B------:R-:W-:-:S03]  /*19ec0*/  IADD3 R51, PT, PT, -R51, R46, RZ ;  /* 0x0000002e33337210 */ /* 0x000fc60007ffe1ff */
[----:B------:R-:W-:Y:S01]  /*19ed0*/  IMAD R49, R48, -0x800000, R47 ;  /* 0xff80000030317824 */ /* 0x000fe200078e022f */
[----:B------:R-:W1:Y:S01]  /*19ee0*/  MUFU.RCP R25, R51 ;  /* 0x0000003300197308 */ /* 0x000e620000001000 */
[----:B------:R-:W-:-:S04]  /*19ef0*/  FADD.FTZ R46, -R51, -RZ ;  /* 0x800000ff332e7221 */ /* 0x000fc80000010100 */
[----:B-1----:R-:W-:-:S04]  /*19f00*/  FFMA R4, R25, R46, 1 ;  /* 0x3f80000019047423 */ /* 0x002fc8000000002e */
[----:B------:R-:W-:-:S04]  /*19f10*/  FFMA R4, R25, R4, R25 ;  /* 0x0000000419047223 */ /* 0x000fc80000000019 */
[----:B------:R-:W-:-:S04]  /*19f20*/  FFMA R47, R49, R4, RZ ;  /* 0x00000004312f7223 */ /* 0x000fc800000000ff */
[----:B------:R-:W-:-:S04]  /*19f30*/  FFMA R25, R46, R47, R49 ;  /* 0x0000002f2e197223 */ /* 0x000fc80000000031 */
[----:B------:R-:W-:-:S04]  /*19f40*/  FFMA R25, R4, R25, R47 ;  /* 0x0000001904197223 */ /* 0x000fc8000000002f */
[----:B------:R-:W-:Y:S01]  /*19f50*/  FFMA R46, R46, R25, R49 ;  /* 0x000000192e2e7223 */ /* 0x000fe20000000031 */
[----:B------:R-:W-:-:S03]  /*19f60*/  IADD3 R49, PT, PT, R48, 0x7f, -R5 ;  /* 0x0000007f30317810 */ /* 0x000fc60007ffe805 */
[----:B------:R-:W-:Y:S01]  /*19f70*/  FFMA R47, R4, R46, R25 ;  /* 0x0000002e042f7223 */ /* 0x000fe20000000019 */
[----:B------:R-:W-:-:S04]  /*19f80*/  IADD3 R50, PT, PT, R49, R50, RZ ;  /* 0x0000003231327210 */ /* 0x000fc80007ffe0ff */
[----:B------:R-:W-:-:S04]  /*19f90*/  SHF.R.U32.HI R5, RZ, 0x17, R47 ;  /* 0x00000017ff057819 */ /* 0x000fc8000001162f */
[----:B------:R-:W-:-:S04]  /*19fa0*/  LOP3.LUT R5, R5, 0xff, RZ, 0xc0, !PT ;  /* 0x000000ff05057812 */ /* 0x000fc800078ec0ff */
[----:B------:R-:W-:-:S04]  /*19fb0*/  IADD3 R5, PT, PT, R5, R50, RZ ;  /* 0x0000003205057210 */ /* 0x000fc80007ffe0ff */
[----:B------:R-:W-:-:S04]  /*19fc0*/  IADD3 R48, PT, PT, R5, -0x1, RZ ;  /* 0xffffffff05307810 */ /* 0x000fc80007ffe0ff */
[----:B------:R-:W-:-:S13]  /*19fd0*/  ISETP.GE.U32.AND P0, PT, R48, 0xfe, PT ;  /* 0x000000fe3000780c */ /* 0x000fda0003f06070 */
[----:B------:R-:W-:Y:S05]  /*19fe0*/  @!P0 BRA `(.L_x_489) ;  /* 0x0000000000808947 */ /* 0x000fea0003800000 */
[----:B------:R-:W-:-:S13]  /*19ff0*/  ISETP.GT.AND P0, PT, R5, 0xfe, PT ;  /* 0x000000fe0500780c */ /* 0x000fda0003f04270 */
[----:B------:R-:W-:Y:S05]  /*1a000*/  @P0 BRA `(.L_x_490) ;  /* 0x00000000006c0947 */ /* 0x000fea0003800000 */
[----:B------:R-:W-:-:S13]  /*1a010*/  ISETP.GE.AND P0, PT, R5, 0x1, PT ;  /* 0x000000010500780c */ /* 0x000fda0003f06270 */
[----:B------:R-:W-:Y:S05]  /*1a020*/  @P0 BRA `(.L_x_491) ;  /* 0x0000000000740947 */ /* 0x000fea0003800000 */
[----:B------:R-:W-:Y:S02]  /*1a030*/  ISETP.GE.AND P0, PT, R5, -0x18, PT ;  /* 0xffffffe80500780c */ /* 0x000fe40003f06270 */
[----:B------:R-:W-:-:S11]  /*1a040*/  LOP3.LUT R47, R47, 0x80000000, RZ, 0xc0, !PT ;  /* 0x800000002f2f7812 */ /* 0x000fd600078ec0ff */
[----:B------:R-:W-:Y:S05]  /*1a050*/  @!P0 BRA `(.L_x_491) ;  /* 0x0000000000688947 */ /* 0x000fea0003800000 */
[CCC-:B------:R-:W-:Y:S01]  /*1a060*/  FFMA.RZ R48, R4.reuse, R46.reuse, R25.reuse ;  /* 0x0000002e04307223 */ /* 0x1c0fe2000000c019 */
[CCC-:B------:R-:W-:Y:S01]  /*1a070*/  FFMA.RP R49, R4.reuse, R46.reuse, R25.reuse ;  /* 0x0000002e04317223 */ /* 0x1c0fe20000008019 */
[----:B------:R-:W-:Y:S01]  /*1a080*/  FFMA.RM R46, R4, R46, R25 ;  /* 0x0000002e042e7223 */ /* 0x000fe20000004019 */
[C---:B------:R-:W-:Y:S01]  /*1a090*/  VIADD R4, R5.reuse, 0x20 ;  /* 0x0000002005047836 */ /* 0x040fe20000000000 */
[C---:B------:R-:W-:Y:S02]  /*1a0a0*/  ISETP.NE.AND P0, PT, R5.reuse, RZ, PT ;  /* 0x000000ff0500720c */ /* 0x040fe40003f05270 */
[----:B------:R-:W-:Y:S02]  /*1a0b0*/  LOP3.LUT R48, R48, 0x7fffff, RZ, 0xc0, !PT ;  /* 0x007fffff30307812 */ /* 0x000fe400078ec0ff */
[----:B------:R-:W-:Y:S01]  /*1a0c0*/  ISETP.NE.AND P1, PT, R5, RZ, PT ;  /* 0x000000ff0500720c */ /* 0x000fe20003f25270 */
[----:B------:R-:W-:Y:S01]  /*1a0d0*/  IMAD.MOV R5, RZ, RZ, -R5 ;  /* 0x000000ffff057224 */ /* 0x000fe200078e0a05 */
[----:B------:R-:W-:-:S02]  /*1a0e0*/  LOP3.LUT R25, R48, 0x800000, RZ, 0xfc, !PT ;  /* 0x0080000030197812 */ /* 0x000fc400078efcff */
[----:B------:R-:W-:Y:S02]  /*1a0f0*/  FSETP.NEU.FTZ.AND P2, PT, R49, R46, PT ;  /* 0x0000002e3100720b */ /* 0x000fe40003f5d000 */
[----:B------:R-:W-:Y:S02]  /*1a100*/  SHF.L.U32 R4, R25, R4, RZ ;  /* 0x0000000419047219 */ /* 0x000fe400000006ff */
[----:B------:R-:W-:Y:S02]  /*1a110*/  SEL R46, R5, RZ, P0 ;  /* 0x000000ff052e7207 */ /* 0x000fe40000000000 */
[----:B------:R-:W-:Y:S02]  /*1a120*/  ISETP.NE.AND P1, PT, R4, RZ, P1 ;  /* 0x000000ff0400720c */ /* 0x000fe40000f25270 */
[----:B------:R-:W-:Y:S02]  /*1a130*/  SHF.R.U32.HI R25, RZ, R46, R25 ;  /* 0x0000002eff197219 */ /* 0x000fe40000011619 */
[----:B------:R-:W-:-:S02]  /*1a140*/  PLOP3.LUT P1, PT, P2, P1, PT, 0xf8, 0x8f ;  /* 0x00000000008f781c */ /* 0x000fc40001723f70 */
[----:B------:R-:W-:Y:S02]  /*1a150*/  SHF.R.U32.HI R5, RZ, 0x1, R25 ;  /* 0x00000001ff057819 */ /* 0x000fe40000011619 */
[----:B------:R-:W-:-:S04]  /*1a160*/  SEL R4, RZ, 0x1, !P1 ;  /* 0x00000001ff047807 */ /* 0x000fc80004800000 */
[----:B------:R-:W-:-:S04]  /*1a170*/  LOP3.LUT R4, R4, 0x1, R5, 0xf8, !PT ;  /* 0x0000000104047812 */ /* 0x000fc800078ef805 */
[----:B------:R-:W-:-:S05]  /*1a180*/  LOP3.LUT R4, R4, R25, RZ, 0xc0, !PT ;  /* 0x0000001904047212 */ /* 0x000fca00078ec0ff */
[----:B------:R-:W-:-:S05]  /*1a190*/  IMAD.IADD R4, R5, 0x1, R4 ;  /* 0x0000000105047824 */ /* 0x000fca00078e0204 */
[----:B------:R-:W-:Y:S01]  /*1a1a0*/  LOP3.LUT R47, R4, R47, RZ, 0xfc, !PT ;  /* 0x0000002f042f7212 */ /* 0x000fe200078efcff */
[----:B------:R-:W-:Y:S05]  /*1a1b0*/  BRA `(.L_x_491) ;  /* 0x0000000000107947 */ /* 0x000fea0003800000 */
.L_x_490:
[----:B------:R-:W-:-:S04]  /*1a1c0*/  LOP3.LUT R47, R47, 0x80000000, RZ, 0xc0, !PT ;  /* 0x800000002f2f7812 */ /* 0x000fc800078ec0ff */
[----:B------:R-:W-:Y:S01]  /*1a1d0*/  LOP3.LUT R47, R47, 0x7f800000, RZ, 0xfc, !PT ;  /* 0x7f8000002f2f7812 */ /* 0x000fe200078efcff */
[----:B------:R-:W-:Y:S05]  /*1a1e0*/  BRA `(.L_x_491) ;  /* 0x0000000000047947 */ /* 0x000fea0003800000 */
.L_x_489:
[----:B------:R-:W-:Y:S02]  /*1a1f0*/  LEA R47, R50, R47, 0x17 ;  /* 0x0000002f322f7211 */ /* 0x000fe400078eb8ff */
.L_x_491:
[----:B------:R-:W-:Y:S05]  /*1a200*/  BSYNC.RECONVERGENT B0 ;  /* 0x0000000000007941 */ /* 0x000fea0003800200 */
.L_x_488:
[----:B------:R-:W-:Y:S01]  /*1a210*/  MOV R4, R47 ;  /* 0x0000002f00047202 */ /* 0x000fe20000000f00 */
[----:B------:R-:W-:Y:S05]  /*1a220*/  BRA `(.L_x_492) ;  /* 0x0000000000207947 */ /* 0x000fea0003800000 */
.L_x_487:
[----:B------:R-:W-:-:S04]  /*1a230*/  LOP3.LUT R46, R46, 0x80000000, R47, 0x48, !PT ;  /* 0x800000002e2e7812 */ /* 0x000fc800078e482f */
[----:B------:R-:W-:Y:S01]  /*1a240*/  LOP3.LUT R4, R46, 0x7f800000, RZ, 0xfc, !PT ;  /* 0x7f8000002e047812 */ /* 0x000fe200078efcff */
[----:B------:R-:W-:Y:S05]  /*1a250*/  BRA `(.L_x_492) ;  /* 0x0000000000147947 */ /* 0x000fea0003800000 */
.L_x_486:
[----:B------:R-:W-:Y:S01]  /*1a260*/  LOP3.LUT R4, R46, 0x80000000, R47, 0x48, !PT ;  /* 0x800000002e047812 */ /* 0x000fe200078e482f */
[----:B------:R-:W-:Y:S05]  /*1a270*/  BRA `(.L_x_492) ;  /* 0x00000000000c7947 */ /* 0x000fea0003800000 */
.L_x_485:
[----:B------:R-:W1:Y:S01]  /*1a280*/  MUFU.RSQ R4, -QNAN ;  /* 0xffc0000000047908 */ /* 0x000e620000001400 */
[----:B------:R-:W-:Y:S05]  /*1a290*/  BRA `(.L_x_492) ;  /* 0x0000000000047947 */ /* 0x000fea0003800000 */
.L_x_484:
[----:B------:R-:W-:-:S07]  /*1a2a0*/  FADD.FTZ R4, R7, R2 ;  /* 0x0000000207047221 */ /* 0x000fce0000010000 */
.L_x_492:
[----:B------:R-:W-:Y:S05]  /*1a2b0*/  BSYNC.RECONVERGENT B1 ;  /* 0x0000000000017941 */ /* 0x000fea0003800200 */
.L_x_482:
[----:B------:R-:W-:-:S04]  /*1a2c0*/  HFMA2 R25, -RZ, RZ, 0, 0 ;  /* 0x00000000ff197431 */ /* 0x000fc800000001ff */
[----:B-1----:R-:W-:Y:S05]  /*1a2d0*/  RET.REL.NODEC R24 `(_ZN7cutlass13device_kernelINS_4fmha6kernel36Sm100FmhaFwdKernelTmaWarpspecializedIN4cute5tupleIJiiiNS5_IJNS5_IJiiEEEiEEEEEENS1_10collective38Sm100FmhaFwdMainloopTmaWarpspecializedINS_10bfloat16_tEffNS5_IJNS4_1CILi256EEENSC_ILi128EEENSC_ILi16EEEEEENS5_IJiNSC_ILi1EEES7_EEENS5_IJiSH_NS5_IJNS5_IJNSC_ILi0EEEiEEEiEEEEEESM_NS9_10CausalMaskILb1EEENS5_IJNSC_ILi2EEESH_SH_EEENSC_ILb0EEEEENS9_38Sm100FmhaFwdEpilogueTmaWarpspecializedINS_6half_tEfNS5_IJSE_SF_SE_EEESI_NS5_IJSH_S7_EEESR_EENS2_23PersistentTileSchedulerENS2_41Sm100FmhaCtxKernelWarpspecializedScheduleEEEEEvNT_6ParamsE) ;  /* 0xfffffe5c18487950 */ /* 0x002fea0003c3ffff */
.L_x_493:
[----:B------:R-:W-:-:S00]  /*1a2e0*/  BRA `(.L_x_493) ;  /* 0xfffffffc00fc7947 */ /* 0x000fc0000383ffff */
[----:B------:R-:W-:-:S00]  /*1a2f0*/  NOP ;  /* 0x0000000000007918 */ /* 0x000fc00000000000 */
        /* <DEDUP_REMOVED lines=8> */
.L_x_498:


//--------------------- .nv.global.init           --------------------------
	.section	.nv.global.init,"aw",@progbits
.nv.global.init:
	.type		$str$23,@object
	.size		$str$23,($str$37 - $str$23)
$str$23:
        /*0000*/ 	.byte	0x0a, 0x00
	.type		$str$37,@object
	.size		$str$37,($str$32 - $str$37)
$str$37:
        /*0002*/ 	.byte	0x3a, 0x00
	.type		$str$32,@object
	.size		$str$32,($str$29 - $str$32)
$str$32:
        /*0004*/ 	.byte	0x5f, 0x00
	.type		$str$29,@object
	.size		$str$29,($str$28 - $str$29)
$str$29:
        /*0006*/ 	.byte	0x25, 0x64, 0x00
	.type		$str$28,@object
	.size		$str$28,($str$30 - $str$28)
$str$28:
        /*0009*/ 	.byte	0x25, 0x63, 0x00
	.type		$str$30,@object
	.size		$str$30,($str$31 - $str$30)
$str$30:
        /*000c*/ 	.byte	0x25, 0x73, 0x00
	.type		$str$31,@object
	.size		$str$31,($str$35 - $str$31)
$str$31:
        /*000f*/ 	.byte	0x20, 0x6f, 0x20, 0x00
	.type		$str$35,@object
	.size		$str$35,($str$22 - $str$35)
$str$35:
        /*0013*/ 	.byte	0x70, 0x74, 0x72, 0x5b, 0x00
	.type		$str$22,@object
	.size		$str$22,($str$34 - $str$22)
$str$22:
        /*0018*/ 	.byte	0x73, 0x4f, 0x3a, 0x20, 0x00
	.type		$str$34,@object
	.size		$str$34,($str$36 - $str$34)
$str$34:
        /*001d*/ 	.byte	0x73, 0x6d, 0x65, 0x6d, 0x5f, 0x00
	.type		$str$36,@object
	.size		$str$36,($str$33 - $str$36)
$str$36:
        /*0023*/ 	.byte	0x62, 0x5d, 0x28, 0x25, 0x70, 0x29, 0x00
	.type		$str$33,@object
	.size		$str$33,($str$27 - $str$33)
$str$33:
        /*002a*/ 	.byte	0x53, 0x77, 0x3c, 0x25, 0x64, 0x2c, 0x25, 0x64, 0x2c, 0x25, 0x64, 0x3e, 0x00
	.type		$str$27,@object
	.size		$str$27,($str$26 - $str$27)
$str$27:
        /*0037*/ 	.byte	0x2f, 0x74, 0x6d, 0x70, 0x2f, 0x63, 0x75, 0x74, 0x6c, 0x61, 0x73, 0x73, 0x5f, 0x73, 0x77, 0x65
        /*0047*/ 	.byte	0x65, 0x70, 0x5f, 0x73, 0x72, 0x63, 0x2f, 0x69, 0x6e, 0x63, 0x6c, 0x75, 0x64, 0x65, 0x2f, 0x63
        /*0057*/ 	.byte	0x75, 0x74, 0x65, 0x2f, 0x61, 0x74, 0x6f, 0x6d, 0x2f, 0x63, 0x6f, 0x70, 0x79, 0x5f, 0x74, 0x72
        /*0067*/ 	.byte	0x61, 0x69, 0x74, 0x73, 0x5f, 0x73, 0x6d, 0x31, 0x30, 0x30, 0x2e, 0x68, 0x70, 0x70, 0x00
	.type		$str$26,@object
	.size		$str$26,(__unnamed_4 - $str$26)
$str$26:
        /*0076*/ 	.byte	0x28, 0x28, 0x75, 0x69, 0x6e, 0x74, 0x33, 0x32, 0x5f, 0x74, 0x28, 0x74, 0x68, 0x72, 0x65, 0x61
        /*0086*/ 	.byte	0x64, 0x49, 0x64, 0x78, 0x2e, 0x78, 0x29, 0x20, 0x2f, 0x20, 0x33, 0x32, 0x29, 0x20, 0x25, 0x20
        /*0096*/ 	.byte	0x34, 0x29, 0x20, 0x3d, 0x3d, 0x20, 0x28, 0x28, 0x28, 0x74, 0x6d, 0x65, 0x6d, 0x5f, 0x61, 0x64
        /*00a6*/ 	.byte	0x64, 0x72, 0x20, 0x3e, 0x3e, 0x20, 0x31, 0x36, 0x29, 0x20, 0x2f, 0x20, 0x33, 0x32, 0x29, 0x20
        /*00b6*/ 	.byte	0x25, 0x20, 0x34, 0x29, 0x00
	.type		__unnamed_4,@object
	.size		__unnamed_4,(__unnamed_1 - __unnamed_4)
__unnamed_4:
        /* <DEDUP_REMOVED lines=37> */
        /*030b*/ 	.byte	0x30, 0x3e, 0x3e, 0x3e, 0x3e, 0x5d, 0x00
	.type		__unnamed_1,@object
	.size		__unnamed_1,(__unnamed_5 - __unnamed_1)
__unnamed_1:
        /* <DEDUP_REMOVED lines=37> */
        /*0562*/ 	.byte	0x3a, 0x43, 0x3c, 0x30, 0x3e, 0x3e, 0x3e, 0x3e, 0x5d, 0x00
	.type		__unnamed_5,@object
	.size		__unnamed_5,(__unnamed_6 - __unnamed_5)
__unnamed_5:
        /* <DEDUP_REMOVED lines=38> */
	.type		__unnamed_6,@object
	.size		__unnamed_6,(__unnamed_7 - __unnamed_6)
__unnamed_6:
        /* <DEDUP_REMOVED lines=37> */
        /*0a16*/ 	.byte	0x74, 0x65, 0x3a, 0x3a, 0x43, 0x3c, 0x30, 0x3e, 0x3e, 0x3e, 0x3e, 0x5d, 0x00
	.type		__unnamed_7,@object
	.size		__unnamed_7,(__unnamed_2 - __unnamed_7)
__unnamed_7:
        /* <DEDUP_REMOVED lines=37> */
        /*0c73*/ 	.byte	0x63, 0x75, 0x74, 0x65, 0x3a, 0x3a, 0x43, 0x3c, 0x30, 0x3e, 0x3e, 0x3e, 0x3e, 0x5d, 0x00
	.type		__unnamed_2,@object
	.size		__unnamed_2,(__unnamed_3 - __unnamed_2)
__unnamed_2:
        /* <DEDUP_REMOVED lines=38> */
	.type		__unnamed_3,@object
	.size		__unnamed_3,(.L_3 - __unnamed_3)
__unnamed_3:
        /* <DEDUP_REMOVED lines=39> */
.L_3:


//--------------------- .nv.shared._ZN7cutlass13device_kernelINS_4fmha6kernel36Sm100FmhaFwdKernelTmaWarpspecializedIN4cute5tupleIJiiiNS5_IJNS5_IJiiEEEiEEEEEENS1_10collective38Sm100FmhaFwdMainloopTmaWarpspecializedINS_10bfloat16_tEffNS5_IJNS4_1CILi256EEENSC_ILi128EEENSC_ILi16EEEEEENS5_IJiNSC_ILi1EEES7_EEENS5_IJiSH_NS5_IJNS5_IJNSC_ILi0EEEiEEEiEEEEEESM_NS9_10CausalMaskILb1EEENS5_IJNSC_ILi2EEESH_SH_EEENSC_ILb0EEEEENS9_38Sm100FmhaFwdEpilogueTmaWarpspecializedINS_6half_tEfNS5_IJSE_SF_SE_EEESI_NS5_IJSH_S7_EEESR_EENS2_23PersistentTileSchedulerENS2_41Sm100FmhaCtxKernelWarpspecializedScheduleEEEEEvNT_6ParamsE --------------------------
	.section	.nv.shared._ZN7cutlass13device_kernelINS_4fmha6kernel36Sm100FmhaFwdKernelTmaWarpspecializedIN4cute5tupleIJiiiNS5_IJNS5_IJiiEEEiEEEEEENS1_10collective38Sm100FmhaFwdMainloopTmaWarpspecializedINS_10bfloat16_tEffNS5_IJNS4_1CILi256EEENSC_ILi128EEENSC_ILi16EEEEEENS5_IJiNSC_ILi1EEES7_EEENS5_IJiSH_NS5_IJNS5_IJNSC_ILi0EEEiEEEiEEEEEESM_NS9_10CausalMaskILb1EEENS5_IJNSC_ILi2EEESH_SH_EEENSC_ILb0EEEEENS9_38Sm100FmhaFwdEpilogueTmaWarpspecializedINS_6half_tEfNS5_IJSE_SF_SE_EEESI_NS5_IJSH_S7_EEESR_EENS2_23PersistentTileSchedulerENS2_41Sm100FmhaCtxKernelWarpspecializedScheduleEEEEEvNT_6ParamsE,"aw",@nobits
	.sectionflags	@""
	.align	16
	.zero		1024


//--------------------- .nv.shared.reserved.0     --------------------------
	.section	.nv.shared.reserved.0,"aw",@nobits
	.weak		__nv_reservedSMEM_offset_0_alias
	.size		__nv_reservedSMEM_offset_0_alias, 0, 64
	.other		__nv_reservedSMEM_offset_0_alias,@"STO_CUDA_RESERVED_SHARED STV_DEFAULT"
__nv_reservedSMEM_offset_0_alias:
	.zero		0
.nv.shared.reserved.0:
	.zero		64
	.weak		__nv_reservedSMEM_tcgen05_partition
	.type		__nv_reservedSMEM_tcgen05_partition,@object
	.size		__nv_reservedSMEM_tcgen05_partition,(.L_0 - __nv_reservedSMEM_tcgen05_partition)
__nv_reservedSMEM_tcgen05_partition:
	.zero		32
.L_0:


//--------------------- .nv.global                --------------------------
	.section	.nv.global,"aw",@nobits
.nv.global:
	.type		_ZN39_INTERNAL_ba2d8388_4_k_cu_8ad95ac5_36594cute1_E,@object
	.size		_ZN39_INTERNAL_ba2d8388_4_k_cu_8ad95ac5_36594cute1_E,(_ZN39_INTERNAL_ba2d8388_4_k_cu_8ad95ac5_36594cuda3std3__45__cpo6cbeginE - _ZN39_INTERNAL_ba2d8388_4_k_cu_8ad95ac5_36594cute1_E)
_ZN39_INTERNAL_ba2d8388_4_k_cu_8ad95ac5_36594cute1_E:
	.zero		1
	.type		_ZN39_INTERNAL_ba2d8388_4_k_cu_8ad95ac5_36594cuda3std3__45__cpo6cbeginE,@object
	.size		_ZN39_INTERNAL_ba2d8388_4_k_cu_8ad95ac5_36594cuda3std3__45__cpo6cbeginE,(_ZN39_INTERNAL_ba2d8388_4_k_cu_8ad95ac5_36594cuda3std3__48in_placeE - _ZN39_INTERNAL_ba2d8388_4_k_cu_8ad95ac5_36594cuda3std3__45__cpo6cbeginE)
_ZN39_INTERNAL_ba2d8388_4_k_cu_8ad95ac5_36594cuda3std3__45__cpo6cbeginE:
	.zero		1
	.type		_ZN39_INTERNAL_ba2d8388_4_k_cu_8ad95ac5_36594cuda3std3__48in_placeE,@object
	.size		_ZN39_INTERNAL_ba2d8388_4_k_cu_8ad95ac5_36594cuda3std3__48in_placeE,(_ZN39_INTERNAL_ba2d8388_4_k_cu_8ad95ac5_36594cuda3std6ranges3__45__cpo9iter_moveE - _ZN39_INTERNAL_ba2d8388_4_k_cu_8ad95ac5_36594cuda3std3__48in_placeE)
_ZN39_INTERNAL_ba2d8388_4_k_cu_8ad95ac5_36594cuda3std3__48in_placeE:
	.zero		1
	.type		_ZN39_INTERNAL_ba2d8388_4_k_cu_8ad95ac5_36594cuda3std6ranges3__45__cpo9iter_moveE,@object
	.size		_ZN39_INTERNAL_ba2d8388_4_k_cu_8ad95ac5_36594cuda3std6ranges3__45__cpo9iter_moveE,(_ZN39_INTERNAL_ba2d8388_4_k_cu_8ad95ac5_36594cuda3std3__45__cpo5beginE - _ZN39_INTERNAL_ba2d8388_4_k_cu_8ad95ac5_36594cuda3std6ranges3__45__cpo9iter_moveE)
_ZN39_INTERNAL_ba2d8388_4_k_cu_8ad95ac5_36594cuda3std6ranges3__45__cpo9iter_moveE:
	.zero		1
	.type		_ZN39_INTERNAL_ba2d8388_4_k_cu_8ad95ac5_36594cuda3std3__45__cpo5beginE,@object
	.size		_ZN39_INTERNAL_ba2d8388_4_k_cu_8ad95ac5_36594cuda3std3__45__cpo5beginE,(_ZN39_INTERNAL_ba2d8388_4_k_cu_8ad95ac5_36594cuda3std3__441_GLOBAL__N__ba2d8388_4_k_cu_8ad95ac5_36596ignoreE - _ZN39_INTERNAL_ba2d8388_4_k_cu_8ad95ac5_36594cuda3std3__45__cpo5beginE)
_ZN39_INTERNAL_ba2d8388_4_k_cu_8ad95ac5_36594cuda3std3__45__cpo5beginE:
	.zero		1
	.type		_ZN39_INTERNAL_ba2d8388_4_k_cu_8ad95ac5_36594cuda3std3__441_GLOBAL__N__ba2d8388_4_k_cu_8ad95ac5_36596ignoreE,@object
	.size		_ZN39_INTERNAL_ba2d8388_4_k_cu_8ad95ac5_36594cuda3std3__441_GLOBAL__N__ba2d8388_4_k_cu_8ad95ac5_36596ignoreE,(_ZN39_INTERNAL_ba2d8388_4_k_cu_8ad95ac5_36594cute7productE - _ZN39_INTERNAL_ba2d8388_4_k_cu_8ad95ac5_36594cuda3std3__441_GLOBAL__N__ba2d8388_4_k_cu_8ad95ac5_36596ignoreE)
_ZN39_INTERNAL_ba2d8388_4_k_cu_8ad95ac5_36594cuda3std3__441_GLOBAL__N__ba2d8388_4_k_cu_8ad95ac5_36596ignoreE:
	.zero		1
	.type		_ZN39_INTERNAL_ba2d8388_4_k_cu_8ad95ac5_36594cute7productE,@object
	.size		_ZN39_INTERNAL_ba2d8388_4_k_cu_8ad95ac5_36594cute7productE,(_ZN39_INTERNAL_ba2d8388_4_k_cu_8ad95ac5_36594cuda3std3__45__cpo3endE - _ZN39_INTERNAL_ba2d8388_4_k_cu_8ad95ac5_36594cute7productE)
_ZN39_INTERNAL_ba2d8388_4_k_cu_8ad95ac5_36594cute7productE:
	.zero		1
	.type		_ZN39_INTERNAL_ba2d8388_4_k_cu_8ad95ac5_36594cuda3std3__45__cpo3endE,@object
	.size		_ZN39_INTERNAL_ba2d8388_4_k_cu_8ad95ac5_36594cuda3std3__45__cpo3endE,(_ZN39_INTERNAL_ba2d8388_4_k_cu_8ad95ac5_36594cuda3std3__419piecewise_constructE - _ZN39_INTERNAL_ba2d8388_4_k_cu_8ad95ac5_36594cuda3std3__45__cpo3endE)
_ZN39_INTERNAL_ba2d8388_4_k_cu_8ad95ac5_36594cuda3std3__45__cpo3endE:
	.zero		1
	.type		_ZN39_INTERNAL_ba2d8388_4_k_cu_8ad95ac5_36594cuda3std3__419piecewise_constructE,@object
	.size		_ZN39_INTERNAL_ba2d8388_4_k_cu_8ad95ac5_36594cuda3std3__419piecewise_constructE,(_ZN39_INTERNAL_ba2d8388_4_k_cu_8ad95ac5_36594cuda3std3__45__cpo4cendE - _ZN39_INTERNAL_ba2d8388_4_k_cu_8ad95ac5_36594cuda3std3__419piecewise_constructE)
_ZN39_INTERNAL_ba2d8388_4_k_cu_8ad95ac5_36594cuda3std3__419piecewise_constructE:
	.zero		1
	.type		_ZN39_INTERNAL_ba2d8388_4_k_cu_8ad95ac5_36594cuda3std3__45__cpo4cendE,@object
	.size		_ZN39_INTERNAL_ba2d8388_4_k_cu_8ad95ac5_36594cuda3std3__45__cpo4cendE,(_ZN39_INTERNAL_ba2d8388_4_k_cu_8ad95ac5_36594cuda3std6ranges3__45__cpo4swapE - _ZN39_INTERNAL_ba2d8388_4_k_cu_8ad95ac5_36594cuda3std3__45__cpo4cendE)
_ZN39_INTERNAL_ba2d8388_4_k_cu_8ad95ac5_36594cuda3std3__45__cpo4cendE:
	.zero		1
	.type		_ZN39_INTERNAL_ba2d8388_4_k_cu_8ad95ac5_36594cuda3std6ranges3__45__cpo4swapE,@object
	.size		_ZN39_INTERNAL_ba2d8388_4_k_cu_8ad95ac5_36594cuda3std6ranges3__45__cpo4swapE,(.L_15 - _ZN39_INTERNAL_ba2d8388_4_k_cu_8ad95ac5_36594cuda3std6ranges3__45__cpo4swapE)
_ZN39_INTERNAL_ba2d8388_4_k_cu_8ad95ac5_36594cuda3std6ranges3__45__cpo4swapE:
	.zero		1
.L_15:


//--------------------- .nv.constant0._ZN7cutlass13device_kernelINS_4fmha6kernel36Sm100FmhaFwdKernelTmaWarpspecializedIN4cute5tupleIJiiiNS5_IJNS5_IJiiEEEiEEEEEENS1_10collective38Sm100FmhaFwdMainloopTmaWarpspecializedINS_10bfloat16_tEffNS5_IJNS4_1CILi256EEENSC_ILi128EEENSC_ILi16EEEEEENS5_IJiNSC_ILi1EEES7_EEENS5_IJiSH_NS5_IJNS5_IJNSC_ILi0EEEiEEEiEEEEEESM_NS9_10CausalMaskILb1EEENS5_IJNSC_ILi2EEESH_SH_EEENSC_ILb0EEEEENS9_38Sm100FmhaFwdEpilogueTmaWarpspecializedINS_6half_tEfNS5_IJSE_SF_SE_EEESI_NS5_IJSH_S7_EEESR_EENS2_23PersistentTileSchedulerENS2_41Sm100FmhaCtxKernelWarpspecializedScheduleEEEEEvNT_6ParamsE --------------------------
	.section	.nv.constant0._ZN7cutlass13device_kernelINS_4fmha6kernel36Sm100FmhaFwdKernelTmaWarpspecializedIN4cute5tupleIJiiiNS5_IJNS5_IJiiEEEiEEEEEENS1_10collective38Sm100FmhaFwdMainloopTmaWarpspecializedINS_10bfloat16_tEffNS5_IJNS4_1CILi256EEENSC_ILi128EEENSC_ILi16EEEEEENS5_IJiNSC_ILi1EEES7_EEENS5_IJiSH_NS5_IJNS5_IJNSC_ILi0EEEiEEEiEEEEEESM_NS9_10CausalMaskILb1EEENS5_IJNSC_ILi2EEESH_SH_EEENSC_ILb0EEEEENS9_38Sm100FmhaFwdEpilogueTmaWarpspecializedINS_6half_tEfNS5_IJSE_SF_SE_EEESI_NS5_IJSH_S7_EEESR_EENS2_23PersistentTileSchedulerENS2_41Sm100FmhaCtxKernelWarpspecializedScheduleEEEEEvNT_6ParamsE,"a",@progbits
	.sectionflags	@""
	.align	4
.nv.constant0._ZN7cutlass13device_kernelINS_4fmha6kernel36Sm100FmhaFwdKernelTmaWarpspecializedIN4cute5tupleIJiiiNS5_IJNS5_IJiiEEEiEEEEEENS1_10collective38Sm100FmhaFwdMainloopTmaWarpspecializedINS_10bfloat16_tEffNS5_IJNS4_1CILi256EEENSC_ILi128EEENSC_ILi16EEEEEENS5_IJiNSC_ILi1EEES7_EEENS5_IJiSH_NS5_IJNS5_IJNSC_ILi0EEEiEEEiEEEEEESM_NS9_10CausalMaskILb1EEENS5_IJNSC_ILi2EEESH_SH_EEENSC_ILb0EEEEENS9_38Sm100FmhaFwdEpilogueTmaWarpspecializedINS_6half_tEfNS5_IJSE_SF_SE_EEESI_NS5_IJSH_S7_EEESR_EENS2_23PersistentTileSchedulerENS2_41Sm100FmhaCtxKernelWarpspecializedScheduleEEEEEvNT_6ParamsE:
	.zero		2432


//--------------------- SYMBOLS --------------------------

	.type		.nv.reservedSmem.offset0,@object
	.size		.nv.reservedSmem.offset0,0x4
	.type		.nv.reservedSmem.cap,@object
	.size		.nv.reservedSmem.cap,0x4
	.type		vprintf,@function
	.type		__assertfail,@function
